def matmul_kernel(
    a_ptr,
    b_ptr,
    c_ptr,
    M,
    N,
    K,
    stride_am,
    stride_ak,
    stride_bk,
    stride_bn,
    stride_cm,
    stride_cn,
    BLOCK_M: tl.constexpr,
    BLOCK_N: tl.constexpr,
    BLOCK_K: tl.constexpr,
    GROUP_M: tl.constexpr,
):
    pid = tl.program_id(axis=0)
    num_pid_m = tl.cdiv(M, BLOCK_M)
    num_pid_n = tl.cdiv(N, BLOCK_N)
    num_pid_in_group = GROUP_M * num_pid_n
    group_id = pid // num_pid_in_group
    first_pid_m = group_id * GROUP_M
    group_size_m = min(num_pid_m - first_pid_m, GROUP_M)
    pid_m = first_pid_m + ((pid % num_pid_in_group) % group_size_m)
    pid_n = (pid % num_pid_in_group) // group_size_m

    offs_am = (pid_m * BLOCK_M + tl.arange(0, BLOCK_M)) % M
    offs_bn = (pid_n * BLOCK_N + tl.arange(0, BLOCK_N)) % N
    offs_k = tl.arange(0, BLOCK_K)
    a_ptrs = a_ptr + offs_am[:, None] * stride_am + offs_k[None, :] * stride_ak
    b_ptrs = b_ptr + offs_k[:, None] * stride_bk + offs_bn[None, :] * stride_bn

    acc = tl.zeros((BLOCK_M, BLOCK_N), dtype=tl.float32)
    for kk in range(0, tl.cdiv(K, BLOCK_K)):
        a = tl.load(a_ptrs, mask=offs_k[None, :] < K - kk * BLOCK_K, other=0.0)
        b = tl.load(b_ptrs, mask=offs_k[:, None] < K - kk * BLOCK_K, other=0.0)
        acc = tl.dot(a, b, acc)
        a_ptrs += BLOCK_K * stride_ak
        b_ptrs += BLOCK_K * stride_bk

    c = acc.to(c_ptr.dtype.element_ty)
    offs_cm = pid_m * BLOCK_M + tl.arange(0, BLOCK_M)
    offs_cn = pid_n * BLOCK_N + tl.arange(0, BLOCK_N)
    c_ptrs = c_ptr + offs_cm[:, None] * stride_cm + offs_cn[None, :] * stride_cn
    mask = (offs_cm[:, None] < M) & (offs_cn[None, :] < N)
    tl.store(c_ptrs, c, mask=mask)

# config = {"BLOCK_K": 128, "BLOCK_M": 256, "BLOCK_N": 32, "GROUP_M": 8, "arch": "sm_100", "dtype": "bf16", "num_ctas": 1, "num_stages": 2, "num_warps": 2}
# arch = sm_100


// ===== COMPILED SASS (sm_100a) =====

	.target	sm_100a

	.elftype	@"ET_EXEC"


//--------------------- .note.nv.tkinfo           --------------------------
	.section	.note.nv.tkinfo,"",@"SHT_NOTE"
	.sectionflags	@"SHF_NOTE_NV_TKINFO"
	.tkinfo
        /*0018*/ 	.word	0x00000081
        /*0030*/ 	.string	""
        /*0030*/ 	.string	"ptxas-blackwell"
        /*0030*/ 	.string	"Cuda compilation tools, release 12.9, V12.9.86"
        /*0030*/ 	.string	"Build cuda_12.9.r12.9/compiler.36037853_0"
        /*0030*/ 	.string	"-v  -suppress-debug-info  -lineinfo  -arch sm_100a "



//--------------------- .note.nv.cuver            --------------------------
	.section	.note.nv.cuver,"",@"SHT_NOTE"
	.sectionflags	@"SHF_NOTE_NV_CUVER"
        /*0018*/ 	.short	0x0001
        /*001a*/ 	.short	0x0064
        /*001c*/ 	.short	0x0001
        /*001e*/ 	.short	0x0000
        /*0020*/ 	.short	0x0001
        /*0022*/ 	.short	0x0000


//--------------------- .nv.info                  --------------------------
	.section	.nv.info,"",@"SHT_CUDA_INFO"
	.align	4


	//----- nvinfo : EIATTR_REGCOUNT
	.align		4
        /*0000*/ 	.byte	0x04, 0x2f
        /*0002*/ 	.short	(.L_1 - .L_0)
	.align		4
.L_0:
        /*0004*/ 	.word	index@(matmul_kernel)
        /*0008*/ 	.word	0x00000020


	//----- nvinfo : EIATTR_FRAME_SIZE
	.align		4
.L_1:
        /*000c*/ 	.byte	0x04, 0x11
        /*000e*/ 	.short	(.L_3 - .L_2)
	.align		4
.L_2:
        /*0010*/ 	.word	index@(matmul_kernel)
        /*0014*/ 	.word	0x000038d8


	//----- nvinfo : EIATTR_MIN_STACK_SIZE
	.align		4
.L_3:
        /*0018*/ 	.byte	0x04, 0x12
        /*001a*/ 	.short	(.L_5 - .L_4)
	.align		4
.L_4:
        /*001c*/ 	.word	index@(matmul_kernel)
        /*0020*/ 	.word	0x000038d8
.L_5:


//--------------------- .nv.info.matmul_kernel    --------------------------
	.section	.nv.info.matmul_kernel,"",@"SHT_CUDA_INFO"
	.sectionflags	@""
	.align	4


	//----- nvinfo : EIATTR_CUDA_API_VERSION
	.align		4
        /*0000*/ 	.byte	0x04, 0x37
        /*0002*/ 	.short	(.L_7 - .L_6)
.L_6:
        /*0004*/ 	.word	0x00000081


	//----- nvinfo : EIATTR_KPARAM_INFO
	.align		4
.L_7:
        /*0008*/ 	.byte	0x04, 0x17
        /*000a*/ 	.short	(.L_9 - .L_8)
.L_8:
        /*000c*/ 	.word	0x00000000
        /*0010*/ 	.short	0x000d
        /*0012*/ 	.short	0x0048
        /*0014*/ 	.byte	0x00, 0xf4, 0x21, 0x00


	//----- nvinfo : EIATTR_KPARAM_INFO
	.align		4
.L_9:
        /*0018*/ 	.byte	0x04, 0x17
        /*001a*/ 	.short	(.L_11 - .L_10)
.L_10:
        /*001c*/ 	.word	0x00000000
        /*0020*/ 	.short	0x000c
        /*0022*/ 	.short	0x0040
        /*0024*/ 	.byte	0x00, 0xf4, 0x21, 0x00


	//----- nvinfo : EIATTR_KPARAM_INFO
	.align		4
.L_11:
        /*0028*/ 	.byte	0x04, 0x17
        /*002a*/ 	.short	(.L_13 - .L_12)
.L_12:
        /*002c*/ 	.word	0x00000000
        /*0030*/ 	.short	0x000b
        /*0032*/ 	.short	0x0038
        /*0034*/ 	.byte	0x00, 0xf0, 0x11, 0x00


	//----- nvinfo : EIATTR_KPARAM_INFO
	.align		4
.L_13:
        /*0038*/ 	.byte	0x04, 0x17
        /*003a*/ 	.short	(.L_15 - .L_14)
.L_14:
        /*003c*/ 	.word	0x00000000
        /*0040*/ 	.short	0x000a
        /*0042*/ 	.short	0x0034
        /*0044*/ 	.byte	0x00, 0xf0, 0x11, 0x00


	//----- nvinfo : EIATTR_KPARAM_INFO
	.align		4
.L_15:
        /*0048*/ 	.byte	0x04, 0x17
        /*004a*/ 	.short	(.L_17 - .L_16)
.L_16:
        /*004c*/ 	.word	0x00000000
        /*0050*/ 	.short	0x0009
        /*0052*/ 	.short	0x0030
        /*0054*/ 	.byte	0x00, 0xf0, 0x11, 0x00


	//----- nvinfo : EIATTR_KPARAM_INFO
	.align		4
.L_17:
        /*0058*/ 	.byte	0x04, 0x17
        /*005a*/ 	.short	(.L_19 - .L_18)
.L_18:
        /*005c*/ 	.word	0x00000000
        /*0060*/ 	.short	0x0008
        /*0062*/ 	.short	0x002c
        /*0064*/ 	.byte	0x00, 0xf0, 0x11, 0x00


	//----- nvinfo : EIATTR_KPARAM_INFO
	.align		4
.L_19:
        /*0068*/ 	.byte	0x04, 0x17
        /*006a*/ 	.short	(.L_21 - .L_20)
.L_20:
        /*006c*/ 	.word	0x00000000
        /*0070*/ 	.short	0x0007
        /*0072*/ 	.short	0x0028
        /*0074*/ 	.byte	0x00, 0xf0, 0x11, 0x00


	//----- nvinfo : EIATTR_KPARAM_INFO
	.align		4
.L_21:
        /*0078*/ 	.byte	0x04, 0x17
        /*007a*/ 	.short	(.L_23 - .L_22)
.L_22:
        /*007c*/ 	.word	0x00000000
        /*0080*/ 	.short	0x0006
        /*0082*/ 	.short	0x0024
        /*0084*/ 	.byte	0x00, 0xf0, 0x11, 0x00


	//----- nvinfo : EIATTR_KPARAM_INFO
	.align		4
.L_23:
        /*0088*/ 	.byte	0x04, 0x17
        /*008a*/ 	.short	(.L_25 - .L_24)
.L_24:
        /*008c*/ 	.word	0x00000000
        /*0090*/ 	.short	0x0005
        /*0092*/ 	.short	0x0020
        /*0094*/ 	.byte	0x00, 0xf0, 0x11, 0x00


	//----- nvinfo : EIATTR_KPARAM_INFO
	.align		4
.L_25:
        /*0098*/ 	.byte	0x04, 0x17
        /*009a*/ 	.short	(.L_27 - .L_26)
.L_26:
        /*009c*/ 	.word	0x00000000
        /*00a0*/ 	.short	0x0004
        /*00a2*/ 	.short	0x001c
        /*00a4*/ 	.byte	0x00, 0xf0, 0x11, 0x00


	//----- nvinfo : EIATTR_KPARAM_INFO
	.align		4
.L_27:
        /*00a8*/ 	.byte	0x04, 0x17
        /*00aa*/ 	.short	(.L_29 - .L_28)
.L_28:
        /*00ac*/ 	.word	0x00000000
        /*00b0*/ 	.short	0x0003
        /*00b2*/ 	.short	0x0018
        /*00b4*/ 	.byte	0x00, 0xf0, 0x11, 0x00


	//----- nvinfo : EIATTR_KPARAM_INFO
	.align		4
.L_29:
        /*00b8*/ 	.byte	0x04, 0x17
        /*00ba*/ 	.short	(.L_31 - .L_30)
.L_30:
        /*00bc*/ 	.word	0x00000000
        /*00c0*/ 	.short	0x0002
        /*00c2*/ 	.short	0x0010
        /*00c4*/ 	.byte	0x00, 0xf4, 0x21, 0x00


	//----- nvinfo : EIATTR_KPARAM_INFO
	.align		4
.L_31:
        /*00c8*/ 	.byte	0x04, 0x17
        /*00ca*/ 	.short	(.L_33 - .L_32)
.L_32:
        /*00cc*/ 	.word	0x00000000
        /*00d0*/ 	.short	0x0001
        /*00d2*/ 	.short	0x0008
        /*00d4*/ 	.byte	0x00, 0xf4, 0x21, 0x00


	//----- nvinfo : EIATTR_KPARAM_INFO
	.align		4
.L_33:
        /*00d8*/ 	.byte	0x04, 0x17
        /*00da*/ 	.short	(.L_35 - .L_34)
.L_34:
        /*00dc*/ 	.word	0x00000000
        /*00e0*/ 	.short	0x0000
        /*00e2*/ 	.short	0x0000
        /*00e4*/ 	.byte	0x00, 0xf4, 0x21, 0x00


	//----- nvinfo : EIATTR_SPARSE_MMA_MASK
	.align		4
.L_35:
        /*00e8*/ 	.byte	0x03, 0x50
        /*00ea*/ 	.short	0x0000


	//----- nvinfo : EIATTR_MAXREG_COUNT
	.align		4
        /*00ec*/ 	.byte	0x03, 0x1b
        /*00ee*/ 	.short	0x00ff


	//----- nvinfo : EIATTR_NUM_BARRIERS
	.align		4
        /*00f0*/ 	.byte	0x02, 0x4c
        /*00f2*/ 	.byte	0x01
	.zero		1


	//----- nvinfo : EIATTR_ANNOTATIONS
	.align		4
        /*00f4*/ 	.byte	0x04, 0x55
        /*00f6*/ 	.short	(.L_37 - .L_36)


	//   ....[0]....
.L_36:
        /*00f8*/ 	.word	0x00000001
        /*00fc*/ 	.byte	0x10, 0x01, 0x00, 0x00, 0x01, 0x00, 0x00, 0x00, 0x40, 0x01, 0x00, 0x00, 0x01, 0x00, 0x00, 0x00
        /* <DEDUP_REMOVED lines=1282> */
        /*512c*/ 	.byte	0x10, 0x22, 0x01, 0x00


	//----- nvinfo : EIATTR_VRC_CTA_INIT_COUNT
	.align		4
.L_37:
        /*5130*/ 	.byte	0x02, 0x4a
	.zero		1
	.zero		1


	//----- nvinfo : EIATTR_EXIT_INSTR_OFFSETS
	.align		4
        /*5134*/ 	.byte	0x04, 0x1c
        /*5136*/ 	.short	(.L_39 - .L_38)


	//   ....[0]....
.L_38:
        /*5138*/ 	.word	0x000490c0


	//   ....[1]....
        /*513c*/ 	.word	0x000490f0


	//----- nvinfo : EIATTR_REQNTID
	.align		4
.L_39:
        /*5140*/ 	.byte	0x04, 0x10
        /*5142*/ 	.short	(.L_41 - .L_40)
.L_40:
        /*5144*/ 	.word	0x00000040
        /*5148*/ 	.word	0x00000001
        /*514c*/ 	.word	0x00000001


	//----- nvinfo : EIATTR_CBANK_PARAM_SIZE
	.align		4
.L_41:
        /*5150*/ 	.byte	0x03, 0x19
        /*5152*/ 	.short	0x0050


	//----- nvinfo : EIATTR_PARAM_CBANK
	.align		4
        /*5154*/ 	.byte	0x04, 0x0a
        /*5156*/ 	.short	(.L_43 - .L_42)
	.align		4
.L_42:
        /*5158*/ 	.word	index@(.nv.constant0.matmul_kernel)
        /*515c*/ 	.short	0x0380
        /*515e*/ 	.short	0x0050


	//----- nvinfo : EIATTR_SW_WAR
	.align		4
.L_43:
        /*5160*/ 	.byte	0x04, 0x36
        /*5162*/ 	.short	(.L_45 - .L_44)
.L_44:
        /*5164*/ 	.word	0x00000008
.L_45:


//--------------------- .nv.compat                --------------------------
	.section	.nv.compat,"",@"SHT_CUDA_COMPAT_INFO"
	.align	4
        /*0000*/ 	.byte	0x02, 0x02, 0x01, 0x00, 0x02, 0x05, 0x05, 0x00, 0x02, 0x03, 0x00, 0x00, 0x02, 0x06, 0x01, 0x00


//--------------------- .nv.callgraph             --------------------------
	.section	.nv.callgraph,"",@"SHT_CUDA_CALLGRAPH"
	.align	4
	.sectionentsize	8
	.align		4
        /*0000*/ 	.word	0x00000000
	.align		4
        /*0004*/ 	.word	0xffffffff
	.align		4
        /*0008*/ 	.word	0x00000000
	.align		4
        /*000c*/ 	.word	0xfffffffe
	.align		4
        /*0010*/ 	.word	0x00000000
	.align		4
        /*0014*/ 	.word	0xfffffffd
	.align		4
        /*0018*/ 	.word	0x00000000
	.align		4
        /*001c*/ 	.word	0xfffffffc


//--------------------- .text.matmul_kernel       --------------------------
	.section	.text.matmul_kernel,"ax",@progbits
	.align	128
        .global         matmul_kernel
        .type           matmul_kernel,@function
        .size           matmul_kernel,(.L_x_3 - matmul_kernel)
        .other          matmul_kernel,@"STO_CUDA_ENTRY STV_DEFAULT"
matmul_kernel:
.text.matmul_kernel:
[----:B------:R-:W0:Y:S08]  /*0000*/  LDC R1, c[0x0][0x37c] ;  /* 0x0000df00ff017b82 */ /* 0x000e300000000800 */
[----:B------:R-:W1:Y:S01]  /*0010*/  LDC.64 R2, c[0x0][0x398] ;  /* 0x0000e600ff027b82 */ /* 0x000e620000000a00 */
[----:B0-----:R-:W-:Y:S01]  /*0020*/  VIADD R1, R1, 0xffffc728 ;  /* 0xffffc72801017836 */ /* 0x001fe20000000000 */
[----:B------:R-:W0:Y:S01]  /*0030*/  S2R R29, SR_TID.X ;  /* 0x00000000001d7919 */ /* 0x000e220000002100 */
[----:B------:R-:W2:Y:S01]  /*0040*/  LDCU UR4, c[0x0][0x3a0] ;  /* 0x00007400ff0477ac */ /* 0x000ea20008000800 */
[----:B------:R-:W-:-:S02]  /*0050*/  CS2R R14, SRZ ;  /* 0x00000000000e7805 */ /* 0x000fc4000001ff00 */
[----:B------:R-:W-:Y:S02]  /*0060*/  CS2R R16, SRZ ;  /* 0x0000000000107805 */ /* 0x000fe4000001ff00 */
[----:B------:R-:W-:Y:S02]  /*0070*/  CS2R R18, SRZ ;  /* 0x0000000000127805 */ /* 0x000fe4000001ff00 */
[----:B------:R-:W-:Y:S01]  /*0080*/  CS2R R20, SRZ ;  /* 0x0000000000147805 */ /* 0x000fe2000001ff00 */
[----:B------:R-:W3:Y:S01]  /*0090*/  S2UR UR6, SR_CgaCtaId ;  /* 0x00000000000679c3 */ /* 0x000ee20000008800 */
[----:B------:R-:W-:Y:S02]  /*00a0*/  CS2R R22, SRZ ;  /* 0x0000000000167805 */ /* 0x000fe4000001ff00 */
[----:B------:R-:W-:Y:S02]  /*00b0*/  CS2R R24, SRZ ;  /* 0x0000000000187805 */ /* 0x000fe4000001ff00 */
[----:B------:R-:W-:Y:S01]  /*00c0*/  CS2R R26, SRZ ;  /* 0x00000000001a7805 */ /* 0x000fe2000001ff00 */
[----:B------:R-:W-:Y:S01]  /*00d0*/  UMOV UR5, 0x400 ;  /* 0x0000040000057882 */ /* 0x000fe20000000000 */
[----:B------:R-:W4:Y:S01]  /*00e0*/  LDCU.64 UR12, c[0x0][0x358] ;  /* 0x00006b00ff0c77ac */ /* 0x000f220008000a00 */
[----:B--2---:R-:W-:Y:S01]  /*00f0*/  UIADD3 UR4, UPT, UPT, UR4, 0x7f, URZ ;  /* 0x0000007f04047890 */ /* 0x004fe2000fffe0ff */
[----:B-1----:R-:W-:Y:S01]  /*0100*/  VIADD R0, R3, 0x1f ;  /* 0x0000001f03007836 */ /* 0x002fe20000000000 */
[----:B------:R1:W-:Y:S02]  /*0110*/  STL [R1+0x1be8], R3 ;  /* 0x001be80301007387 */ /* 0x0003e40000100800 */
[----:B------:R-:W-:-:S02]  /*0120*/  UISETP.GE.AND UP0, UPT, UR4, 0x80, UPT ;  /* 0x000000800400788c */ /* 0x000fc4000bf06270 */
[----:B------:R-:W-:Y:S01]  /*0130*/  SHF.R.S32.HI R5, RZ, 0x1f, R0 ;  /* 0x0000001fff057819 */ /* 0x000fe20000011400 */
[----:B------:R2:W-:Y:S01]  /*0140*/  STL [R1+0x1bec], R2 ;  /* 0x001bec0201007387 */ /* 0x0005e20000100800 */
[----:B---3--:R-:W-:Y:S02]  /*0150*/  ULEA UR5, UR6, UR5, 0x18 ;  /* 0x0000000506057291 */ /* 0x008fe4000f8ec0ff */
[----:B------:R-:W-:Y:S01]  /*0160*/  LEA.HI R5, R5, R0, RZ, 0x5 ;  /* 0x0000000005057211 */ /* 0x000fe200078f28ff */
[----:B------:R-:W-:Y:S03]  /*0170*/  STL [R1+0x90], RZ ;  /* 0x000090ff01007387 */ /* 0x000fe60000100800 */
[----:B------:R-:W-:Y:S01]  /*0180*/  SHF.R.S32.HI R0, RZ, 0x5, R5 ;  /* 0x00000005ff007819 */ /* 0x000fe20000011405 */
[----:B------:R-:W-:Y:S04]  /*0190*/  STL [R1+0x94], RZ ;  /* 0x000094ff01007387 */ /* 0x000fe80000100800 */
[----:B------:R-:W-:Y:S01]  /*01a0*/  IMAD.SHL.U32 R0, R0, 0x8, RZ ;  /* 0x0000000800007824 */ /* 0x000fe200078e00ff */
[----:B------:R-:W3:Y:S04]  /*01b0*/  S2R R5, SR_CTAID.X ;  /* 0x0000000000057919 */ /* 0x000ee80000002500 */
[-C--:B------:R-:W-:Y:S01]  /*01c0*/  IABS R9, R0.reuse ;  /* 0x0000000000097213 */ /* 0x080fe20000000000 */
[----:B------:R-:W-:Y:S01]  /*01d0*/  STL [R1+0x98], RZ ;  /* 0x000098ff01007387 */ /* 0x000fe20000100800 */
[----:B------:R-:W-:-:S02]  /*01e0*/  IABS R12, R0 ;  /* 0x00000000000c7213 */ /* 0x000fc40000000000 */
[----:B------:R-:W0:Y:S01]  /*01f0*/  I2F.RP R4, R9 ;  /* 0x0000000900047306 */ /* 0x000e220000209400 */
[----:B------:R-:W-:Y:S04]  /*0200*/  STL [R1+0x9c], RZ ;  /* 0x00009cff01007387 */ /* 0x000fe80000100800 */
[----:B------:R-:W-:Y:S04]  /*0210*/  STL [R1+0x80], RZ ;  /* 0x000080ff01007387 */ /* 0x000fe80000100800 */
[----:B------:R-:W-:Y:S04]  /*0220*/  STL [R1+0x84], RZ ;  /* 0x000084ff01007387 */ /* 0x000fe80000100800 */
[----:B------:R-:W-:Y:S01]  /*0230*/  STL [R1+0x88], RZ ;  /* 0x000088ff01007387 */ /* 0x000fe20000100800 */
[----:B0-----:R-:W0:Y:S03]  /*0240*/  MUFU.RCP R4, R4 ;  /* 0x0000000400047308 */ /* 0x001e260000001000 */
[----:B------:R-:W-:Y:S04]  /*0250*/  STL [R1+0x8c], RZ ;  /* 0x00008cff01007387 */ /* 0x000fe80000100800 */
[----:B------:R-:W-:Y:S01]  /*0260*/  STL [R1+0x70], RZ ;  /* 0x000070ff01007387 */ /* 0x000fe20000100800 */
[----:B---3--:R-:W-:-:S03]  /*0270*/  IABS R10, R5 ;  /* 0x00000005000a7213 */ /* 0x008fc60000000000 */
[----:B------:R-:W-:Y:S04]  /*0280*/  STL [R1+0x74], RZ ;  /* 0x000074ff01007387 */ /* 0x000fe80000100800 */
[----:B------:R-:W-:Y:S01]  /*0290*/  STL [R1+0x78], RZ ;  /* 0x000078ff01007387 */ /* 0x000fe20000100800 */
[----:B0-----:R-:W-:-:S03]  /*02a0*/  VIADD R6, R4, 0xffffffe ;  /* 0x0ffffffe04067836 */ /* 0x001fc60000000000 */
[----:B------:R-:W-:Y:S01]  /*02b0*/  STL [R1+0x7c], RZ ;  /* 0x00007cff01007387 */ /* 0x000fe20000100800 */
[----:B------:R-:W-:Y:S01]  /*02c0*/  IMAD.MOV R4, RZ, RZ, -R12 ;  /* 0x000000ffff047224 */ /* 0x000fe200078e0a0c */
[----:B------:R-:W-:Y:S01]  /*02d0*/  CS2R R12, SRZ ;  /* 0x00000000000c7805 */ /* 0x000fe2000001ff00 */
[----:B------:R0:W3:Y:S01]  /*02e0*/  F2I.FTZ.U32.TRUNC.NTZ R7, R6 ;  /* 0x0000000600077305 */ /* 0x0000e2000021f000 */
[----:B------:R-:W-:Y:S04]  /*02f0*/  STL [R1+0x60], RZ ;  /* 0x000060ff01007387 */ /* 0x000fe80000100800 */
[----:B------:R-:W-:Y:S01]  /*0300*/  STL [R1+0x64], RZ ;  /* 0x000064ff01007387 */ /* 0x000fe20000100800 */
[----:B0-----:R-:W-:-:S03]  /*0310*/  IMAD.MOV.U32 R6, RZ, RZ, RZ ;  /* 0x000000ffff067224 */ /* 0x001fc600078e00ff */
[----:B------:R-:W-:Y:S04]  /*0320*/  STL [R1+0x68], RZ ;  /* 0x000068ff01007387 */ /* 0x000fe80000100800 */
[----:B------:R-:W-:Y:S01]  /*0330*/  STL [R1+0x6c], RZ ;  /* 0x00006cff01007387 */ /* 0x000fe20000100800 */
[----:B---3--:R-:W-:-:S03]  /*0340*/  IMAD.MOV R8, RZ, RZ, -R7 ;  /* 0x000000ffff087224 */ /* 0x008fc600078e0a07 */
[----:B------:R-:W-:Y:S01]  /*0350*/  STL [R1+0x50], RZ ;  /* 0x000050ff01007387 */ /* 0x000fe20000100800 */
[----:B------:R-:W-:Y:S02]  /*0360*/  IMAD R11, R8, R9, RZ ;  /* 0x00000009080b7224 */ /* 0x000fe400078e02ff */
[----:B------:R-:W-:Y:S01]  /*0370*/  IMAD.MOV.U32 R8, RZ, RZ, R10 ;  /* 0x000000ffff087224 */ /* 0x000fe200078e000a */
[----:B------:R-:W-:Y:S01]  /*0380*/  STL [R1+0x54], RZ ;  /* 0x000054ff01007387 */ /* 0x000fe20000100800 */
[----:B------:R-:W-:-:S03]  /*0390*/  IMAD.HI.U32 R7, R7, R11, R6 ;  /* 0x0000000b07077227 */ /* 0x000fc600078e0006 */
[----:B------:R-:W-:Y:S03]  /*03a0*/  STL [R1+0x58], RZ ;  /* 0x000058ff01007387 */ /* 0x000fe60000100800 */
[----:B------:R-:W-:Y:S01]  /*03b0*/  IMAD.HI.U32 R7, R7, R8, RZ ;  /* 0x0000000807077227 */ /* 0x000fe200078e00ff */
[----:B------:R-:W-:Y:S03]  /*03c0*/  STL [R1+0x5c], RZ ;  /* 0x00005cff01007387 */ /* 0x000fe60000100800 */
[----:B------:R-:W-:Y:S01]  /*03d0*/  IMAD R4, R7, R4, R8 ;  /* 0x0000000407047224 */ /* 0x000fe200078e0208 */
[----:B------:R-:W-:Y:S04]  /*03e0*/  STL [R1+0x40], RZ ;  /* 0x000040ff01007387 */ /* 0x000fe80000100800 */
[----:B------:R-:W-:Y:S01]  /*03f0*/  ISETP.GT.U32.AND P1, PT, R9, R4, PT ;  /* 0x000000040900720c */ /* 0x000fe20003f24070 */
[----:B------:R-:W-:Y:S04]  /*0400*/  STL [R1+0x44], RZ ;  /* 0x000044ff01007387 */ /* 0x000fe80000100800 */
[----:B------:R-:W-:Y:S04]  /*0410*/  STL [R1+0x48], RZ ;  /* 0x000048ff01007387 */ /* 0x000fe80000100800 */
[----:B------:R-:W-:Y:S04]  /*0420*/  STL [R1+0x4c], RZ ;  /* 0x00004cff01007387 */ /* 0x000fe80000100800 */
[----:B------:R-:W-:Y:S01]  /*0430*/  @!P1 IMAD.IADD R4, R4, 0x1, -R9 ;  /* 0x0000000104049824 */ /* 0x000fe200078e0a09 */
[----:B------:R-:W-:Y:S01]  /*0440*/  STL [R1+0x30], RZ ;  /* 0x000030ff01007387 */ /* 0x000fe20000100800 */
[----:B------:R-:W-:Y:S01]  /*0450*/  @!P1 VIADD R7, R7, 0x1 ;  /* 0x0000000107079836 */ /* 0x000fe20000000000 */
[----:B------:R-:W-:-:S02]  /*0460*/  ISETP.NE.AND P1, PT, R0, RZ, PT ;  /* 0x000000ff0000720c */ /* 0x000fc40003f25270 */
[----:B------:R-:W-:Y:S01]  /*0470*/  ISETP.GE.U32.AND P0, PT, R4, R9, PT ;  /* 0x000000090400720c */ /* 0x000fe20003f06070 */
[----:B------:R-:W-:Y:S01]  /*0480*/  STL [R1+0x34], RZ ;  /* 0x000034ff01007387 */ /* 0x000fe20000100800 */
[----:B------:R-:W-:-:S03]  /*0490*/  LOP3.LUT R4, R5, R0, RZ, 0x3c, !PT ;  /* 0x0000000005047212 */ /* 0x000fc600078e3cff */
[----:B------:R-:W-:Y:S01]  /*04a0*/  STL [R1+0x38], RZ ;  /* 0x000038ff01007387 */ /* 0x000fe20000100800 */
[----:B------:R-:W-:Y:S01]  /*04b0*/  ISETP.GE.AND P2, PT, R4, RZ, PT ;  /* 0x000000ff0400720c */ /* 0x000fe20003f46270 */
[----:B------:R-:W-:Y:S02]  /*04c0*/  VIADD R4, R2, 0xff ;  /* 0x000000ff02047836 */ /* 0x000fe40000000000 */
[----:B------:R-:W-:Y:S04]  /*04d0*/  STL [R1+0x3c], RZ ;  /* 0x00003cff01007387 */ /* 0x000fe80000100800 */
[----:B------:R-:W-:Y:S01]  /*04e0*/  @P0 VIADD R7, R7, 0x1 ;  /* 0x0000000107070836 */ /* 0x000fe20000000000 */
[----:B------:R-:W-:Y:S03]  /*04f0*/  STL [R1+0x20], RZ ;  /* 0x000020ff01007387 */ /* 0x000fe60000100800 */
[----:B------:R-:W-:Y:S01]  /*0500*/  IMAD.MOV.U32 R6, RZ, RZ, R7 ;  /* 0x000000ffff067224 */ /* 0x000fe200078e0007 */
[----:B------:R-:W-:Y:S01]  /*0510*/  SHF.R.S32.HI R7, RZ, 0x1f, R4 ;  /* 0x0000001fff077819 */ /* 0x000fe20000011404 */
[----:B------:R-:W-:Y:S02]  /*0520*/  STL [R1+0x24], RZ ;  /* 0x000024ff01007387 */ /* 0x000fe40000100800 */
[----:B------:R-:W-:Y:S01]  /*0530*/  @!P2 IMAD.MOV R6, RZ, RZ, -R6 ;  /* 0x000000ffff06a224 */ /* 0x000fe200078e0a06 */
[----:B------:R-:W-:Y:S01]  /*0540*/  @!P1 LOP3.LUT R6, RZ, R0, RZ, 0x33, !PT ;  /* 0x00000000ff069212 */ /* 0x000fe200078e33ff */
[----:B------:R-:W-:Y:S01]  /*0550*/  STL [R1+0x28], RZ ;  /* 0x000028ff01007387 */ /* 0x000fe20000100800 */
[----:B------:R-:W-:-:S03]  /*0560*/  LEA.HI R7, R7, R4, RZ, 0x8 ;  /* 0x0000000407077211 */ /* 0x000fc600078f40ff */
[----:B------:R-:W-:Y:S01]  /*0570*/  IMAD.SHL.U32 R28, R6, 0x8, RZ ;  /* 0x00000008061c7824 */ /* 0x000fe200078e00ff */
[----:B------:R-:W-:Y:S01]  /*0580*/  STL [R1+0x2c], RZ ;  /* 0x00002cff01007387 */ /* 0x000fe20000100800 */
[----:B------:R-:W-:-:S03]  /*0590*/  IMAD.MOV R6, RZ, RZ, -R6 ;  /* 0x000000ffff067224 */ /* 0x000fc600078e0a06 */
[----:B------:R-:W-:Y:S01]  /*05a0*/  LEA.HI.SX32 R4, R7, -R28, 0x18 ;  /* 0x8000001c07047211 */ /* 0x000fe200078fc2ff */
[----:B------:R-:W-:Y:S01]  /*05b0*/  IMAD R11, R0, R6, R5 ;  /* 0x00000006000b7224 */ /* 0x000fe200078e0205 */
[----:B------:R-:W-:Y:S01]  /*05c0*/  STL [R1+0x10], RZ ;  /* 0x000010ff01007387 */ /* 0x000fe20000100800 */
[----:B------:R-:W-:Y:S01]  /*05d0*/  IMAD.MOV.U32 R6, RZ, RZ, RZ ;  /* 0x000000ffff067224 */ /* 0x000fe200078e00ff */
[----:B------:R-:W-:Y:S02]  /*05e0*/  VIMNMX R4, PT, PT, R4, 0x8, PT ;  /* 0x0000000804047848 */ /* 0x000fe40003fe0100 */
[----:B------:R-:W-:Y:S02]  /*05f0*/  STL [R1+0x14], RZ ;  /* 0x000014ff01007387 */ /* 0x000fe40000100800 */
[-C--:B------:R-:W-:Y:S02]  /*0600*/  IABS R10, R4.reuse ;  /* 0x00000004000a7213 */ /* 0x080fe40000000000 */
[----:B------:R-:W-:Y:S01]  /*0610*/  IABS R0, R4 ;  /* 0x0000000400007213 */ /* 0x000fe20000000000 */
[----:B------:R-:W-:Y:S01]  /*0620*/  STL [R1+0x18], RZ ;  /* 0x000018ff01007387 */ /* 0x000fe20000100800 */
[----:B------:R-:W0:Y:S03]  /*0630*/  I2F.RP R8, R10 ;  /* 0x0000000a00087306 */ /* 0x000e260000209400 */
[----:B------:R-:W-:Y:S04]  /*0640*/  STL [R1+0x1c], RZ ;  /* 0x00001cff01007387 */ /* 0x000fe80000100800 */
[----:B------:R-:W-:Y:S04]  /*0650*/  STL [R1], RZ ;  /* 0x000000ff01007387 */ /* 0x000fe80000100800 */
[----:B------:R-:W-:Y:S01]  /*0660*/  STL [R1+0x4], RZ ;  /* 0x000004ff01007387 */ /* 0x000fe20000100800 */
[----:B0-----:R-:W0:Y:S03]  /*0670*/  MUFU.RCP R8, R8 ;  /* 0x0000000800087308 */ /* 0x001e260000001000 */
[----:B------:R-:W-:Y:S04]  /*0680*/  STL [R1+0x8], RZ ;  /* 0x000008ff01007387 */ /* 0x000fe80000100800 */
[----:B------:R-:W-:Y:S01]  /*0690*/  STL [R1+0xc], RZ ;  /* 0x00000cff01007387 */ /* 0x000fe20000100800 */
[----:B0-----:R-:W-:-:S06]  /*06a0*/  VIADD R7, R8, 0xffffffe ;  /* 0x0ffffffe08077836 */ /* 0x001fcc0000000000 */
[----:B------:R-:W0:Y:S02]  /*06b0*/  F2I.FTZ.U32.TRUNC.NTZ R7, R7 ;  /* 0x0000000700077305 */ /* 0x000e24000021f000 */
[----:B0-----:R-:W-:-:S04]  /*06c0*/  IMAD.MOV R9, RZ, RZ, -R7 ;  /* 0x000000ffff097224 */ /* 0x001fc800078e0a07 */
[----:B------:R-:W-:Y:S01]  /*06d0*/  IMAD.MOV.U32 R5, RZ, RZ, R9 ;  /* 0x000000ffff057224 */ /* 0x000fe200078e0009 */
[----:B------:R-:W-:-:S03]  /*06e0*/  IABS R9, R11 ;  /* 0x0000000b00097213 */ /* 0x000fc60000000000 */
[----:B------:R-:W-:-:S04]  /*06f0*/  IMAD R5, R5, R10, RZ ;  /* 0x0000000a05057224 */ /* 0x000fc800078e02ff */
[----:B------:R-:W-:-:S04]  /*0700*/  IMAD.HI.U32 R6, R7, R5, R6 ;  /* 0x0000000507067227 */ /* 0x000fc800078e0006 */
[----:B------:R-:W-:Y:S02]  /*0710*/  IMAD.MOV R5, RZ, RZ, -R0 ;  /* 0x000000ffff057224 */ /* 0x000fe400078e0a00 */
[----:B------:R-:W-:Y:S01]  /*0720*/  IMAD.HI.U32 R0, R6, R9, RZ ;  /* 0x0000000906007227 */ /* 0x000fe200078e00ff */
[----:B------:R-:W-:-:S03]  /*0730*/  CS2R R6, SRZ ;  /* 0x0000000000067805 */ /* 0x000fc6000001ff00 */
[----:B------:R-:W-:Y:S01]  /*0740*/  IMAD R5, R0, R5, R9 ;  /* 0x0000000500057224 */ /* 0x000fe200078e0209 */
[----:B------:R-:W-:-:S04]  /*0750*/  CS2R R8, SRZ ;  /* 0x0000000000087805 */ /* 0x000fc8000001ff00 */
[----:B------:R-:W-:-:S13]  /*0760*/  ISETP.GT.U32.AND P1, PT, R10, R5, PT ;  /* 0x000000050a00720c */ /* 0x000fda0003f24070 */
[----:B------:R-:W-:Y:S02]  /*0770*/  @!P1 IMAD.IADD R5, R5, 0x1, -R10 ;  /* 0x0000000105059824 */ /* 0x000fe400078e0a0a */
[----:B------:R-:W-:Y:S01]  /*0780*/  @!P1 VIADD R0, R0, 0x1 ;  /* 0x0000000100009836 */ /* 0x000fe20000000000 */
[----:B------:R-:W-:Y:S02]  /*0790*/  ISETP.NE.AND P1, PT, R4, RZ, PT ;  /* 0x000000ff0400720c */ /* 0x000fe40003f25270 */
[----:B------:R-:W-:Y:S02]  /*07a0*/  ISETP.GE.U32.AND P0, PT, R5, R10, PT ;  /* 0x0000000a0500720c */ /* 0x000fe40003f06070 */
[----:B------:R-:W-:-:S04]  /*07b0*/  LOP3.LUT R5, R11, R4, RZ, 0x3c, !PT ;  /* 0x000000040b057212 */ /* 0x000fc800078e3cff */
[----:B------:R-:W-:-:S07]  /*07c0*/  ISETP.GE.AND P2, PT, R5, RZ, PT ;  /* 0x000000ff0500720c */ /* 0x000fce0003f46270 */
[----:B------:R-:W-:-:S06]  /*07d0*/  @P0 VIADD R0, R0, 0x1 ;  /* 0x0000000100000836 */ /* 0x000fcc0000000000 */
[----:B------:R-:W-:Y:S01]  /*07e0*/  @!P2 IMAD.MOV R0, RZ, RZ, -R0 ;  /* 0x000000ffff00a224 */ /* 0x000fe200078e0a00 */
[----:B------:R-:W-:-:S05]  /*07f0*/  @!P1 LOP3.LUT R0, RZ, R4, RZ, 0x33, !PT ;  /* 0x00000004ff009212 */ /* 0x000fca00078e33ff */
[----:B------:R-:W-:Y:S02]  /*0800*/  IMAD.MOV R5, RZ, RZ, -R0 ;  /* 0x000000ffff057224 */ /* 0x000fe400078e0a00 */
[----:B------:R-:W-:Y:S02]  /*0810*/  IMAD.SHL.U32 R0, R0, 0x20, RZ ;  /* 0x0000002000007824 */ /* 0x000fe400078e00ff */
[----:B------:R-:W-:Y:S01]  /*0820*/  IMAD R5, R4, R5, R11 ;  /* 0x0000000504057224 */ /* 0x000fe200078e020b */
[----:B------:R-:W-:Y:S01]  /*0830*/  CS2R R10, SRZ ;  /* 0x00000000000a7805 */ /* 0x000fe2000001ff00 */
[----:B-1----:R-:W-:Y:S02]  /*0840*/  VIADD R3, R0, 0x1 ;  /* 0x0000000100037836 */ /* 0x002fe40000000000 */
[----:B------:R-:W-:Y:S01]  /*0850*/  IMAD.IADD R28, R28, 0x1, R5 ;  /* 0x000000011c1c7824 */ /* 0x000fe200078e0205 */
[----:B------:R-:W-:Y:S01]  /*0860*/  CS2R R4, SRZ ;  /* 0x0000000000047805 */ /* 0x000fe2000001ff00 */
[----:B--2---:R-:W-:-:S04]  /*0870*/  VIADD R2, R0, 0x3 ;  /* 0x0000000300027836 */ /* 0x004fc80000000000 */
[----:B------:R0:W-:Y:S04]  /*0880*/  STL [R1+0x1bf0], R4 ;  /* 0x001bf00401007387 */ /* 0x0001e80000100800 */
[----:B------:R-:W-:Y:S04]  /*0890*/  STL [R1+0x9d0], R0 ;  /* 0x0009d00001007387 */ /* 0x000fe80000100800 */
[----:B------:R1:W-:Y:S01]  /*08a0*/  STL [R1+0x110], R3 ;  /* 0x0001100301007387 */ /* 0x0003e20000100800 */
[----:B0-----:R-:W-:Y:S01]  /*08b0*/  LOP3.LUT R4, R29, 0x3f, RZ, 0xc0, !PT ;  /* 0x0000003f1d047812 */ /* 0x001fe200078ec0ff */
[----:B------:R-:W-:-:S05]  /*08c0*/  VIADD R29, R0, 0x2 ;  /* 0x00000002001d7836 */ /* 0x000fca0000000000 */
[----:B------:R0:W-:Y:S01]  /*08d0*/  STL [R1+0x10c], R29 ;  /* 0x00010c1d01007387 */ /* 0x0001e20000100800 */
[----:B-1----:R-:W-:-:S03]  /*08e0*/  VIADD R3, R0, 0x4 ;  /* 0x0000000400037836 */ /* 0x002fc60000000000 */
[----:B------:R1:W-:Y:S04]  /*08f0*/  STL [R1+0x108], R2 ;  /* 0x0001080201007387 */ /* 0x0003e80000100800 */
[----:B------:R2:W-:Y:S01]  /*0900*/  STL [R1+0x104], R3 ;  /* 0x0001040301007387 */ /* 0x0005e20000100800 */
[C---:B0-----:R-:W-:Y:S02]  /*0910*/  VIADD R29, R0.reuse, 0x5 ;  /* 0x00000005001d7836 */ /* 0x041fe40000000000 */
[----:B-1----:R-:W-:-:S03]  /*0920*/  VIADD R2, R0, 0x6 ;  /* 0x0000000600027836 */ /* 0x002fc60000000000 */
[----:B------:R0:W-:Y:S01]  /*0930*/  STL [R1+0x100], R29 ;  /* 0x0001001d01007387 */ /* 0x0001e20000100800 */
[----:B--2---:R-:W-:-:S03]  /*0940*/  VIADD R3, R0, 0x7 ;  /* 0x0000000700037836 */ /* 0x004fc60000000000 */
        /* <DEDUP_REMOVED lines=44> */
[----:B0-----:R-:W-:Y:S02]  /*0c10*/  VIADD R29, R0, 0x1d ;  /* 0x0000001d001d7836 */ /* 0x001fe40000000000 */
[----:B-1----:R-:W-:Y:S01]  /*0c20*/  IMAD.SHL.U32 R2, R28, 0x100, RZ ;  /* 0x000001001c027824 */ /* 0x002fe200078e00ff */
[----:B--2---:R-:W-:Y:S01]  /*0c30*/  PRMT R3, R4, 0x6540, R28 ;  /* 0x0000654004037816 */ /* 0x004fe2000000001c */
[----:B------:R-:W-:-:S03]  /*0c40*/  VIADD R28, R0, 0x1e ;  /* 0x0000001e001c7836 */ /* 0x000fc60000000000 */
[----:B------:R-:W-:Y:S01]  /*0c50*/  LOP3.LUT R2, R2, 0x40, R4, 0xfe, !PT ;  /* 0x0000004002027812 */ /* 0x000fe200078efe04 */
[----:B------:R-:W-:Y:S01]  /*0c60*/  VIADD R0, R0, 0x1f ;  /* 0x0000001f00007836 */ /* 0x000fe20000000000 */
[----:B------:R0:W5:Y:S04]  /*0c70*/  LDL.LU R4, [R1+0x1bf0] ;  /* 0x001bf00001047983 */ /* 0x0001680000300800 */
[----:B------:R-:W-:Y:S04]  /*0c80*/  STL [R1+0x1bd0], R3 ;  /* 0x001bd00301007387 */ /* 0x000fe80000100800 */
[----:B------:R1:W-:Y:S02]  /*0c90*/  STL [R1+0x1bd4], R2 ;  /* 0x001bd40201007387 */ /* 0x0003e40000100800 */
[----:B-1----:R-:W-:-:S02]  /*0ca0*/  LOP3.LUT R2, R3, 0x80, RZ, 0xfc, !PT ;  /* 0x0000008003027812 */ /* 0x002fc400078efcff */
[----:B------:R-:W-:-:S03]  /*0cb0*/  LOP3.LUT R3, R3, 0xc0, RZ, 0xfc, !PT ;  /* 0x000000c003037812 */ /* 0x000fc600078efcff */
[----:B------:R1:W-:Y:S04]  /*0cc0*/  STL [R1+0x1bd8], R2 ;  /* 0x001bd80201007387 */ /* 0x0003e80000100800 */
[----:B-1----:R0:W5:Y:S04]  /*0cd0*/  LDL.LU R2, [R1+0x1bec] ;  /* 0x001bec0001027983 */ /* 0x0021680000300800 */
[----:B------:R1:W-:Y:S04]  /*0ce0*/  STL [R1+0x1bdc], R3 ;  /* 0x001bdc0301007387 */ /* 0x0003e80000100800 */
[----:B-1----:R0:W5:Y:S01]  /*0cf0*/  LDL.LU R3, [R1+0x1be8] ;  /* 0x001be80001037983 */ /* 0x0021620000300800 */
[----:B----4-:R-:W-:Y:S05]  /*0d00*/  BRA.U !UP0, `(.L_x_0) ;  /* 0x0000044d082c7547 */ /* 0x010fea000b800000 */
[----:B------:R-:W2:Y:S04]  /*0d10*/  LDL R15, [R1+0x1bd0] ;  /* 0x001bd000010f7983 */ /* 0x000ea80000100800 */
[----:B------:R-:W3:Y:S04]  /*0d20*/  LDL R16, [R1+0x1bd4] ;  /* 0x001bd40001107983 */ /* 0x000ee80000100800 */
[----:B------:R-:W4:Y:S04]  /*0d30*/  LDL R17, [R1+0x1bd8] ;  /* 0x001bd80001117983 */ /* 0x000f280000100800 */
[----:B------:R-:W4:Y:S01]  /*0d40*/  LDL R18, [R1+0x1bdc] ;  /* 0x001bdc0001127983 */ /* 0x000f220000100800 */
[----:B-----5:R-:W-:Y:S01]  /*0d50*/  IABS R6, R2 ;  /* 0x0000000200067213 */ /* 0x020fe20000000000 */
[----:B------:R-:W1:Y:S02]  /*0d60*/  LDCU UR6, c[0x0][0x3ac] ;  /* 0x00007580ff0677ac */ /* 0x000e640008000800 */
[----:B------:R-:W4:Y:S01]  /*0d70*/  LDL.LU R20, [R1+0xa4] ;  /* 0x0000a40001147983 */ /* 0x000f220000300800 */
[----:B------:R-:W-:Y:S01]  /*0d80*/  IABS R14, R3 ;  /* 0x00000003000e7213 */ /* 0x000fe20000000000 */
[----:B------:R-:W0:Y:S02]  /*0d90*/  LDCU.128 UR8, c[0x0][0x380] ;  /* 0x00007000ff0877ac */ /* 0x000e240008000c00 */
[----:B------:R-:W4:Y:S01]  /*0da0*/  LDL.LU R26, [R1+0xbc] ;  /* 0x0000bc00011a7983 */ /* 0x000f220000300800 */
[----:B------:R-:W-:Y:S01]  /*0db0*/  ISETP.GE.AND P1, PT, R0, RZ, PT ;  /* 0x000000ff0000720c */ /* 0x000fe20003f26270 */
[----:B------:R-:W0:Y:S02]  /*0dc0*/  LDCU UR7, c[0x0][0x3b0] ;  /* 0x00007600ff0777ac */ /* 0x000e240008000800 */
[----:B------:R-:W4:Y:S04]  /*0dd0*/  LDL.LU R25, [R1+0xb8] ;  /* 0x0000b80001197983 */ /* 0x000f280000300800 */
[----:B------:R-:W4:Y:S04]  /*0de0*/  LDL.LU R22, [R1+0xac] ;  /* 0x0000ac0001167983 */ /* 0x000f280000300800 */
[----:B------:R-:W4:Y:S04]  /*0df0*/  LDL.LU R24, [R1+0xb0] ;  /* 0x0000b00001187983 */ /* 0x000f280000300800 */
[----:B------:R-:W4:Y:S04]  /*0e00*/  LDL.LU R23, [R1+0xb4] ;  /* 0x0000b40001177983 */ /* 0x000f280000300800 */
[----:B------:R-:W4:Y:S04]  /*0e10*/  LDL.LU R27, [R1+0xc0] ;  /* 0x0000c000011b7983 */ /* 0x000f280000300800 */
[----:B------:R-:W4:Y:S04]  /*0e20*/  LDL.LU R21, [R1+0xa8] ;  /* 0x0000a80001157983 */ /* 0x000f280000300800 */
[----:B------:R-:W4:Y:S01]  /*0e30*/  LDL.LU R19, [R1+0xa0] ;  /* 0x0000a00001137983 */ /* 0x000f220000300800 */
[----:B------:R-:W0:Y:S01]  /*0e40*/  I2F.RP R4, R6 ;  /* 0x0000000600047306 */ /* 0x000e220000209400 */
[----:B------:R-:W-:-:S02]  /*0e50*/  IABS R0, R0 ;  /* 0x0000000000007213 */ /* 0x000fc40000000000 */
[----:B------:R2:W-:Y:S01]  /*0e60*/  STL [R1+0x1cb8], R3 ;  /* 0x001cb80301007387 */ /* 0x0005e20000100800 */
[----:B------:R-:W-:Y:S02]  /*0e70*/  ISETP.GE.AND P5, PT, R28, RZ, PT ;  /* 0x000000ff1c00720c */ /* 0x000fe40003fa6270 */
[----:B------:R-:W-:Y:S02]  /*0e80*/  IABS R28, R28 ;  /* 0x0000001c001c7213 */ /* 0x000fe40000000000 */
[----:B------:R-:W1:Y:S01]  /*0e90*/  I2F.RP R10, R14 ;  /* 0x0000000e000a7306 */ /* 0x000e620000209400 */
[----:B------:R-:W-:-:S07]  /*0ea0*/  ISETP.GE.AND P2, PT, R29, RZ, PT ;  /* 0x000000ff1d00720c */ /* 0x000fce0003f46270 */
[----:B0-----:R-:W0:Y:S08]  /*0eb0*/  MUFU.RCP R4, R4 ;  /* 0x0000000400047308 */ /* 0x001e300000001000 */
[----:B-1----:R-:W-:Y:S01]  /*0ec0*/  MUFU.RCP R10, R10 ;  /* 0x0000000a000a7308 */ /* 0x002fe20000001000 */
[----:B0-----:R-:W-:-:S07]  /*0ed0*/  VIADD R4, R4, 0xffffffe ;  /* 0x0ffffffe04047836 */ /* 0x001fce0000000000 */
[----:B------:R-:W0:Y:S02]  /*0ee0*/  F2I.FTZ.U32.TRUNC.NTZ R5, R4 ;  /* 0x0000000400057305 */ /* 0x000e24000021f000 */
[----:B0-----:R-:W-:-:S04]  /*0ef0*/  IMAD.MOV R4, RZ, RZ, -R5 ;  /* 0x000000ffff047224 */ /* 0x001fc800078e0a05 */
[----:B------:R-:W-:Y:S02]  /*0f00*/  IMAD R12, R4, R6, RZ ;  /* 0x00000006040c7224 */ /* 0x000fe400078e02ff */
[----:B------:R-:W-:-:S04]  /*0f10*/  IMAD.MOV.U32 R4, RZ, RZ, RZ ;  /* 0x000000ffff047224 */ /* 0x000fc800078e00ff */
[----:B------:R-:W-:-:S04]  /*0f20*/  IMAD.HI.U32 R12, R5, R12, R4 ;  /* 0x0000000c050c7227 */ /* 0x000fc800078e0004 */
[----:B------:R-:W-:-:S06]  /*0f30*/  VIADD R5, R10, 0xffffffe ;  /* 0x0ffffffe0a057836 */ /* 0x000fcc0000000000 */
[----:B------:R-:W0:Y:S01]  /*0f40*/  F2I.FTZ.U32.TRUNC.NTZ R5, R5 ;  /* 0x0000000500057305 */ /* 0x000e22000021f000 */
[----:B--2---:R-:W-:Y:S01]  /*0f50*/  IMAD.MOV.U32 R3, RZ, RZ, R15 ;  /* 0x000000ffff037224 */ /* 0x004fe200078e000f */
[----:B---3--:R-:W-:-:S04]  /*0f60*/  IABS R4, R16 ;  /* 0x0000001000047213 */ /* 0x008fc80000000000 */
[----:B------:R-:W-:Y:S02]  /*0f70*/  IABS R7, R3 ;  /* 0x0000000300077213 */ /* 0x000fe40000000000 */
[----:B----4-:R-:W-:Y:S01]  /*0f80*/  IABS R9, R17 ;  /* 0x0000001100097213 */ /* 0x010fe20000000000 */
[----:B------:R-:W-:Y:S01]  /*0f90*/  IMAD.HI.U32 R10, R12, R4, RZ ;  /* 0x000000040c0a7227 */ /* 0x000fe200078e00ff */
[----:B------:R-:W-:-:S03]  /*0fa0*/  IABS R8, R18 ;  /* 0x0000001200087213 */ /* 0x000fc60000000000 */
[----:B------:R-:W-:-:S04]  /*0fb0*/  IMAD.HI.U32 R11, R12, R7, RZ ;  /* 0x000000070c0b7227 */ /* 0x000fc800078e00ff */
[----:B------:R-:W-:-:S04]  /*0fc0*/  IMAD.HI.U32 R13, R12, R9, RZ ;  /* 0x000000090c0d7227 */ /* 0x000fc800078e00ff */
[----:B------:R-:W-:Y:S02]  /*0fd0*/  IMAD.MOV R11, RZ, RZ, -R11 ;  /* 0x000000ffff0b7224 */ /* 0x000fe400078e0a0b */
[----:B------:R-:W-:Y:S02]  /*0fe0*/  IMAD.MOV R10, RZ, RZ, -R10 ;  /* 0x000000ffff0a7224 */ /* 0x000fe400078e0a0a */
[----:B------:R-:W-:Y:S02]  /*0ff0*/  IMAD.MOV R13, RZ, RZ, -R13 ;  /* 0x000000ffff0d7224 */ /* 0x000fe400078e0a0d */
[C---:B------:R-:W-:Y:S02]  /*1000*/  IMAD R7, R6.reuse, R11, R7 ;  /* 0x0000000b06077224 */ /* 0x040fe400078e0207 */
[C---:B------:R-:W-:Y:S02]  /*1010*/  IMAD R10, R6.reuse, R10, R4 ;  /* 0x0000000a060a7224 */ /* 0x040fe400078e0204 */
[C---:B------:R-:W-:Y:S01]  /*1020*/  IMAD R9, R6.reuse, R13, R9 ;  /* 0x0000000d06097224 */ /* 0x040fe200078e0209 */
[----:B------:R-:W-:Y:S01]  /*1030*/  ISETP.GT.U32.AND P4, PT, R6, R7, PT ;  /* 0x000000070600720c */ /* 0x000fe20003f84070 */
[----:B------:R-:W-:Y:S01]  /*1040*/  IMAD.HI.U32 R12, R12, R8, RZ ;  /* 0x000000080c0c7227 */ /* 0x000fe200078e00ff */
[----:B------:R-:W-:-:S02]  /*1050*/  ISETP.GT.U32.AND P6, PT, R6, R10, PT ;  /* 0x0000000a0600720c */ /* 0x000fc40003fc4070 */
[C---:B------:R-:W-:Y:S01]  /*1060*/  ISETP.GT.U32.AND P3, PT, R6.reuse, R9, PT ;  /* 0x000000090600720c */ /* 0x040fe20003f64070 */
[----:B------:R-:W-:Y:S02]  /*1070*/  IMAD.MOV R12, RZ, RZ, -R12 ;  /* 0x000000ffff0c7224 */ /* 0x000fe400078e0a0c */
[----:B0-----:R-:W-:Y:S02]  /*1080*/  IMAD.MOV R4, RZ, RZ, -R5 ;  /* 0x000000ffff047224 */ /* 0x001fe400078e0a05 */
[----:B------:R-:W-:Y:S01]  /*1090*/  IMAD R8, R6, R12, R8 ;  /* 0x0000000c06087224 */ /* 0x000fe200078e0208 */
[----:B------:R-:W-:Y:S01]  /*10a0*/  IABS R12, R29 ;  /* 0x0000001d000c7213 */ /* 0x000fe20000000000 */
[----:B------:R-:W-:Y:S01]  /*10b0*/  IMAD R11, R4, R14, RZ ;  /* 0x0000000e040b7224 */ /* 0x000fe200078e02ff */
[----:B------:R-:W-:Y:S01]  /*10c0*/  IABS R29, R24 ;  /* 0x00000018001d7213 */ /* 0x000fe20000000000 */
[--C-:B------:R-:W-:Y:S01]  /*10d0*/  @!P4 IMAD.IADD R7, R7, 0x1, -R6.reuse ;  /* 0x000000010707c824 */ /* 0x100fe200078e0a06 */
[----:B------:R-:W-:Y:S01]  /*10e0*/  ISETP.GT.U32.AND P0, PT, R6, R8, PT ;  /* 0x000000080600720c */ /* 0x000fe20003f04070 */
[----:B------:R-:W-:-:S02]  /*10f0*/  @!P6 IMAD.IADD R10, R10, 0x1, -R6 ;  /* 0x000000010a0ae824 */ /* 0x000fc400078e0a06 */
[----:B------:R-:W-:Y:S01]  /*1100*/  @!P3 IMAD.IADD R9, R9, 0x1, -R6 ;  /* 0x000000010909b824 */ /* 0x000fe200078e0a06 */
[C---:B------:R-:W-:Y:S01]  /*1110*/  ISETP.GT.U32.AND P6, PT, R6.reuse, R7, PT ;  /* 0x000000070600720c */ /* 0x040fe20003fc4070 */
[----:B------:R-:W-:Y:S01]  /*1120*/  IMAD.MOV.U32 R4, RZ, RZ, RZ ;  /* 0x000000ffff047224 */ /* 0x000fe200078e00ff */
[----:B------:R-:W-:-:S03]  /*1130*/  ISETP.GT.U32.AND P3, PT, R6, R10, PT ;  /* 0x0000000a0600720c */ /* 0x000fc60003f64070 */
[----:B------:R-:W-:Y:S01]  /*1140*/  IMAD.HI.U32 R4, R5, R11, R4 ;  /* 0x0000000b05047227 */ /* 0x000fe200078e0004 */
[----:B------:R-:W-:-:S03]  /*1150*/  IABS R11, R19 ;  /* 0x00000013000b7213 */ /* 0x000fc60000000000 */
[----:B------:R-:W-:Y:S02]  /*1160*/  IMAD.MOV.U32 R5, RZ, RZ, R0 ;  /* 0x000000ffff057224 */ /* 0x000fe400078e0000 */
[----:B------:R-:W-:Y:S01]  /*1170*/  @!P0 IMAD.IADD R8, R8, 0x1, -R6 ;  /* 0x0000000108088824 */ /* 0x000fe200078e0a06 */
[----:B------:R-:W-:Y:S01]  /*1180*/  ISETP.GT.U32.AND P0, PT, R6, R9, PT ;  /* 0x000000090600720c */ /* 0x000fe20003f04070 */
[----:B------:R-:W-:-:S03]  /*1190*/  IMAD.HI.U32 R15, R4, R5, RZ ;  /* 0x00000005040f7227 */ /* 0x000fc600078e00ff */
[----:B------:R-:W-:Y:S01]  /*11a0*/  ISETP.GT.U32.AND P4, PT, R6, R8, PT ;  /* 0x000000080600720c */ /* 0x000fe20003f84070 */
[----:B------:R-:W-:Y:S01]  /*11b0*/  IMAD.MOV.U32 R0, RZ, RZ, R28 ;  /* 0x000000ffff007224 */ /* 0x000fe200078e001c */
[----:B------:R-:W-:Y:S01]  /*11c0*/  IABS R28, R23 ;  /* 0x00000017001c7213 */ /* 0x000fe20000000000 */
[--C-:B------:R-:W-:Y:S01]  /*11d0*/  @!P6 IMAD.IADD R7, R7, 0x1, -R6.reuse ;  /* 0x000000010707e824 */ /* 0x100fe200078e0a06 */
[----:B------:R-:W-:Y:S01]  /*11e0*/  ISETP.GE.AND P6, PT, R3, RZ, PT ;  /* 0x000000ff0300720c */ /* 0x000fe20003fc6270 */
[----:B------:R-:W-:Y:S01]  /*11f0*/  @!P3 IMAD.IADD R10, R10, 0x1, -R6 ;  /* 0x000000010a0ab824 */ /* 0x000fe200078e0a06 */
[----:B------:R-:W-:Y:S01]  /*1200*/  ISETP.GE.AND P3, PT, R16, RZ, PT ;  /* 0x000000ff1000720c */ /* 0x000fe20003f66270 */
[----:B------:R-:W-:Y:S02]  /*1210*/  IMAD.MOV R15, RZ, RZ, -R15 ;  /* 0x000000ffff0f7224 */ /* 0x000fe400078e0a0f */
[----:B------:R-:W-:-:S04]  /*1220*/  IMAD.HI.U32 R13, R4, R0, RZ ;  /* 0x00000000040d7227 */ /* 0x000fc800078e00ff */
[C---:B------:R-:W-:Y:S02]  /*1230*/  IMAD R5, R14.reuse, R15, R5 ;  /* 0x0000000f0e057224 */ /* 0x040fe400078e0205 */
[----:B------:R-:W-:Y:S02]  /*1240*/  IMAD.MOV R13, RZ, RZ, -R13 ;  /* 0x000000ffff0d7224 */ /* 0x000fe400078e0a0d */
[----:B------:R-:W-:Y:S01]  /*1250*/  @!P0 IMAD.IADD R9, R9, 0x1, -R6 ;  /* 0x0000000109098824 */ /* 0x000fe200078e0a06 */
[C---:B------:R-:W-:Y:S01]  /*1260*/  ISETP.GT.U32.AND P0, PT, R14.reuse, R5, PT ;  /* 0x000000050e00720c */ /* 0x040fe20003f04070 */
[----:B------:R-:W-:Y:S02]  /*1270*/  IMAD R0, R14, R13, R0 ;  /* 0x0000000d0e007224 */ /* 0x000fe400078e0200 */
[----:B------:R-:W-:Y:S01]  /*1280*/  @!P6 IMAD.MOV R7, RZ, RZ, -R7 ;  /* 0x000000ffff07e224 */ /* 0x000fe200078e0a07 */
[----:B------:R-:W-:Y:S01]  /*1290*/  ISETP.GE.AND P6, PT, R17, RZ, PT ;  /* 0x000000ff1100720c */ /* 0x000fe20003fc6270 */
[----:B------:R-:W-:Y:S01]  /*12a0*/  @!P3 IMAD.MOV R10, RZ, RZ, -R10 ;  /* 0x000000ffff0ab224 */ /* 0x000fe200078e0a0a */
[----:B------:R-:W-:Y:S01]  /*12b0*/  ISETP.GE.AND P3, PT, R18, RZ, PT ;  /* 0x000000ff1200720c */ /* 0x000fe20003f66270 */
[----:B------:R-:W-:-:S04]  /*12c0*/  IMAD.HI.U32 R15, R4, R12, RZ ;  /* 0x0000000c040f7227 */ /* 0x000fc800078e00ff */
[----:B------:R-:W-:Y:S01]  /*12d0*/  @!P4 IMAD.IADD R8, R8, 0x1, -R6 ;  /* 0x000000010808c824 */ /* 0x000fe200078e0a06 */
[----:B------:R-:W-:Y:S01]  /*12e0*/  ISETP.GT.U32.AND P4, PT, R14, R0, PT ;  /* 0x000000000e00720c */ /* 0x000fe20003f84070 */
[----:B------:R-:W-:Y:S02]  /*12f0*/  IMAD.MOV R6, RZ, RZ, -R15 ;  /* 0x000000ffff067224 */ /* 0x000fe400078e0a0f */
[----:B------:R-:W-:Y:S01]  /*1300*/  @!P0 IMAD.IADD R5, R5, 0x1, -R14 ;  /* 0x0000000105058824 */ /* 0x000fe200078e0a0e */
[----:B------:R-:W-:Y:S01]  /*1310*/  ISETP.NE.AND P0, PT, R2, RZ, PT ;  /* 0x000000ff0200720c */ /* 0x000fe20003f05270 */
[C---:B------:R-:W-:Y:S01]  /*1320*/  IMAD R6, R14.reuse, R6, R12 ;  /* 0x000000060e067224 */ /* 0x040fe200078e020c */
[----:B------:R-:W-:Y:S01]  /*1330*/  IABS R12, R20 ;  /* 0x00000014000c7213 */ /* 0x000fe20000000000 */
[----:B------:R-:W-:Y:S01]  /*1340*/  @!P6 IMAD.MOV R9, RZ, RZ, -R9 ;  /* 0x000000ffff09e224 */ /* 0x000fe200078e0a09 */
[C---:B------:R-:W-:Y:S01]  /*1350*/  ISETP.GT.U32.AND P6, PT, R14.reuse, R5, PT ;  /* 0x000000050e00720c */ /* 0x040fe20003fc4070 */
[----:B------:R-:W-:Y:S01]  /*1360*/  @!P3 IMAD.MOV R8, RZ, RZ, -R8 ;  /* 0x000000ffff08b224 */ /* 0x000fe200078e0a08 */
[----:B------:R-:W-:Y:S01]  /*1370*/  ISETP.GT.U32.AND P3, PT, R14, R6, PT ;  /* 0x000000060e00720c */ /* 0x000fe20003f64070 */
[----:B------:R-:W-:Y:S01]  /*1380*/  IMAD.HI.U32 R13, R4, R11, RZ ;  /* 0x0000000b040d7227 */ /* 0x000fe200078e00ff */
[----:B------:R-:W-:-:S03]  /*1390*/  LOP3.LUT R2, RZ, R2, RZ, 0x33, !PT ;  /* 0x00000002ff027212 */ /* 0x000fc600078e33ff */
[----:B------:R-:W-:Y:S01]  /*13a0*/  @!P4 IMAD.IADD R0, R0, 0x1, -R14 ;  /* 0x000000010000c824 */ /* 0x000fe200078e0a0e */
[----:B------:R-:W-:Y:S01]  /*13b0*/  SEL R16, R2, R7, !P0 ;  /* 0x0000000702107207 */ /* 0x000fe20004000000 */
[----:B------:R-:W-:Y:S01]  /*13c0*/  IMAD.HI.U32 R15, R4, R12, RZ ;  /* 0x0000000c040f7227 */ /* 0x000fe200078e00ff */
[----:B------:R-:W-:Y:S02]  /*13d0*/  SEL R7, R2, R10, !P0 ;  /* 0x0000000a02077207 */ /* 0x000fe40004000000 */
[----:B------:R-:W-:Y:S01]  /*13e0*/  ISETP.GT.U32.AND P4, PT, R14, R0, PT ;  /* 0x000000000e00720c */ /* 0x000fe20003f84070 */
[----:B------:R-:W-:Y:S01]  /*13f0*/  IMAD.MOV R13, RZ, RZ, -R13 ;  /* 0x000000ffff0d7224 */ /* 0x000fe200078e0a0d */
[C---:B------:R-:W-:Y:S01]  /*1400*/  SEL R3, R2.reuse, R9, !P0 ;  /* 0x0000000902037207 */ /* 0x040fe20004000000 */
[----:B------:R-:W-:Y:S01]  /*1410*/  IMAD.MOV R15, RZ, RZ, -R15 ;  /* 0x000000ffff0f7224 */ /* 0x000fe200078e0a0f */
[----:B------:R-:W-:Y:S01]  /*1420*/  SEL R2, R2, R8, !P0 ;  /* 0x0000000802027207 */ /* 0x000fe20004000000 */
[C---:B------:R-:W-:Y:S01]  /*1430*/  IMAD R11, R14.reuse, R13, R11 ;  /* 0x0000000d0e0b7224 */ /* 0x040fe200078e020b */
[----:B------:R-:W-:Y:S01]  /*1440*/  IABS R13, R21 ;  /* 0x00000015000d7213 */ /* 0x000fe20000000000 */
[C---:B------:R-:W-:Y:S01]  /*1450*/  IMAD R12, R14.reuse, R15, R12 ;  /* 0x0000000f0e0c7224 */ /* 0x040fe200078e020c */
[----:B------:R-:W-:Y:S01]  /*1460*/  STL [R1+0x1a4], R16 ;  /* 0x0001a41001007387 */ /* 0x000fe20000100800 */
[--C-:B------:R-:W-:Y:S01]  /*1470*/  @!P6 IMAD.IADD R5, R5, 0x1, -R14.reuse ;  /* 0x000000010505e824 */ /* 0x100fe200078e0a0e */
[----:B------:R-:W-:Y:S01]  /*1480*/  ISETP.GT.U32.AND P6, PT, R14, R11, PT ;  /* 0x0000000b0e00720c */ /* 0x000fe20003fc4070 */
[--C-:B------:R-:W-:Y:S01]  /*1490*/  @!P3 IMAD.IADD R6, R6, 0x1, -R14.reuse ;  /* 0x000000010606b824 */ /* 0x100fe200078e0a0e */
[----:B------:R-:W-:Y:S01]  /*14a0*/  ISETP.GT.U32.AND P3, PT, R14, R12, PT ;  /* 0x0000000c0e00720c */ /* 0x000fe20003f64070 */
[----:B------:R0:W-:Y:S01]  /*14b0*/  STL [R1+0x1ac], R7 ;  /* 0x0001ac0701007387 */ /* 0x0001e20000100800 */
[----:B------:R-:W-:Y:S01]  /*14c0*/  @!P4 IMAD.IADD R0, R0, 0x1, -R14 ;  /* 0x000000010000c824 */ /* 0x000fe200078e0a0e */
[----:B------:R-:W-:-:S02]  /*14d0*/  ISETP.GE.AND P0, PT, R19, RZ, PT ;  /* 0x000000ff1300720c */ /* 0x000fc40003f06270 */
[----:B------:R1:W-:Y:S01]  /*14e0*/  STL [R1+0x1a8], R3 ;  /* 0x0001a80301007387 */ /* 0x0003e20000100800 */
[----:B------:R-:W-:-:S03]  /*14f0*/  ISETP.GT.U32.AND P4, PT, R14, R6, PT ;  /* 0x000000060e00720c */ /* 0x000fc60003f84070 */
[----:B------:R2:W-:Y:S01]  /*1500*/  STL [R1+0x1a0], R2 ;  /* 0x0001a00201007387 */ /* 0x0005e20000100800 */
[----:B0-----:R-:W-:Y:S02]  /*1510*/  IMAD.MOV.U32 R7, RZ, RZ, R5 ;  /* 0x000000ffff077224 */ /* 0x001fe400078e0005 */
[----:B------:R-:W-:Y:S02]  /*1520*/  @!P6 IMAD.IADD R11, R11, 0x1, -R14 ;  /* 0x000000010b0be824 */ /* 0x000fe400078e0a0e */
[----:B-1----:R-:W-:Y:S01]  /*1530*/  IMAD.MOV.U32 R3, RZ, RZ, R0 ;  /* 0x000000ffff037224 */ /* 0x002fe200078e0000 */
[----:B------:R-:W-:Y:S01]  /*1540*/  IABS R0, R22 ;  /* 0x0000001600007213 */ /* 0x000fe20000000000 */
[----:B------:R-:W-:Y:S01]  /*1550*/  @!P3 IMAD.IADD R12, R12, 0x1, -R14 ;  /* 0x000000010c0cb824 */ /* 0x000fe200078e0a0e */
[----:B------:R-:W-:Y:S01]  /*1560*/  ISETP.GT.U32.AND P6, PT, R14, R11, PT ;  /* 0x0000000b0e00720c */ /* 0x000fe20003fc4070 */
[----:B--2---:R-:W-:-:S03]  /*1570*/  IMAD.HI.U32 R2, R4, R13, RZ ;  /* 0x0000000d04027227 */ /* 0x004fc600078e00ff */
[----:B------:R-:W-:Y:S01]  /*1580*/  ISETP.GT.U32.AND P3, PT, R14, R12, PT ;  /* 0x0000000c0e00720c */ /* 0x000fe20003f64070 */
[----:B------:R-:W-:Y:S02]  /*1590*/  IMAD.MOV R2, RZ, RZ, -R2 ;  /* 0x000000ffff027224 */ /* 0x000fe400078e0a02 */
[----:B------:R-:W-:Y:S01]  /*15a0*/  @!P1 IMAD.MOV R7, RZ, RZ, -R7 ;  /* 0x000000ffff079224 */ /* 0x000fe200078e0a07 */
[----:B------:R-:W-:Y:S01]  /*15b0*/  ISETP.GE.AND P1, PT, R20, RZ, PT ;  /* 0x000000ff1400720c */ /* 0x000fe20003f26270 */
[----:B------:R-:W-:Y:S02]  /*15c0*/  IMAD R2, R14, R2, R13 ;  /* 0x000000020e027224 */ /* 0x000fe400078e020d */
[----:B------:R-:W-:Y:S01]  /*15d0*/  @!P5 IMAD.MOV R3, RZ, RZ, -R3 ;  /* 0x000000ffff03d224 */ /* 0x000fe200078e0a03 */
[----:B------:R-:W-:Y:S01]  /*15e0*/  STL [R1+0x1c], R7 ;  /* 0x00001c0701007387 */ /* 0x000fe20000100800 */
[----:B------:R-:W-:Y:S01]  /*15f0*/  @!P4 IMAD.IADD R6, R6, 0x1, -R14 ;  /* 0x000000010606c824 */ /* 0x000fe200078e0a0e */
[----:B------:R-:W-:Y:S01]  /*1600*/  ISETP.GT.U32.AND P4, PT, R14, R2, PT ;  /* 0x000000020e00720c */ /* 0x000fe20003f84070 */
[----:B------:R-:W-:Y:S01]  /*1610*/  IMAD.HI.U32 R5, R4, R0, RZ ;  /* 0x0000000004057227 */ /* 0x000fe200078e00ff */
[----:B------:R0:W-:Y:S01]  /*1620*/  STL [R1+0x18], R3 ;  /* 0x0000180301007387 */ /* 0x0001e20000100800 */
[----:B------:R-:W-:-:S02]  /*1630*/  ISETP.GE.AND P5, PT, R21, RZ, PT ;  /* 0x000000ff1500720c */ /* 0x000fc40003fa6270 */
[----:B------:R-:W-:Y:S01]  /*1640*/  IMAD.MOV R5, RZ, RZ, -R5 ;  /* 0x000000ffff057224 */ /* 0x000fe200078e0a05 */
[----:B------:R-:W2:Y:S01]  /*1650*/  LDL.LU R20, [R1+0xc4] ;  /* 0x0000c40001147983 */ /* 0x000ea20000300800 */
[----:B0-----:R-:W-:Y:S02]  /*1660*/  IMAD.MOV.U32 R3, RZ, RZ, R6 ;  /* 0x000000ffff037224 */ /* 0x001fe400078e0006 */
[----:B------:R-:W-:Y:S02]  /*1670*/  IMAD R0, R14, R5, R0 ;  /* 0x000000050e007224 */ /* 0x000fe400078e0200 */
[----:B------:R-:W-:Y:S01]  /*1680*/  @!P2 IMAD.MOV R3, RZ, RZ, -R3 ;  /* 0x000000ffff03a224 */ /* 0x000fe200078e0a03 */
[----:B------:R-:W-:Y:S01]  /*1690*/  IABS R8, R25 ;  /* 0x0000001900087213 */ /* 0x000fe20000000000 */
[--C-:B------:R-:W-:Y:S01]  /*16a0*/  @!P6 IMAD.IADD R11, R11, 0x1, -R14.reuse ;  /* 0x000000010b0be824 */ /* 0x100fe200078e0a0e */
[----:B------:R-:W-:Y:S01]  /*16b0*/  ISETP.GE.AND P6, PT, R24, RZ, PT ;  /* 0x000000ff1800720c */ /* 0x000fe20003fc6270 */
[--C-:B------:R-:W-:Y:S01]  /*16c0*/  @!P3 IMAD.IADD R12, R12, 0x1, -R14.reuse ;  /* 0x000000010c0cb824 */ /* 0x100fe200078e0a0e */
[----:B------:R0:W-:Y:S01]  /*16d0*/  STL [R1+0x14], R3 ;  /* 0x0000140301007387 */ /* 0x0001e20000100800 */
[----:B------:R-:W-:Y:S01]  /*16e0*/  ISETP.GT.U32.AND P3, PT, R14, R0, PT ;  /* 0x000000000e00720c */ /* 0x000fe20003f64070 */
[----:B------:R-:W-:Y:S01]  /*16f0*/  @!P4 IMAD.IADD R2, R2, 0x1, -R14 ;  /* 0x000000010202c824 */ /* 0x000fe200078e0a0e */
[----:B------:R-:W-:Y:S01]  /*1700*/  IABS R9, R26 ;  /* 0x0000001a00097213 */ /* 0x000fe20000000000 */
[----:B------:R-:W3:Y:S01]  /*1710*/  LDL.LU R24, [R1+0xc8] ;  /* 0x0000c80001187983 */ /* 0x000ee20000300800 */
[----:B------:R-:W-:Y:S01]  /*1720*/  IMAD.HI.U32 R6, R4, R29, RZ ;  /* 0x0000001d04067227 */ /* 0x000fe200078e00ff */
[----:B------:R-:W-:-:S02]  /*1730*/  ISETP.GE.AND P2, PT, R22, RZ, PT ;  /* 0x000000ff1600720c */ /* 0x000fc40003f46270 */
[----:B------:R-:W-:Y:S01]  /*1740*/  ISETP.GT.U32.AND P4, PT, R14, R2, PT ;  /* 0x000000020e00720c */ /* 0x000fe20003f84070 */
[----:B------:R-:W-:Y:S02]  /*1750*/  IMAD.MOV.U32 R7, RZ, RZ, R11 ;  /* 0x000000ffff077224 */ /* 0x000fe400078e000b */
[----:B0-----:R-:W-:-:S03]  /*1760*/  IMAD.MOV.U32 R3, RZ, RZ, R12 ;  /* 0x000000ffff037224 */ /* 0x001fc600078e000c */
[----:B------:R-:W-:Y:S02]  /*1770*/  @!P3 IMAD.IADD R0, R0, 0x1, -R14 ;  /* 0x000000010000b824 */ /* 0x000fe400078e0a0e */
[----:B------:R-:W-:Y:S02]  /*1780*/  @!P0 IMAD.MOV R7, RZ, RZ, -R7 ;  /* 0x000000ffff078224 */ /* 0x000fe400078e0a07 */
[----:B------:R-:W-:Y:S01]  /*1790*/  @!P1 IMAD.MOV R3, RZ, RZ, -R3 ;  /* 0x000000ffff039224 */ /* 0x000fe200078e0a03 */
[----:B------:R-:W-:Y:S01]  /*17a0*/  ISETP.GT.U32.AND P3, PT, R14, R0, PT ;  /* 0x000000000e00720c */ /* 0x000fe20003f64070 */
[----:B------:R-:W-:Y:S01]  /*17b0*/  IMAD.HI.U32 R5, R4, R28, RZ ;  /* 0x0000001c04057227 */ /* 0x000fe200078e00ff */
[----:B------:R-:W-:Y:S03]  /*17c0*/  STL [R1+0x10], R7 ;  /* 0x0000100701007387 */ /* 0x000fe60000100800 */
[----:B------:R-:W-:-:S02]  /*17d0*/  IMAD.MOV R6, RZ, RZ, -R6 ;  /* 0x000000ffff067224 */ /* 0x000fc400078e0a06 */
[----:B------:R-:W-:Y:S01]  /*17e0*/  @!P4 IMAD.IADD R2, R2, 0x1, -R14 ;  /* 0x000000010202c824 */ /* 0x000fe200078e0a0e */
[----:B------:R0:W-:Y:S01]  /*17f0*/  STL [R1+0xc], R3 ;  /* 0x00000c0301007387 */ /* 0x0001e20000100800 */
[----:B------:R-:W-:Y:S02]  /*1800*/  IMAD.MOV R5, RZ, RZ, -R5 ;  /* 0x000000ffff057224 */ /* 0x000fe400078e0a05 */
[C---:B------:R-:W-:Y:S01]  /*1810*/  IMAD R29, R14.reuse, R6, R29 ;  /* 0x000000060e1d7224 */ /* 0x040fe200078e021d */
[----:B------:R-:W-:Y:S01]  /*1820*/  ISETP.GE.AND P1, PT, R25, RZ, PT ;  /* 0x000000ff1900720c */ /* 0x000fe20003f26270 */
[----:B------:R-:W-:Y:S01]  /*1830*/  IMAD R28, R14, R5, R28 ;  /* 0x000000050e1c7224 */ /* 0x000fe200078e021c */
[----:B------:R-:W-:Y:S01]  /*1840*/  ISETP.GE.AND P4, PT, R26, RZ, PT ;  /* 0x000000ff1a00720c */ /* 0x000fe20003f86270 */
[----:B------:R-:W4:Y:S01]  /*1850*/  LDL.LU R25, [R1+0xcc] ;  /* 0x0000cc0001197983 */ /* 0x000f220000300800 */
[----:B0-----:R-:W-:-:S03]  /*1860*/  IMAD.MOV.U32 R3, RZ, RZ, R2 ;  /* 0x000000ffff037224 */ /* 0x001fc600078e0002 */
[----:B------:R-:W4:Y:S01]  /*1870*/  LDL.LU R26, [R1+0xd0] ;  /* 0x0000d000011a7983 */ /* 0x000f220000300800 */
[----:B------:R-:W-:Y:S01]  /*1880*/  @!P5 IMAD.MOV R3, RZ, RZ, -R3 ;  /* 0x000000ffff03d224 */ /* 0x000fe200078e0a03 */
[----:B------:R-:W-:Y:S02]  /*1890*/  ISETP.GT.U32.AND P5, PT, R14, R29, PT ;  /* 0x0000001d0e00720c */ /* 0x000fe40003fa4070 */
[----:B------:R-:W4:Y:S01]  /*18a0*/  LDL.LU R21, [R1+0xd8] ;  /* 0x0000d80001157983 */ /* 0x000f220000300800 */
[----:B------:R-:W-:Y:S01]  /*18b0*/  @!P3 IMAD.IADD R0, R0, 0x1, -R14 ;  /* 0x000000010000b824 */ /* 0x000fe200078e0a0e */
[----:B------:R-:W-:Y:S02]  /*18c0*/  ISETP.GT.U32.AND P3, PT, R14, R28, PT ;  /* 0x0000001c0e00720c */ /* 0x000fe40003f64070 */
[----:B------:R-:W4:Y:S01]  /*18d0*/  LDL.LU R22, [R1+0xdc] ;  /* 0x0000dc0001167983 */ /* 0x000f220000300800 */
[----:B------:R-:W-:-:S06]  /*18e0*/  IMAD.HI.U32 R2, R4, R9, RZ ;  /* 0x0000000904027227 */ /* 0x000fcc00078e00ff */
[----:B------:R-:W-:-:S04]  /*18f0*/  @!P5 IMAD.IADD R29, R29, 0x1, -R14 ;  /* 0x000000011d1dd824 */ /* 0x000fc800078e0a0e */
[----:B------:R-:W-:Y:S01]  /*1900*/  @!P3 IMAD.IADD R28, R28, 0x1, -R14 ;  /* 0x000000011c1cb824 */ /* 0x000fe200078e0a0e */
[----:B------:R-:W-:Y:S01]  /*1910*/  ISETP.GT.U32.AND P3, PT, R14, R29, PT ;  /* 0x0000001d0e00720c */ /* 0x000fe20003f64070 */
[----:B------:R-:W-:-:S04]  /*1920*/  IMAD.MOV R2, RZ, RZ, -R2 ;  /* 0x000000ffff027224 */ /* 0x000fc800078e0a02 */
[C---:B------:R-:W-:Y:S01]  /*1930*/  IMAD R9, R14.reuse, R2, R9 ;  /* 0x000000020e097224 */ /* 0x040fe200078e0209 */
[----:B------:R0:W-:Y:S07]  /*1940*/  STL [R1+0x8], R3 ;  /* 0x0000080301007387 */ /* 0x0001ee0000100800 */
[----:B------:R-:W-:Y:S01]  /*1950*/  @!P3 IMAD.IADD R29, R29, 0x1, -R14 ;  /* 0x000000011d1db824 */ /* 0x000fe200078e0a0e */
[----:B------:R-:W-:Y:S01]  /*1960*/  ISETP.GT.U32.AND P3, PT, R14, R9, PT ;  /* 0x000000090e00720c */ /* 0x000fe20003f64070 */
[----:B0-----:R-:W-:-:S02]  /*1970*/  IMAD.MOV.U32 R3, RZ, RZ, R0 ;  /* 0x000000ffff037224 */ /* 0x001fc400078e0000 */
[----:B------:R-:W-:Y:S02]  /*1980*/  @!P6 IMAD.MOV R29, RZ, RZ, -R29 ;  /* 0x000000ffff1de224 */ /* 0x000fe400078e0a1d */
[----:B------:R-:W-:Y:S01]  /*1990*/  @!P2 IMAD.MOV R3, RZ, RZ, -R3 ;  /* 0x000000ffff03a224 */ /* 0x000fe200078e0a03 */
[----:B------:R-:W-:Y:S02]  /*19a0*/  ISETP.GE.AND P0, PT, R23, RZ, PT ;  /* 0x000000ff1700720c */ /* 0x000fe40003f06270 */
[----:B------:R-:W4:Y:S01]  /*19b0*/  LDL.LU R23, [R1+0xe0] ;  /* 0x0000e00001177983 */ /* 0x000f220000300800 */
[----:B------:R-:W-:-:S03]  /*19c0*/  IABS R10, R27 ;  /* 0x0000001b000a7213 */ /* 0x000fc60000000000 */
[----:B------:R-:W-:Y:S01]  /*19d0*/  STL [R1], R3 ;  /* 0x0000000301007387 */ /* 0x000fe20000100800 */
[----:B------:R-:W-:Y:S01]  /*19e0*/  @!P3 IMAD.IADD R9, R9, 0x1, -R14 ;  /* 0x000000010909b824 */ /* 0x000fe200078e0a0e */
[----:B------:R-:W-:Y:S02]  /*19f0*/  ISETP.GE.AND P3, PT, R27, RZ, PT ;  /* 0x000000ff1b00720c */ /* 0x000fe40003f66270 */
[----:B------:R-:W-:Y:S04]  /*1a00*/  STL [R1+0x1ca8], R29 ;  /* 0x001ca81d01007387 */ /* 0x000fe80000100800 */
[----:B------:R-:W4:Y:S01]  /*1a10*/  LDL.LU R27, [R1+0xe4] ;  /* 0x0000e400011b7983 */ /* 0x000f220000300800 */
[----:B------:R-:W-:-:S04]  /*1a20*/  IMAD.HI.U32 R5, R4, R8, RZ ;  /* 0x0000000804057227 */ /* 0x000fc800078e00ff */
[----:B------:R-:W-:-:S04]  /*1a30*/  IMAD.MOV R5, RZ, RZ, -R5 ;  /* 0x000000ffff057224 */ /* 0x000fc800078e0a05 */
[----:B------:R-:W-:-:S05]  /*1a40*/  IMAD R8, R14, R5, R8 ;  /* 0x000000050e087224 */ /* 0x000fca00078e0208 */
[----:B------:R-:W-:Y:S01]  /*1a50*/  ISETP.GT.U32.AND P5, PT, R14, R8, PT ;  /* 0x000000080e00720c */ /* 0x000fe20003fa4070 */
[----:B------:R-:W-:Y:S01]  /*1a60*/  IMAD.HI.U32 R6, R4, R10, RZ ;  /* 0x0000000a04067227 */ /* 0x000fe200078e00ff */
[----:B------:R-:W-:-:S03]  /*1a70*/  ISETP.GT.U32.AND P2, PT, R14, R28, PT ;  /* 0x0000001c0e00720c */ /* 0x000fc60003f44070 */
[----:B------:R-:W-:-:S08]  /*1a80*/  IMAD.MOV R6, RZ, RZ, -R6 ;  /* 0x000000ffff067224 */ /* 0x000fd000078e0a06 */
[----:B------:R-:W-:-:S05]  /*1a90*/  @!P5 IMAD.IADD R8, R8, 0x1, -R14 ;  /* 0x000000010808d824 */ /* 0x000fca00078e0a0e */
[C---:B------:R-:W-:Y:S01]  /*1aa0*/  ISETP.GT.U32.AND P5, PT, R14.reuse, R8, PT ;  /* 0x000000080e00720c */ /* 0x040fe20003fa4070 */
[----:B------:R-:W-:Y:S02]  /*1ab0*/  IMAD R10, R14, R6, R10 ;  /* 0x000000060e0a7224 */ /* 0x000fe400078e020a */
[----:B------:R-:W-:-:S03]  /*1ac0*/  @!P2 IMAD.IADD R28, R28, 0x1, -R14 ;  /* 0x000000011c1ca824 */ /* 0x000fc600078e0a0e */
[----:B------:R-:W-:-:S07]  /*1ad0*/  ISETP.GT.U32.AND P6, PT, R14, R10, PT ;  /* 0x0000000a0e00720c */ /* 0x000fce0003fc4070 */
[----:B------:R-:W-:-:S06]  /*1ae0*/  @!P5 IMAD.IADD R8, R8, 0x1, -R14 ;  /* 0x000000010808d824 */ /* 0x000fcc00078e0a0e */
[----:B------:R-:W-:Y:S01]  /*1af0*/  @!P6 IMAD.IADD R10, R10, 0x1, -R14 ;  /* 0x000000010a0ae824 */ /* 0x000fe200078e0a0e */
[----:B------:R-:W-:Y:S01]  /*1b00*/  ISETP.GT.U32.AND P6, PT, R14, R9, PT ;  /* 0x000000090e00720c */ /* 0x000fe20003fc4070 */
[----:B------:R-:W-:Y:S02]  /*1b10*/  @!P0 IMAD.MOV R28, RZ, RZ, -R28 ;  /* 0x000000ffff1c8224 */ /* 0x000fe400078e0a1c */
[----:B------:R-:W-:-:S03]  /*1b20*/  @!P1 IMAD.MOV R8, RZ, RZ, -R8 ;  /* 0x000000ffff089224 */ /* 0x000fc600078e0a08 */
[----:B------:R-:W-:Y:S04]  /*1b30*/  STL [R1+0x1cac], R28 ;  /* 0x001cac1c01007387 */ /* 0x000fe80000100800 */
[----:B------:R-:W-:Y:S03]  /*1b40*/  STL [R1+0x1cb0], R8 ;  /* 0x001cb00801007387 */ /* 0x000fe60000100800 */
[----:B------:R-:W-:-:S04]  /*1b50*/  @!P6 IMAD.IADD R9, R9, 0x1, -R14 ;  /* 0x000000010909e824 */ /* 0x000fc800078e0a0e */
[----:B------:R-:W-:Y:S01]  /*1b60*/  @!P4 IMAD.MOV R9, RZ, RZ, -R9 ;  /* 0x000000ffff09c224 */ /* 0x000fe200078e0a09 */
[----:B--2---:R-:W-:-:S05]  /*1b70*/  IABS R11, R20 ;  /* 0x00000014000b7213 */ /* 0x004fca0000000000 */
[----:B------:R-:W-:-:S04]  /*1b80*/  IMAD.HI.U32 R5, R4, R11, RZ ;  /* 0x0000000b04057227 */ /* 0x000fc800078e00ff */
[----:B------:R-:W-:Y:S01]  /*1b90*/  IMAD.MOV R5, RZ, RZ, -R5 ;  /* 0x000000ffff057224 */ /* 0x000fe200078e0a05 */
[----:B---3--:R-:W-:-:S05]  /*1ba0*/  IABS R12, R24 ;  /* 0x00000018000c7213 */ /* 0x008fca0000000000 */
[----:B------:R-:W-:-:S04]  /*1bb0*/  IMAD.HI.U32 R2, R4, R12, RZ ;  /* 0x0000000c04027227 */ /* 0x000fc800078e00ff */
[----:B------:R-:W-:Y:S02]  /*1bc0*/  IMAD.MOV R2, RZ, RZ, -R2 ;  /* 0x000000ffff027224 */ /* 0x000fe400078e0a02 */
[C---:B------:R-:W-:Y:S02]  /*1bd0*/  IMAD R11, R14.reuse, R5, R11 ;  /* 0x000000050e0b7224 */ /* 0x040fe400078e020b */
[----:B------:R-:W-:-:S03]  /*1be0*/  IMAD R12, R14, R2, R12 ;  /* 0x000000020e0c7224 */ /* 0x000fc600078e020c */
[C---:B------:R-:W-:Y:S02]  /*1bf0*/  ISETP.GT.U32.AND P2, PT, R14.reuse, R11, PT ;  /* 0x0000000b0e00720c */ /* 0x040fe40003f44070 */
[----:B------:R-:W-:Y:S02]  /*1c00*/  ISETP.GT.U32.AND P5, PT, R14, R12, PT ;  /* 0x0000000c0e00720c */ /* 0x000fe40003fa4070 */
[----:B----4-:R-:W-:-:S09]  /*1c10*/  IABS R13, R25 ;  /* 0x00000019000d7213 */ /* 0x010fd20000000000 */
[--C-:B------:R-:W-:Y:S01]  /*1c20*/  @!P2 IMAD.IADD R11, R11, 0x1, -R14.reuse ;  /* 0x000000010b0ba824 */ /* 0x100fe200078e0a0e */
[----:B------:R-:W-:Y:S01]  /*1c30*/  ISETP.GT.U32.AND P2, PT, R14, R10, PT ;  /* 0x0000000a0e00720c */ /* 0x000fe20003f44070 */
[----:B------:R-:W-:Y:S01]  /*1c40*/  @!P5 IMAD.IADD R12, R12, 0x1, -R14 ;  /* 0x000000010c0cd824 */ /* 0x000fe200078e0a0e */
[----:B------:R-:W-:Y:S01]  /*1c50*/  IABS R16, R26 ;  /* 0x0000001a00107213 */ /* 0x000fe20000000000 */
[----:B------:R-:W-:Y:S01]  /*1c60*/  IMAD.HI.U32 R5, R4, R13, RZ ;  /* 0x0000000d04057227 */ /* 0x000fe200078e00ff */
[----:B------:R-:W-:-:S03]  /*1c70*/  IABS R17, R21 ;  /* 0x0000001500117213 */ /* 0x000fc60000000000 */
[----:B------:R-:W-:Y:S01]  /*1c80*/  IMAD.MOV R5, RZ, RZ, -R5 ;  /* 0x000000ffff057224 */ /* 0x000fe200078e0a05 */
[----:B------:R-:W-:Y:S01]  /*1c90*/  ISETP.GT.U32.AND P0, PT, R14, R12, PT ;  /* 0x0000000c0e00720c */ /* 0x000fe20003f04070 */
[----:B------:R-:W-:-:S04]  /*1ca0*/  IMAD.HI.U32 R0, R4, R17, RZ ;  /* 0x0000001104007227 */ /* 0x000fc800078e00ff */
[----:B------:R-:W-:-:S04]  /*1cb0*/  IMAD.HI.U32 R2, R4, R16, RZ ;  /* 0x0000001004027227 */ /* 0x000fc800078e00ff */
[----:B------:R-:W-:Y:S02]  /*1cc0*/  IMAD.MOV R0, RZ, RZ, -R0 ;  /* 0x000000ffff007224 */ /* 0x000fe400078e0a00 */
[C---:B------:R-:W-:Y:S01]  /*1cd0*/  IMAD R13, R14.reuse, R5, R13 ;  /* 0x000000050e0d7224 */ /* 0x040fe200078e020d */
[C---:B------:R-:W-:Y:S01]  /*1ce0*/  ISETP.GT.U32.AND P5, PT, R14.reuse, R11, PT ;  /* 0x0000000b0e00720c */ /* 0x040fe20003fa4070 */
[----:B------:R-:W-:Y:S02]  /*1cf0*/  IMAD.MOV R2, RZ, RZ, -R2 ;  /* 0x000000ffff027224 */ /* 0x000fe400078e0a02 */
[C---:B------:R-:W-:Y:S01]  /*1d00*/  IMAD R17, R14.reuse, R0, R17 ;  /* 0x000000000e117224 */ /* 0x040fe200078e0211 */
[----:B------:R-:W-:Y:S01]  /*1d10*/  IABS R0, R22 ;  /* 0x0000001600007213 */ /* 0x000fe20000000000 */
[C---:B------:R-:W-:Y:S01]  /*1d20*/  IMAD R16, R14.reuse, R2, R16 ;  /* 0x000000020e107224 */ /* 0x040fe200078e0210 */
[----:B------:R-:W-:Y:S01]  /*1d30*/  ISETP.GT.U32.AND P1, PT, R14, R13, PT ;  /* 0x0000000d0e00720c */ /* 0x000fe20003f24070 */
[----:B------:R-:W-:Y:S01]  /*1d40*/  @!P2 IMAD.IADD R10, R10, 0x1, -R14 ;  /* 0x000000010a0aa824 */ /* 0x000fe200078e0a0e */
[----:B------:R-:W-:Y:S01]  /*1d50*/  ISETP.GE.AND P2, PT, R20, RZ, PT ;  /* 0x000000ff1400720c */ /* 0x000fe20003f46270 */
[----:B------:R-:W-:Y:S01]  /*1d60*/  IMAD.HI.U32 R5, R4, R0, RZ ;  /* 0x0000000004057227 */ /* 0x000fe200078e00ff */
[----:B------:R-:W-:-:S03]  /*1d70*/  ISETP.GT.U32.AND P6, PT, R14, R16, PT ;  /* 0x000000100e00720c */ /* 0x000fc60003fc4070 */
[--C-:B------:R-:W-:Y:S01]  /*1d80*/  @!P0 IMAD.IADD R12, R12, 0x1, -R14.reuse ;  /* 0x000000010c0c8824 */ /* 0x100fe200078e0a0e */
[----:B------:R-:W-:Y:S01]  /*1d90*/  ISETP.GE.AND P0, PT, R24, RZ, PT ;  /* 0x000000ff1800720c */ /* 0x000fe20003f06270 */
[----:B------:R-:W-:Y:S01]  /*1da0*/  IMAD.MOV R5, RZ, RZ, -R5 ;  /* 0x000000ffff057224 */ /* 0x000fe200078e0a05 */
[----:B------:R-:W2:Y:S01]  /*1db0*/  LDL.LU R24, [R1+0xe8] ;  /* 0x0000e80001187983 */ /* 0x000ea20000300800 */
[----:B------:R-:W-:Y:S02]  /*1dc0*/  @!P5 IMAD.IADD R11, R11, 0x1, -R14 ;  /* 0x000000010b0bd824 */ /* 0x000fe400078e0a0e */
[C---:B------:R-:W-:Y:S02]  /*1dd0*/  IMAD R18, R14.reuse, R5, R0 ;  /* 0x000000050e127224 */ /* 0x040fe400078e0200 */
[--C-:B------:R-:W-:Y:S01]  /*1de0*/  @!P1 IMAD.IADD R13, R13, 0x1, -R14.reuse ;  /* 0x000000010d0d9824 */ /* 0x100fe200078e0a0e */
[----:B------:R-:W-:Y:S01]  /*1df0*/  ISETP.GE.AND P1, PT, R25, RZ, PT ;  /* 0x000000ff1900720c */ /* 0x000fe20003f26270 */
[----:B------:R-:W-:Y:S01]  /*1e00*/  @!P2 IMAD.MOV R11, RZ, RZ, -R11 ;  /* 0x000000ffff0ba224 */ /* 0x000fe200078e0a0b */
[----:B------:R-:W3:Y:S01]  /*1e10*/  LDL.LU R25, [R1+0xec] ;  /* 0x0000ec0001197983 */ /* 0x000ee20000300800 */
[----:B------:R-:W-:Y:S01]  /*1e20*/  ISETP.GT.U32.AND P2, PT, R14, R18, PT ;  /* 0x000000120e00720c */ /* 0x000fe20003f44070 */
[----:B------:R-:W-:Y:S01]  /*1e30*/  @!P6 IMAD.IADD R16, R16, 0x1, -R14 ;  /* 0x000000011010e824 */ /* 0x000fe200078e0a0e */
[----:B------:R-:W-:-:S02]  /*1e40*/  ISETP.GE.AND P6, PT, R26, RZ, PT ;  /* 0x000000ff1a00720c */ /* 0x000fc40003fc6270 */
[----:B------:R-:W4:Y:S01]  /*1e50*/  LDL.LU R26, [R1+0xf0] ;  /* 0x0000f000011a7983 */ /* 0x000f220000300800 */
[----:B------:R-:W-:-:S03]  /*1e60*/  @!P3 IMAD.MOV R10, RZ, RZ, -R10 ;  /* 0x000000ffff0ab224 */ /* 0x000fc600078e0a0a */
[----:B------:R-:W-:Y:S01]  /*1e70*/  STL [R1+0x1cb4], R9 ;  /* 0x001cb40901007387 */ /* 0x000fe20000100800 */
[----:B------:R-:W-:-:S03]  /*1e80*/  IABS R0, R27 ;  /* 0x0000001b00007213 */ /* 0x000fc60000000000 */
[----:B------:R-:W-:Y:S01]  /*1e90*/  STL [R1+0x1cbc], R10 ;  /* 0x001cbc0a01007387 */ /* 0x000fe20000100800 */
[----:B------:R-:W-:Y:S01]  /*1ea0*/  @!P2 IMAD.IADD R18, R18, 0x1, -R14 ;  /* 0x000000011212a824 */ /* 0x000fe200078e0a0e */
[----:B------:R-:W-:Y:S02]  /*1eb0*/  ISETP.GE.AND P2, PT, R27, RZ, PT ;  /* 0x000000ff1b00720c */ /* 0x000fe40003f46270 */
[----:B------:R0:W-:Y:S04]  /*1ec0*/  STL [R1+0x1cc0], R11 ;  /* 0x001cc00b01007387 */ /* 0x0001e80000100800 */
[----:B------:R-:W4:Y:S04]  /*1ed0*/  LDL.LU R27, [R1+0xf4] ;  /* 0x0000f400011b7983 */ /* 0x000f280000300800 */
[----:B0-----:R-:W4:Y:S04]  /*1ee0*/  LDL.LU R11, [R1+0xf8] ;  /* 0x0000f800010b7983 */ /* 0x001f280000300800 */
[----:B------:R-:W4:Y:S04]  /*1ef0*/  LDL.LU R10, [R1+0xfc] ;  /* 0x0000fc00010a7983 */ /* 0x000f280000300800 */
[----:B------:R-:W4:Y:S04]  /*1f00*/  LDL.LU R9, [R1+0x100] ;  /* 0x0001000001097983 */ /* 0x000f280000300800 */
[----:B------:R-:W4:Y:S04]  /*1f10*/  LDL.LU R8, [R1+0x104] ;  /* 0x0001040001087983 */ /* 0x000f280000300800 */
[----:B------:R-:W4:Y:S04]  /*1f20*/  LDL.LU R28, [R1+0x108] ;  /* 0x00010800011c7983 */ /* 0x000f280000300800 */
[----:B------:R-:W4:Y:S04]  /*1f30*/  LDL.LU R29, [R1+0x10c] ;  /* 0x00010c00011d7983 */ /* 0x000f280000300800 */
[----:B------:R-:W4:Y:S04]  /*1f40*/  LDL R15, [R1+0x110] ;  /* 0x00011000010f7983 */ /* 0x000f280000100800 */
[----:B------:R-:W4:Y:S01]  /*1f50*/  LDL R3, [R1+0x9d0] ;  /* 0x0009d00001037983 */ /* 0x000f220000100800 */
[----:B------:R-:W-:-:S02]  /*1f60*/  IABS R19, R23 ;  /* 0x0000001700137213 */ /* 0x000fc40000000000 */
[----:B------:R-:W-:-:S03]  /*1f70*/  ISETP.GT.U32.AND P4, PT, R14, R13, PT ;  /* 0x0000000d0e00720c */ /* 0x000fc60003f84070 */
[----:B------:R-:W-:Y:S01]  /*1f80*/  IMAD.HI.U32 R2, R4, R19, RZ ;  /* 0x0000001304027227 */ /* 0x000fe200078e00ff */
[C---:B------:R-:W-:Y:S02]  /*1f90*/  ISETP.GT.U32.AND P5, PT, R14.reuse, R17, PT ;  /* 0x000000110e00720c */ /* 0x040fe40003fa4070 */
[----:B------:R-:W-:Y:S01]  /*1fa0*/  ISETP.GT.U32.AND P3, PT, R14, R16, PT ;  /* 0x000000100e00720c */ /* 0x000fe20003f64070 */
[----:B------:R-:W-:-:S04]  /*1fb0*/  IMAD.MOV R2, RZ, RZ, -R2 ;  /* 0x000000ffff027224 */ /* 0x000fc800078e0a02 */
[----:B------:R-:W-:Y:S02]  /*1fc0*/  IMAD R19, R14, R2, R19 ;  /* 0x000000020e137224 */ /* 0x000fe400078e0213 */
[----:B------:R-:W-:-:S04]  /*1fd0*/  IMAD.HI.U32 R2, R4, R0, RZ ;  /* 0x0000000004027227 */ /* 0x000fc800078e00ff */
[----:B------:R-:W-:Y:S01]  /*1fe0*/  @!P4 IMAD.IADD R13, R13, 0x1, -R14 ;  /* 0x000000010d0dc824 */ /* 0x000fe200078e0a0e */
[----:B------:R-:W-:Y:S01]  /*1ff0*/  ISETP.GT.U32.AND P4, PT, R14, R19, PT ;  /* 0x000000130e00720c */ /* 0x000fe20003f84070 */
[----:B------:R-:W-:Y:S02]  /*2000*/  IMAD.MOV R2, RZ, RZ, -R2 ;  /* 0x000000ffff027224 */ /* 0x000fe400078e0a02 */
[--C-:B------:R-:W-:Y:S02]  /*2010*/  @!P5 IMAD.IADD R17, R17, 0x1, -R14.reuse ;  /* 0x000000011111d824 */ /* 0x100fe400078e0a0e */
[----:B------:R-:W-:Y:S02]  /*2020*/  @!P3 IMAD.IADD R16, R16, 0x1, -R14 ;  /* 0x000000011010b824 */ /* 0x000fe400078e0a0e */
[C---:B------:R-:W-:Y:S01]  /*2030*/  IMAD R20, R14.reuse, R2, R0 ;  /* 0x000000020e147224 */ /* 0x040fe200078e0200 */
[C---:B------:R-:W-:Y:S01]  /*2040*/  ISETP.GT.U32.AND P5, PT, R14.reuse, R17, PT ;  /* 0x000000110e00720c */ /* 0x040fe20003fa4070 */
[----:B------:R-:W-:Y:S01]  /*2050*/  @!P0 IMAD.MOV R12, RZ, RZ, -R12 ;  /* 0x000000ffff0c8224 */ /* 0x000fe200078e0a0c */
[----:B------:R-:W-:Y:S01]  /*2060*/  ISETP.GE.AND P0, PT, R21, RZ, PT ;  /* 0x000000ff1500720c */ /* 0x000fe20003f06270 */
[----:B------:R-:W-:Y:S01]  /*2070*/  @!P1 IMAD.MOV R13, RZ, RZ, -R13 ;  /* 0x000000ffff0d9224 */ /* 0x000fe200078e0a0d */
[C---:B------:R-:W-:Y:S01]  /*2080*/  ISETP.GT.U32.AND P1, PT, R14.reuse, R18, PT ;  /* 0x000000120e00720c */ /* 0x040fe20003f24070 */
[----:B------:R-:W-:Y:S01]  /*2090*/  @!P6 IMAD.MOV R16, RZ, RZ, -R16 ;  /* 0x000000ffff10e224 */ /* 0x000fe200078e0a10 */
[----:B------:R-:W-:Y:S01]  /*20a0*/  ISETP.GT.U32.AND P6, PT, R14, R20, PT ;  /* 0x000000140e00720c */ /* 0x000fe20003fc4070 */
[----:B------:R-:W-:Y:S01]  /*20b0*/  @!P4 IMAD.IADD R19, R19, 0x1, -R14 ;  /* 0x000000011313c824 */ /* 0x000fe200078e0a0e */
[----:B------:R-:W-:-:S04]  /*20c0*/  ISETP.GE.AND P3, PT, R22, RZ, PT ;  /* 0x000000ff1600720c */ /* 0x000fc80003f66270 */
[----:B------:R-:W-:Y:S01]  /*20d0*/  ISETP.GT.U32.AND P4, PT, R14, R19, PT ;  /* 0x000000130e00720c */ /* 0x000fe20003f84070 */
[----:B------:R-:W-:Y:S01]  /*20e0*/  @!P5 IMAD.IADD R17, R17, 0x1, -R14 ;  /* 0x000000011111d824 */ /* 0x000fe200078e0a0e */
[----:B------:R-:W-:-:S03]  /*20f0*/  ISETP.GE.AND P5, PT, R23, RZ, PT ;  /* 0x000000ff1700720c */ /* 0x000fc60003fa6270 */
[--C-:B------:R-:W-:Y:S02]  /*2100*/  @!P1 IMAD.IADD R18, R18, 0x1, -R14.reuse ;  /* 0x0000000112129824 */ /* 0x100fe400078e0a0e */
[----:B------:R-:W-:Y:S02]  /*2110*/  @!P6 IMAD.IADD R20, R20, 0x1, -R14 ;  /* 0x000000011414e824 */ /* 0x000fe400078e0a0e */
[----:B------:R-:W-:-:S03]  /*2120*/  @!P3 IMAD.MOV R18, RZ, RZ, -R18 ;  /* 0x000000ffff12b224 */ /* 0x000fc600078e0a12 */
[----:B------:R-:W-:Y:S01]  /*2130*/  ISETP.GT.U32.AND P3, PT, R14, R20, PT ;  /* 0x000000140e00720c */ /* 0x000fe20003f64070 */
[----:B------:R-:W-:Y:S02]  /*2140*/  @!P0 IMAD.MOV R17, RZ, RZ, -R17 ;  /* 0x000000ffff118224 */ /* 0x000fe400078e0a11 */
[----:B------:R-:W-:-:S04]  /*2150*/  @!P4 IMAD.IADD R19, R19, 0x1, -R14 ;  /* 0x000000011313c824 */ /* 0x000fc800078e0a0e */
[----:B------:R-:W-:-:S06]  /*2160*/  @!P5 IMAD.MOV R19, RZ, RZ, -R19 ;  /* 0x000000ffff13d224 */ /* 0x000fcc00078e0a13 */
[----:B------:R-:W-:-:S04]  /*2170*/  @!P3 IMAD.IADD R20, R20, 0x1, -R14 ;  /* 0x000000011414b824 */ /* 0x000fc800078e0a0e */
[----:B------:R-:W-:Y:S01]  /*2180*/  @!P2 IMAD.MOV R20, RZ, RZ, -R20 ;  /* 0x000000ffff14a224 */ /* 0x000fe200078e0a14 */
[----:B--2---:R-:W-:-:S05]  /*2190*/  IABS R21, R24 ;  /* 0x0000001800157213 */ /* 0x004fca0000000000 */
[----:B------:R-:W-:Y:S01]  /*21a0*/  IMAD.HI.U32 R0, R4, R21, RZ ;  /* 0x0000001504007227 */ /* 0x000fe200078e00ff */
[----:B---3--:R-:W-:-:S03]  /*21b0*/  IABS R22, R25 ;  /* 0x0000001900167213 */ /* 0x008fc60000000000 */
[----:B------:R-:W-:-:S04]  /*21c0*/  IMAD.MOV R0, RZ, RZ, -R0 ;  /* 0x000000ffff007224 */ /* 0x000fc800078e0a00 */
[----:B------:R-:W-:Y:S01]  /*21d0*/  IMAD R21, R14, R0, R21 ;  /* 0x000000000e157224 */ /* 0x000fe200078e0215 */
[----:B----4-:R-:W-:Y:S01]  /*21e0*/  IABS R23, R26 ;  /* 0x0000001a00177213 */ /* 0x010fe20000000000 */
[----:B------:R-:W-:-:S04]  /*21f0*/  IMAD.HI.U32 R0, R4, R22, RZ ;  /* 0x0000001604007227 */ /* 0x000fc800078e00ff */
[----:B------:R-:W-:Y:S02]  /*2200*/  IMAD.MOV R2, RZ, RZ, -R0 ;  /* 0x000000ffff027224 */ /* 0x000fe400078e0a00 */
[----:B------:R-:W-:Y:S01]  /*2210*/  IMAD.HI.U32 R0, R4, R23, RZ ;  /* 0x0000001704007227 */ /* 0x000fe200078e00ff */
[----:B------:R-:W-:-:S03]  /*2220*/  ISETP.GE.AND P0, PT, R24, RZ, PT ;  /* 0x000000ff1800720c */ /* 0x000fc60003f06270 */
[C---:B------:R-:W-:Y:S02]  /*2230*/  IMAD R22, R14.reuse, R2, R22 ;  /* 0x000000020e167224 */ /* 0x040fe400078e0216 */
[----:B------:R-:W-:Y:S01]  /*2240*/  IMAD.MOV R0, RZ, RZ, -R0 ;  /* 0x000000ffff007224 */ /* 0x000fe200078e0a00 */
[----:B------:R-:W-:Y:S02]  /*2250*/  IABS R24, R27 ;  /* 0x0000001b00187213 */ /* 0x000fe40000000000 */
[----:B------:R-:W-:Y:S01]  /*2260*/  ISETP.GE.AND P4, PT, R25, RZ, PT ;  /* 0x000000ff1900720c */ /* 0x000fe20003f86270 */
[C---:B------:R-:W-:Y:S01]  /*2270*/  IMAD R23, R14.reuse, R0, R23 ;  /* 0x000000000e177224 */ /* 0x040fe200078e0217 */
[----:B------:R-:W-:Y:S01]  /*2280*/  ISETP.GT.U32.AND P5, PT, R14, R22, PT ;  /* 0x000000160e00720c */ /* 0x000fe20003fa4070 */
[----:B------:R-:W-:Y:S01]  /*2290*/  IMAD.HI.U32 R2, R4, R24, RZ ;  /* 0x0000001804027227 */ /* 0x000fe200078e00ff */
[----:B------:R-:W-:Y:S02]  /*22a0*/  IABS R25, R11 ;  /* 0x0000000b00197213 */ /* 0x000fe40000000000 */
[C---:B------:R-:W-:Y:S01]  /*22b0*/  ISETP.GT.U32.AND P3, PT, R14.reuse, R23, PT ;  /* 0x000000170e00720c */ /* 0x040fe20003f64070 */
[----:B------:R-:W-:Y:S01]  /*22c0*/  IMAD.MOV R2, RZ, RZ, -R2 ;  /* 0x000000ffff027224 */ /* 0x000fe200078e0a02 */
[----:B------:R-:W-:Y:S01]  /*22d0*/  ISETP.GT.U32.AND P1, PT, R14, R21, PT ;  /* 0x000000150e00720c */ /* 0x000fe20003f24070 */
[----:B------:R-:W-:-:S04]  /*22e0*/  IMAD.HI.U32 R0, R4, R25, RZ ;  /* 0x0000001904007227 */ /* 0x000fc800078e00ff */
[----:B------:R-:W-:Y:S02]  /*22f0*/  IMAD.MOV R0, RZ, RZ, -R0 ;  /* 0x000000ffff007224 */ /* 0x000fe400078e0a00 */
[C---:B------:R-:W-:Y:S02]  /*2300*/  IMAD R24, R14.reuse, R2, R24 ;  /* 0x000000020e187224 */ /* 0x040fe400078e0218 */
[----:B------:R-:W-:Y:S02]  /*2310*/  IMAD R25, R14, R0, R25 ;  /* 0x000000000e197224 */ /* 0x000fe400078e0219 */
[--C-:B------:R-:W-:Y:S01]  /*2320*/  @!P5 IMAD.IADD R22, R22, 0x1, -R14.reuse ;  /* 0x000000011616d824 */ /* 0x100fe200078e0a0e */
[C---:B------:R-:W-:Y:S01]  /*2330*/  ISETP.GT.U32.AND P5, PT, R14.reuse, R24, PT ;  /* 0x000000180e00720c */ /* 0x040fe20003fa4070 */
[--C-:B------:R-:W-:Y:S01]  /*2340*/  @!P3 IMAD.IADD R23, R23, 0x1, -R14.reuse ;  /* 0x000000011717b824 */ /* 0x100fe200078e0a0e */
[----:B------:R-:W-:Y:S01]  /*2350*/  ISETP.GT.U32.AND P3, PT, R14, R25, PT ;  /* 0x000000190e00720c */ /* 0x000fe20003f64070 */
[----:B------:R-:W-:-:S05]  /*2360*/  @!P1 IMAD.IADD R21, R21, 0x1, -R14 ;  /* 0x0000000115159824 */ /* 0x000fca00078e0a0e */
[----:B------:R-:W-:-:S05]  /*2370*/  ISETP.GT.U32.AND P1, PT, R14, R21, PT ;  /* 0x000000150e00720c */ /* 0x000fca0003f24070 */
[--C-:B------:R-:W-:Y:S02]  /*2380*/  @!P5 IMAD.IADD R24, R24, 0x1, -R14.reuse ;  /* 0x000000011818d824 */ /* 0x100fe400078e0a0e */
[----:B------:R-:W-:-:S03]  /*2390*/  @!P3 IMAD.IADD R25, R25, 0x1, -R14 ;  /* 0x000000011919b824 */ /* 0x000fc600078e0a0e */
[----:B------:R-:W-:-:S03]  /*23a0*/  ISETP.GT.U32.AND P3, PT, R14, R24, PT ;  /* 0x000000180e00720c */ /* 0x000fc60003f64070 */
[----:B------:R-:W-:-:S04]  /*23b0*/  @!P1 IMAD.IADD R21, R21, 0x1, -R14 ;  /* 0x0000000115159824 */ /* 0x000fc800078e0a0e */
[----:B------:R-:W-:Y:S01]  /*23c0*/  @!P0 IMAD.MOV R21, RZ, RZ, -R21 ;  /* 0x000000ffff158224 */ /* 0x000fe200078e0a15 */
[----:B------:R-:W-:-:S05]  /*23d0*/  ISETP.GT.U32.AND P0, PT, R14, R25, PT ;  /* 0x000000190e00720c */ /* 0x000fca0003f04070 */
[----:B------:R-:W-:Y:S01]  /*23e0*/  @!P3 IMAD.IADD R24, R24, 0x1, -R14 ;  /* 0x000000011818b824 */ /* 0x000fe200078e0a0e */
[----:B------:R-:W-:Y:S02]  /*23f0*/  ISETP.GE.AND P3, PT, R11, RZ, PT ;  /* 0x000000ff0b00720c */ /* 0x000fe40003f66270 */
[----:B------:R-:W-:Y:S02]  /*2400*/  ISETP.GE.AND P1, PT, R27, RZ, PT ;  /* 0x000000ff1b00720c */ /* 0x000fe40003f26270 */
[----:B------:R-:W-:Y:S02]  /*2410*/  IABS R27, R9 ;  /* 0x00000009001b7213 */ /* 0x000fe40000000000 */
[----:B------:R-:W-:Y:S02]  /*2420*/  ISETP.GE.AND P6, PT, R26, RZ, PT ;  /* 0x000000ff1a00720c */ /* 0x000fe40003fc6270 */
[----:B------:R-:W-:Y:S01]  /*2430*/  IABS R26, R10 ;  /* 0x0000000a001a7213 */ /* 0x000fe20000000000 */
[----:B------:R-:W-:Y:S01]  /*2440*/  IMAD.HI.U32 R5, R4, R27, RZ ;  /* 0x0000001b04057227 */ /* 0x000fe200078e00ff */
[----:B------:R-:W-:-:S02]  /*2450*/  IABS R7, R8 ;  /* 0x0000000800077213 */ /* 0x000fc40000000000 */
[----:B------:R-:W-:Y:S01]  /*2460*/  ISETP.GT.U32.AND P2, PT, R14, R23, PT ;  /* 0x000000170e00720c */ /* 0x000fe20003f44070 */
[----:B------:R-:W-:Y:S02]  /*2470*/  @!P0 IMAD.IADD R25, R25, 0x1, -R14 ;  /* 0x0000000119198824 */ /* 0x000fe400078e0a0e */
[----:B------:R-:W-:Y:S01]  /*2480*/  IMAD.HI.U32 R0, R4, R26, RZ ;  /* 0x0000001a04007227 */ /* 0x000fe200078e00ff */
[----:B------:R-:W-:-:S03]  /*2490*/  IABS R6, R28 ;  /* 0x0000001c00067213 */ /* 0x000fc60000000000 */
[----:B------:R-:W-:Y:S02]  /*24a0*/  IMAD.MOV R5, RZ, RZ, -R5 ;  /* 0x000000ffff057224 */ /* 0x000fe400078e0a05 */
[----:B------:R-:W-:Y:S01]  /*24b0*/  @!P3 IMAD.MOV R25, RZ, RZ, -R25 ;  /* 0x000000ffff19b224 */ /* 0x000fe200078e0a19 */
[----:B------:R-:W-:Y:S01]  /*24c0*/  ISETP.GE.AND P3, PT, R8, RZ, PT ;  /* 0x000000ff0800720c */ /* 0x000fe20003f66270 */
[----:B------:R-:W-:Y:S01]  /*24d0*/  IMAD.HI.U32 R2, R4, R7, RZ ;  /* 0x0000000704027227 */ /* 0x000fe200078e00ff */
[----:B------:R-:W0:Y:S03]  /*24e0*/  S2R R8, SR_TID.X ;  /* 0x0000000000087919 */ /* 0x000e260000002100 */
[----:B------:R-:W-:Y:S02]  /*24f0*/  IMAD.MOV R0, RZ, RZ, -R0 ;  /* 0x000000ffff007224 */ /* 0x000fe400078e0a00 */
[----:B------:R-:W-:-:S02]  /*2500*/  IMAD R27, R14, R5, R27 ;  /* 0x000000050e1b7224 */ /* 0x000fc400078e021b */
[----:B------:R-:W-:Y:S02]  /*2510*/  IMAD.MOV R5, RZ, RZ, -R2 ;  /* 0x000000ffff057224 */ /* 0x000fe400078e0a02 */
[----:B------:R-:W-:Y:S01]  /*2520*/  IMAD R26, R14, R0, R26 ;  /* 0x000000000e1a7224 */ /* 0x000fe200078e021a */
[----:B------:R-:W-:Y:S01]  /*2530*/  IABS R0, R29 ;  /* 0x0000001d00007213 */ /* 0x000fe20000000000 */
[----:B------:R-:W-:-:S04]  /*2540*/  IMAD.HI.U32 R2, R4, R6, RZ ;  /* 0x0000000604027227 */ /* 0x000fc800078e00ff */
[----:B------:R-:W-:Y:S01]  /*2550*/  @!P2 IMAD.IADD R23, R23, 0x1, -R14 ;  /* 0x000000011717a824 */ /* 0x000fe200078e0a0e */
[C---:B------:R-:W-:Y:S01]  /*2560*/  ISETP.GT.U32.AND P2, PT, R14.reuse, R27, PT ;  /* 0x0000001b0e00720c */ /* 0x040fe20003f44070 */
[----:B------:R-:W-:Y:S02]  /*2570*/  IMAD.MOV R2, RZ, RZ, -R2 ;  /* 0x000000ffff027224 */ /* 0x000fe400078e0a02 */
[----:B------:R-:W-:Y:S02]  /*2580*/  IMAD R7, R14, R5, R7 ;  /* 0x000000050e077224 */ /* 0x000fe400078e0207 */
[----:B------:R-:W-:-:S04]  /*2590*/  IMAD.HI.U32 R5, R4, R0, RZ ;  /* 0x0000000004057227 */ /* 0x000fc800078e00ff */
[----:B------:R-:W-:Y:S01]  /*25a0*/  IMAD R6, R14, R2, R6 ;  /* 0x000000020e067224 */ /* 0x000fe200078e0206 */
[----:B------:R-:W-:Y:S01]  /*25b0*/  IABS R2, R15 ;  /* 0x0000000f00027213 */ /* 0x000fe20000000000 */
[----:B------:R-:W-:Y:S01]  /*25c0*/  IMAD.MOV R5, RZ, RZ, -R5 ;  /* 0x000000ffff057224 */ /* 0x000fe200078e0a05 */
[----:B------:R-:W-:-:S03]  /*25d0*/  IABS R15, R3 ;  /* 0x00000003000f7213 */ /* 0x000fc60000000000 */
[C---:B------:R-:W-:Y:S02]  /*25e0*/  IMAD R5, R14.reuse, R5, R0 ;  /* 0x000000050e057224 */ /* 0x040fe400078e0200 */
[----:B------:R-:W-:Y:S02]  /*25f0*/  IMAD.MOV.U32 R0, RZ, RZ, R15 ;  /* 0x000000ffff007224 */ /* 0x000fe400078e000f */
[----:B------:R-:W-:Y:S01]  /*2600*/  @!P2 IMAD.IADD R27, R27, 0x1, -R14 ;  /* 0x000000011b1ba824 */ /* 0x000fe200078e0a0e */
[----:B------:R-:W-:Y:S01]  /*2610*/  ISETP.GT.U32.AND P2, PT, R14, R6, PT ;  /* 0x000000060e00720c */ /* 0x000fe20003f44070 */
[----:B------:R-:W-:-:S04]  /*2620*/  IMAD.HI.U32 R15, R4, R0, RZ ;  /* 0x00000000040f7227 */ /* 0x000fc800078e00ff */
[----:B------:R-:W-:Y:S02]  /*2630*/  IMAD.MOV R15, RZ, RZ, -R15 ;  /* 0x000000ffff0f7224 */ /* 0x000fe400078e0a0f */
[----:B------:R-:W-:-:S04]  /*2640*/  IMAD.HI.U32 R11, R4, R2, RZ ;  /* 0x00000002040b7227 */ /* 0x000fc800078e00ff */
[----:B------:R-:W-:Y:S02]  /*2650*/  IMAD R0, R14, R15, R0 ;  /* 0x0000000f0e007224 */ /* 0x000fe400078e0200 */
[----:B------:R-:W-:Y:S02]  /*2660*/  IMAD.MOV R4, RZ, RZ, -R11 ;  /* 0x000000ffff047224 */ /* 0x000fe400078e0a0b */
[----:B0-----:R-:W-:Y:S01]  /*2670*/  IMAD.SHL.U32 R15, R8, 0x2, RZ ;  /* 0x00000002080f7824 */ /* 0x001fe200078e00ff */
[----:B------:R-:W2:Y:S01]  /*2680*/  LDL.LU R11, [R1+0x1cc0] ;  /* 0x001cc000010b7983 */ /* 0x000ea20000300800 */
[----:B------:R-:W-:Y:S01]  /*2690*/  @!P2 IMAD.IADD R6, R6, 0x1, -R14 ;  /* 0x000000010606a824 */ /* 0x000fe200078e0a0e */
[----:B------:R-:W-:Y:S01]  /*26a0*/  ISETP.GE.AND P2, PT, R10, RZ, PT ;  /* 0x000000ff0a00720c */ /* 0x000fe20003f46270 */
[----:B------:R-:W-:Y:S01]  /*26b0*/  IMAD R4, R14, R4, R2 ;  /* 0x000000040e047224 */ /* 0x000fe200078e0202 */
[----:B------:R-:W3:Y:S01]  /*26c0*/  LDL.LU R10, [R1+0x1cbc] ;  /* 0x001cbc00010a7983 */ /* 0x000ee20000300800 */
[----:B------:R-:W-:-:S03]  /*26d0*/  LOP3.LUT R2, R15, 0x10, RZ, 0xc0, !PT ;  /* 0x000000100f027812 */ /* 0x000fc600078ec0ff */
[----:B------:R-:W4:Y:S01]  /*26e0*/  LDL.LU R15, [R1+0x110] ;  /* 0x00011000010f7983 */ /* 0x000f220000300800 */
[C---:B------:R-:W-:Y:S02]  /*26f0*/  ISETP.GT.U32.AND P0, PT, R14.reuse, R7, PT ;  /* 0x000000070e00720c */ /* 0x040fe40003f04070 */
[----:B------:R-:W-:-:S11]  /*2700*/  ISETP.GT.U32.AND P5, PT, R14, R22, PT ;  /* 0x000000160e00720c */ /* 0x000fd60003fa4070 */
[--C-:B------:R-:W-:Y:S01]  /*2710*/  @!P0 IMAD.IADD R7, R7, 0x1, -R14.reuse ;  /* 0x0000000107078824 */ /* 0x100fe200078e0a0e */
[----:B------:R-:W-:Y:S01]  /*2720*/  ISETP.GT.U32.AND P0, PT, R14, R27, PT ;  /* 0x0000001b0e00720c */ /* 0x000fe20003f04070 */
[----:B------:R-:W-:Y:S01]  /*2730*/  @!P5 IMAD.IADD R22, R22, 0x1, -R14 ;  /* 0x000000011616d824 */ /* 0x000fe200078e0a0e */
[----:B------:R-:W-:-:S11]  /*2740*/  ISETP.GT.U32.AND P5, PT, R14, R26, PT ;  /* 0x0000001a0e00720c */ /* 0x000fd60003fa4070 */
[--C-:B------:R-:W-:Y:S01]  /*2750*/  @!P0 IMAD.IADD R27, R27, 0x1, -R14.reuse ;  /* 0x000000011b1b8824 */ /* 0x100fe200078e0a0e */
[----:B------:R-:W-:Y:S01]  /*2760*/  ISETP.GT.U32.AND P0, PT, R14, R4, PT ;  /* 0x000000040e00720c */ /* 0x000fe20003f04070 */
[----:B------:R-:W-:-:S05]  /*2770*/  @!P5 IMAD.IADD R26, R26, 0x1, -R14 ;  /* 0x000000011a1ad824 */ /* 0x000fca00078e0a0e */
[----:B------:R-:W-:-:S07]  /*2780*/  ISETP.GT.U32.AND P5, PT, R14, R26, PT ;  /* 0x0000001a0e00720c */ /* 0x000fce0003fa4070 */
[----:B------:R-:W-:-:S05]  /*2790*/  @!P0 IMAD.IADD R4, R4, 0x1, -R14 ;  /* 0x0000000104048824 */ /* 0x000fca00078e0a0e */
[----:B------:R-:W-:Y:S01]  /*27a0*/  ISETP.GT.U32.AND P0, PT, R14, R4, PT ;  /* 0x000000040e00720c */ /* 0x000fe20003f04070 */
[----:B------:R-:W-:Y:S01]  /*27b0*/  @!P5 IMAD.IADD R26, R26, 0x1, -R14 ;  /* 0x000000011a1ad824 */ /* 0x000fe200078e0a0e */
[----:B------:R-:W-:Y:S01]  /*27c0*/  ISETP.GT.U32.AND P5, PT, R14, R5, PT ;  /* 0x000000050e00720c */ /* 0x000fe20003fa4070 */
[----:B------:R-:W-:-:S10]  /*27d0*/  @!P6 IMAD.MOV R23, RZ, RZ, -R23 ;  /* 0x000000ffff17e224 */ /* 0x000fd400078e0a17 */
[--C-:B------:R-:W-:Y:S01]  /*27e0*/  @!P0 IMAD.IADD R4, R4, 0x1, -R14.reuse ;  /* 0x0000000104048824 */ /* 0x100fe200078e0a0e */
[C---:B------:R-:W-:Y:S01]  /*27f0*/  ISETP.GT.U32.AND P6, PT, R14.reuse, R6, PT ;  /* 0x000000060e00720c */ /* 0x040fe20003fc4070 */
[----:B------:R-:W-:Y:S02]  /*2800*/  @!P5 IMAD.IADD R5, R5, 0x1, -R14 ;  /* 0x000000010505d824 */ /* 0x000fe400078e0a0e */
[----:B------:R-:W-:Y:S01]  /*2810*/  @!P1 IMAD.MOV R24, RZ, RZ, -R24 ;  /* 0x000000ffff189224 */ /* 0x000fe200078e0a18 */
[----:B------:R-:W-:Y:S02]  /*2820*/  ISETP.GE.AND P1, PT, R9, RZ, PT ;  /* 0x000000ff0900720c */ /* 0x000fe40003f26270 */
[----:B------:R-:W-:Y:S02]  /*2830*/  ISETP.GT.U32.AND P5, PT, R14, R5, PT ;  /* 0x000000050e00720c */ /* 0x000fe40003fa4070 */
[----:B------:R-:W-:Y:S02]  /*2840*/  LOP3.LUT R9, R8, 0x7, RZ, 0xc0, !PT ;  /* 0x0000000708097812 */ /* 0x000fe400078ec0ff */
[----:B------:R-:W-:-:S03]  /*2850*/  LOP3.LUT R2, R2, 0x20, R8, 0xf8, !PT ;  /* 0x0000002002027812 */ /* 0x000fc600078ef808 */
[----:B------:R-:W-:Y:S01]  /*2860*/  @!P6 IMAD.IADD R6, R6, 0x1, -R14 ;  /* 0x000000010606e824 */ /* 0x000fe200078e0a0e */
[----:B------:R-:W-:Y:S01]  /*2870*/  ISETP.GE.AND P6, PT, R28, RZ, PT ;  /* 0x000000ff1c00720c */ /* 0x000fe20003fc6270 */
[----:B------:R-:W-:-:S05]  /*2880*/  IMAD R28, R9, 0x210, RZ ;  /* 0x00000210091c7824 */ /* 0x000fca00078e02ff */
[----:B------:R-:W-:Y:S01]  /*2890*/  LOP3.LUT R2, R28, R2, RZ, 0x3c, !PT ;  /* 0x000000021c027212 */ /* 0x000fe200078e3cff */
[----:B------:R-:W-:Y:S02]  /*28a0*/  IMAD R28, R9, 0x110, RZ ;  /* 0x00000110091c7824 */ /* 0x000fe400078e02ff */
[----:B------:R-:W-:Y:S01]  /*28b0*/  @!P5 IMAD.IADD R5, R5, 0x1, -R14 ;  /* 0x000000010505d824 */ /* 0x000fe200078e0a0e */
[----:B------:R-:W-:Y:S01]  /*28c0*/  ISETP.GE.AND P5, PT, R29, RZ, PT ;  /* 0x000000ff1d00720c */ /* 0x000fe20003fa6270 */
[C---:B------:R-:W-:Y:S01]  /*28d0*/  IMAD.SHL.U32 R9, R8.reuse, 0x100, RZ ;  /* 0x0000010008097824 */ /* 0x040fe200078e00ff */
[----:B------:R-:W-:-:S04]  /*28e0*/  LOP3.LUT R29, R8, 0x3f, RZ, 0xc0, !PT ;  /* 0x0000003f081d7812 */ /* 0x000fc800078ec0ff */
[----:B------:R-:W-:Y:S02]  /*28f0*/  LOP3.LUT R2, R2, 0x1000, R9, 0xf8, !PT ;  /* 0x0000100002027812 */ /* 0x000fe400078ef809 */
[----:B------:R-:W-:-:S03]  /*2900*/  LOP3.LUT R8, R29, 0x40, RZ, 0xfc, !PT ;  /* 0x000000401d087812 */ /* 0x000fc600078efcff */
[----:B------:R0:W-:Y:S01]  /*2910*/  STL [R1+0x354], R2 ;  /* 0x0003540201007387 */ /* 0x0001e20000100800 */
[----:B------:R-:W-:-:S03]  /*2920*/  @!P1 IMAD.MOV R27, RZ, RZ, -R27 ;  /* 0x000000ffff1b9224 */ /* 0x000fc600078e0a1b */
[----:B------:R-:W2:Y:S01]  /*2930*/  LDL.LU R9, [R1+0x1c] ;  /* 0x00001c0001097983 */ /* 0x000ea20000300800 */
[----:B------:R-:W-:Y:S01]  /*2940*/  ISETP.GE.AND P1, PT, R3, RZ, PT ;  /* 0x000000ff0300720c */ /* 0x000fe20003f26270 */
[----:B0-----:R-:W-:Y:S01]  /*2950*/  IMAD R2, R29, UR6, RZ ;  /* 0x000000061d027c24 */ /* 0x001fe2000f8e02ff */
[----:B----4-:R-:W-:Y:S02]  /*2960*/  ISETP.GE.AND P0, PT, R15, RZ, PT ;  /* 0x000000ff0f00720c */ /* 0x010fe40003f06270 */
[----:B------:R-:W0:Y:S02]  /*2970*/  S2R R15, SR_TID.X ;  /* 0x00000000000f7919 */ /* 0x000e240000002100 */
[----:B0-----:R-:W-:-:S05]  /*2980*/  IMAD.SHL.U32 R15, R15, 0x2, RZ ;  /* 0x000000020f0f7824 */ /* 0x001fca00078e00ff */
[----:B------:R-:W-:Y:S01]  /*2990*/  LOP3.LUT R28, R28, 0x30, R15, 0x78, !PT ;  /* 0x000000301c1c7812 */ /* 0x000fe200078e780f */
[----:B------:R-:W-:Y:S02]  /*29a0*/  IMAD R15, R8, UR6, RZ ;  /* 0x00000006080f7c24 */ /* 0x000fe4000f8e02ff */
[----:B------:R-:W4:Y:S04]  /*29b0*/  LDL.LU R8, [R1+0x18] ;  /* 0x0000180001087983 */ /* 0x000f280000300800 */
[----:B------:R-:W2:Y:S04]  /*29c0*/  LDL.LU R28, [R1+0x14] ;  /* 0x00001400011c7983 */ /* 0x000ea80000300800 */
[----:B------:R-:W2:Y:S04]  /*29d0*/  LDL.LU R29, [R1+0x10] ;  /* 0x00001000011d7983 */ /* 0x000ea80000300800 */
[----:B------:R-:W2:Y:S01]  /*29e0*/  LDL.LU R3, [R1+0x1cb8] ;  /* 0x001cb80001037983 */ /* 0x000ea20000300800 */
[----:B------:R-:W-:Y:S01]  /*29f0*/  @!P4 IMAD.MOV R22, RZ, RZ, -R22 ;  /* 0x000000ffff16c224 */ /* 0x000fe200078e0a16 */
[----:B------:R-:W-:-:S13]  /*2a00*/  ISETP.GT.U32.AND P4, PT, R14, R7, PT ;  /* 0x000000070e00720c */ /* 0x000fda0003f84070 */
[----:B------:R-:W-:Y:S01]  /*2a10*/  @!P4 IMAD.IADD R7, R7, 0x1, -R14 ;  /* 0x000000010707c824 */ /* 0x000fe200078e0a0e */
[----:B------:R-:W-:-:S13]  /*2a20*/  ISETP.GT.U32.AND P4, PT, R14, R0, PT ;  /* 0x000000000e00720c */ /* 0x000fda0003f84070 */
[----:B------:R-:W-:-:S05]  /*2a30*/  @!P4 IMAD.IADD R0, R0, 0x1, -R14 ;  /* 0x000000010000c824 */ /* 0x000fca00078e0a0e */
[----:B------:R-:W-:Y:S01]  /*2a40*/  ISETP.GT.U32.AND P4, PT, R14, R0, PT ;  /* 0x000000000e00720c */ /* 0x000fe20003f84070 */
[----:B------:R-:W-:-:S12]  /*2a50*/  @!P2 IMAD.MOV R26, RZ, RZ, -R26 ;  /* 0x000000ffff1aa224 */ /* 0x000fd800078e0a1a */
[----:B------:R-:W-:Y:S01]  /*2a60*/  @!P4 IMAD.IADD R0, R0, 0x1, -R14 ;  /* 0x000000010000c824 */ /* 0x000fe200078e0a0e */
[----:B------:R-:W-:-:S04]  /*2a70*/  LEA R14, P2, R15, UR10, 0x1 ;  /* 0x0000000a0f0e7c11 */ /* 0x000fc8000f8408ff */
[----:B------:R-:W-:Y:S01]  /*2a80*/  LEA.HI.X.SX32 R15, R15, UR11, 0x1, P2 ;  /* 0x0000000b0f0f7c11 */ /* 0x000fe200090f0eff */
[----:B------:R-:W-:Y:S01]  /*2a90*/  STL [R1+0x1c94], R14 ;  /* 0x001c940e01007387 */ /* 0x000fe20000100800 */
[----:B------:R-:W-:-:S03]  /*2aa0*/  LEA R2, P4, R2, UR10, 0x1 ;  /* 0x0000000a02027c11 */ /* 0x000fc6000f8808ff */
[----:B------:R0:W-:Y:S04]  /*2ab0*/  STL [R1+0x1c90], R15 ;  /* 0x001c900f01007387 */ /* 0x0001e80000100800 */
[----:B0-----:R-:W3:Y:S01]  /*2ac0*/  LDL.LU R15, [R1+0xc] ;  /* 0x00000c00010f7983 */ /* 0x001ee20000300800 */
[----:B--2---:R-:W-:Y:S02]  /*2ad0*/  ISETP.NE.AND P2, PT, R3, RZ, PT ;  /* 0x000000ff0300720c */ /* 0x004fe40003f45270 */
[----:B------:R-:W-:Y:S02]  /*2ae0*/  LOP3.LUT R14, RZ, R3, RZ, 0x33, !PT ;  /* 0x00000003ff0e7212 */ /* 0x000fe400078e33ff */
[----:B------:R-:W0:Y:S02]  /*2af0*/  S2R R3, SR_TID.X ;  /* 0x0000000000037919 */ /* 0x000e240000002100 */
[----:B------:R-:W-:-:S02]  /*2b00*/  SEL R9, R14, R9, !P2 ;  /* 0x000000090e097207 */ /* 0x000fc40005000000 */
[C---:B----4-:R-:W-:Y:S02]  /*2b10*/  SEL R8, R14.reuse, R8, !P2 ;  /* 0x000000080e087207 */ /* 0x050fe40005000000 */
[----:B------:R-:W-:Y:S02]  /*2b20*/  SEL R28, R14, R28, !P2 ;  /* 0x0000001c0e1c7207 */ /* 0x000fe40005000000 */
[----:B0-----:R-:W-:-:S05]  /*2b30*/  LOP3.LUT R3, R3, 0x3f, RZ, 0xc0, !PT ;  /* 0x0000003f03037812 */ /* 0x001fca00078ec0ff */
[----:B------:R-:W-:-:S05]  /*2b40*/  IMAD R3, R3, UR6, RZ ;  /* 0x0000000603037c24 */ /* 0x000fca000f8e02ff */
[----:B------:R-:W-:-:S05]  /*2b50*/  LEA.HI.X.SX32 R3, R3, UR11, 0x1, P4 ;  /* 0x0000000b03037c11 */ /* 0x000fca000a0f0eff */
[----:B------:R0:W-:Y:S04]  /*2b60*/  STL.64 [R1+0x1c70], R2 ;  /* 0x001c700201007387 */ /* 0x0001e80000100a00 */
[----:B------:R1:W-:Y:S04]  /*2b70*/  STL [R1+0x20], R14 ;  /* 0x0000200e01007387 */ /* 0x0003e80000100800 */
[----:B0-----:R-:W2:Y:S04]  /*2b80*/  LDL.LU R3, [R1+0x8] ;  /* 0x0000080001037983 */ /* 0x001ea80000300800 */
[----:B------:R-:W4:Y:S01]  /*2b90*/  LDL.LU R2, [R1] ;  /* 0x0000000001027983 */ /* 0x000f220000300800 */
[----:B-1----:R-:W-:-:S03]  /*2ba0*/  SEL R14, R14, R29, !P2 ;  /* 0x0000001d0e0e7207 */ /* 0x002fc60005000000 */
[----:B------:R0:W-:Y:S04]  /*2bb0*/  STL [R1+0x1c], R9 ;  /* 0x00001c0901007387 */ /* 0x0001e80000100800 */
[----:B0-----:R-:W2:Y:S04]  /*2bc0*/  LDL.LU R9, [R1+0x1cb4] ;  /* 0x001cb40001097983 */ /* 0x001ea80000300800 */
[----:B------:R0:W-:Y:S04]  /*2bd0*/  STL [R1+0x18], R8 ;  /* 0x0000180801007387 */ /* 0x0001e80000100800 */
[----:B0-----:R-:W2:Y:S04]  /*2be0*/  LDL.LU R8, [R1+0x1cb0] ;  /* 0x001cb00001087983 */ /* 0x001ea80000300800 */
[----:B------:R0:W-:Y:S04]  /*2bf0*/  STL [R1+0x14], R28 ;  /* 0x0000141c01007387 */ /* 0x0001e80000100800 */
[----:B0-----:R-:W2:Y:S04]  /*2c00*/  LDL.LU R28, [R1+0x1cac] ;  /* 0x001cac00011c7983 */ /* 0x001ea80000300800 */
[----:B------:R-:W2:Y:S04]  /*2c10*/  LDL.LU R29, [R1+0x1ca8] ;  /* 0x001ca800011d7983 */ /* 0x000ea80000300800 */
[----:B------:R0:W-:Y:S04]  /*2c20*/  STL [R1+0x1c98], R14 ;  /* 0x001c980e01007387 */ /* 0x0001e80000100800 */
[----:B0-----:R-:W2:Y:S04]  /*2c30*/  LDL.LU R14, [R1+0x14] ;  /* 0x00001400010e7983 */ /* 0x001ea80000300800 */
[----:B--2---:R0:W-:Y:S04]  /*2c40*/  STL [R1+0x1c9c], R14 ;  /* 0x001c9c0e01007387 */ /* 0x0041e80000100800 */
[----:B0-----:R-:W2:Y:S04]  /*2c50*/  LDL.LU R14, [R1+0x18] ;  /* 0x00001800010e7983 */ /* 0x001ea80000300800 */
[----:B--2---:R0:W-:Y:S04]  /*2c60*/  STL [R1+0x1ca0], R14 ;  /* 0x001ca00e01007387 */ /* 0x0041e80000100800 */
[----:B0-----:R-:W2:Y:S01]  /*2c70*/  LDL.LU R14, [R1+0x1c] ;  /* 0x00001c00010e7983 */ /* 0x001ea20000300800 */
[----:B------:R-:W-:-:S02]  /*2c80*/  @!P3 IMAD.MOV R7, RZ, RZ, -R7 ;  /* 0x000000ffff07b224 */ /* 0x000fc400078e0a07 */
[----:B------:R-:W-:Y:S01]  /*2c90*/  @!P6 IMAD.MOV R6, RZ, RZ, -R6 ;  /* 0x000000ffff06e224 */ /* 0x000fe200078e0a06 */
[----:B--2---:R0:W-:Y:S04]  /*2ca0*/  STL [R1+0x1ca4], R14 ;  /* 0x001ca40e01007387 */ /* 0x0041e80000100800 */
[----:B0-----:R-:W3:Y:S01]  /*2cb0*/  LDL.LU R14, [R1+0x20] ;  /* 0x00002000010e7983 */ /* 0x001ee20000300800 */
[----:B------:R-:W-:Y:S02]  /*2cc0*/  @!P5 IMAD.MOV R5, RZ, RZ, -R5 ;  /* 0x000000ffff05d224 */ /* 0x000fe400078e0a05 */
[----:B------:R-:W-:Y:S02]  /*2cd0*/  @!P0 IMAD.MOV R4, RZ, RZ, -R4 ;  /* 0x000000ffff048224 */ /* 0x000fe400078e0a04 */
[----:B------:R-:W-:Y:S01]  /*2ce0*/  @!P1 IMAD.MOV R0, RZ, RZ, -R0 ;  /* 0x000000ffff009224 */ /* 0x000fe200078e0a00 */
[----:B---3--:R-:W-:-:S02]  /*2cf0*/  SEL R15, R14, R15, !P2 ;  /* 0x0000000f0e0f7207 */ /* 0x008fc40005000000 */
[C---:B------:R-:W-:Y:S02]  /*2d00*/  SEL R3, R14.reuse, R3, !P2 ;  /* 0x000000030e037207 */ /* 0x040fe40005000000 */
[C---:B----4-:R-:W-:Y:S02]  /*2d10*/  SEL R2, R14.reuse, R2, !P2 ;  /* 0x000000020e027207 */ /* 0x050fe40005000000 */
[C---:B------:R-:W-:Y:S02]  /*2d20*/  SEL R29, R14.reuse, R29, !P2 ;  /* 0x0000001d0e1d7207 */ /* 0x040fe40005000000 */
[C---:B------:R-:W-:Y:S02]  /*2d30*/  SEL R28, R14.reuse, R28, !P2 ;  /* 0x0000001c0e1c7207 */ /* 0x040fe40005000000 */
[C---:B------:R-:W-:Y:S02]  /*2d40*/  SEL R8, R14.reuse, R8, !P2 ;  /* 0x000000080e087207 */ /* 0x040fe40005000000 */
[----:B------:R-:W-:-:S02]  /*2d50*/  SEL R9, R14, R9, !P2 ;  /* 0x000000090e097207 */ /* 0x000fc40005000000 */
[C---:B------:R-:W-:Y:S02]  /*2d60*/  SEL R10, R14.reuse, R10, !P2 ;  /* 0x0000000a0e0a7207 */ /* 0x040fe40005000000 */
[C---:B------:R-:W-:Y:S02]  /*2d70*/  SEL R11, R14.reuse, R11, !P2 ;  /* 0x0000000b0e0b7207 */ /* 0x040fe40005000000 */
        /* <DEDUP_REMOVED lines=18> */
[----:B------:R-:W-:Y:S02]  /*2ea0*/  SEL R0, R14, R0, !P2 ;  /* 0x000000000e007207 */ /* 0x000fe40005000000 */
[----:B------:R-:W2:Y:S02]  /*2eb0*/  LDL.LU R14, [R1+0x1ca4] ;  /* 0x001ca400010e7983 */ /* 0x000ea40000300800 */
[----:B--2---:R-:W-:-:S05]  /*2ec0*/  IMAD R14, R14, UR7, RZ ;  /* 0x000000070e0e7c24 */ /* 0x004fca000f8e02ff */
[----:B------:R0:W-:Y:S04]  /*2ed0*/  STL [R1+0x8], R14 ;  /* 0x0000080e01007387 */ /* 0x0001e80000100800 */
[----:B0-----:R-:W2:Y:S02]  /*2ee0*/  LDL.LU R14, [R1+0x1ca0] ;  /* 0x001ca000010e7983 */ /* 0x001ea40000300800 */
[----:B--2---:R-:W-:-:S05]  /*2ef0*/  IMAD R14, R14, UR7, RZ ;  /* 0x000000070e0e7c24 */ /* 0x004fca000f8e02ff */
[----:B------:R0:W-:Y:S04]  /*2f00*/  STL [R1+0x18], R14 ;  /* 0x0000180e01007387 */ /* 0x0001e80000100800 */
[----:B0-----:R-:W2:Y:S02]  /*2f10*/  LDL.LU R14, [R1+0x1c9c] ;  /* 0x001c9c00010e7983 */ /* 0x001ea40000300800 */
[----:B--2---:R-:W-:-:S05]  /*2f20*/  IMAD R14, R14, UR7, RZ ;  /* 0x000000070e0e7c24 */ /* 0x004fca000f8e02ff */
[----:B------:R0:W-:Y:S04]  /*2f30*/  STL [R1+0x14], R14 ;  /* 0x0000140e01007387 */ /* 0x0001e80000100800 */
[----:B0-----:R-:W2:Y:S01]  /*2f40*/  LDL.LU R14, [R1+0x1c98] ;  /* 0x001c9800010e7983 */ /* 0x001ea20000300800 */
[----:B------:R-:W-:Y:S02]  /*2f50*/  IMAD R15, R15, UR7, RZ ;  /* 0x000000070f0f7c24 */ /* 0x000fe4000f8e02ff */
[----:B------:R-:W-:Y:S02]  /*2f60*/  IMAD R3, R3, UR7, RZ ;  /* 0x0000000703037c24 */ /* 0x000fe4000f8e02ff */
[----:B------:R-:W-:Y:S02]  /*2f70*/  IMAD R2, R2, UR7, RZ ;  /* 0x0000000702027c24 */ /* 0x000fe4000f8e02ff */
[----:B------:R-:W-:-:S02]  /*2f80*/  IMAD R29, R29, UR7, RZ ;  /* 0x000000071d1d7c24 */ /* 0x000fc4000f8e02ff */
[----:B------:R-:W-:Y:S02]  /*2f90*/  IMAD R28, R28, UR7, RZ ;  /* 0x000000071c1c7c24 */ /* 0x000fe4000f8e02ff */
[----:B--2---:R-:W-:-:S05]  /*2fa0*/  IMAD R14, R14, UR7, RZ ;  /* 0x000000070e0e7c24 */ /* 0x004fca000f8e02ff */
[----:B------:R0:W-:Y:S04]  /*2fb0*/  STL [R1+0x10], R14 ;  /* 0x0000100e01007387 */ /* 0x0001e80000100800 */
[----:B0-----:R-:W2:Y:S04]  /*2fc0*/  LDL.LU R14, [R1+0x1c94] ;  /* 0x001c9400010e7983 */ /* 0x001ea80000300800 */
[----:B------:R0:W-:Y:S04]  /*2fd0*/  STL [R1+0xc], R15 ;  /* 0x00000c0f01007387 */ /* 0x0001e80000100800 */
[----:B0-----:R-:W2:Y:S04]  /*2fe0*/  LDL.LU R15, [R1+0x1c90] ;  /* 0x001c9000010f7983 */ /* 0x001ea80000300800 */
[----:B------:R-:W-:Y:S04]  /*2ff0*/  STL [R1+0x4], R3 ;  /* 0x0000040301007387 */ /* 0x000fe80000100800 */
[----:B------:R-:W-:Y:S04]  /*3000*/  STL [R1], R2 ;  /* 0x0000000201007387 */ /* 0x000fe80000100800 */
[----:B------:R0:W-:Y:S04]  /*3010*/  STL.64 [R1+0x1c88], R28 ;  /* 0x001c881c01007387 */ /* 0x0001e80000100a00 */
[----:B0-----:R-:W2:Y:S01]  /*3020*/  LDL R29, [R1+0x8] ;  /* 0x00000800011d7983 */ /* 0x001ea20000100800 */
[----:B------:R-:W-:-:S02]  /*3030*/  IMAD R3, R7, UR7, RZ ;  /* 0x0000000707037c24 */ /* 0x000fc4000f8e02ff */
[----:B------:R-:W-:Y:S01]  /*3040*/  IMAD R2, R6, UR7, RZ ;  /* 0x0000000706027c24 */ /* 0x000fe2000f8e02ff */
[----:B------:R-:W3:Y:S04]  /*3050*/  LDL.LU R7, [R1] ;  /* 0x0000000001077983 */ /* 0x000ee80000300800 */
[----:B------:R0:W-:Y:S04]  /*3060*/  STL [R1+0x168], R3 ;  /* 0x0001680301007387 */ /* 0x0001e80000100800 */
[----:B------:R-:W4:Y:S04]  /*3070*/  LDL.LU R6, [R1+0x4] ;  /* 0x0000040001067983 */ /* 0x000f280000300800 */
[----:B------:R1:W-:Y:S01]  /*3080*/  STL [R1+0x16c], R2 ;  /* 0x00016c0201007387 */ /* 0x0003e20000100800 */
[----:B0-----:R-:W-:-:S03]  /*3090*/  IMAD R3, R5, UR7, RZ ;  /* 0x0000000705037c24 */ /* 0x001fc6000f8e02ff */
[----:B------:R-:W3:Y:S01]  /*30a0*/  LDL.LU R5, [R1+0xc] ;  /* 0x00000c0001057983 */ /* 0x000ee20000300800 */
[----:B-1----:R-:W-:-:S03]  /*30b0*/  IMAD R2, R4, UR7, RZ ;  /* 0x0000000704027c24 */ /* 0x002fc6000f8e02ff */
[----:B------:R-:W3:Y:S04]  /*30c0*/  LDL.LU R4, [R1+0x10] ;  /* 0x0000100001047983 */ /* 0x000ee80000300800 */
[----:B------:R-:W-:Y:S01]  /*30d0*/  STL [R1+0x170], R3 ;  /* 0x0001700301007387 */ /* 0x000fe20000100800 */
[----:B--2---:R-:W-:-:S05]  /*30e0*/  IMAD.WIDE R28, R29, 0x2, R14 ;  /* 0x000000021d1c7825 */ /* 0x004fca00078e020e */
[----:B------:R0:W-:Y:S04]  /*30f0*/  STL.64 [R1+0x160], R28 ;  /* 0x0001601c01007387 */ /* 0x0001e80000100a00 */
[----:B0-----:R-:W2:Y:S04]  /*3100*/  LDL.LU.64 R28, [R1+0x1c88] ;  /* 0x001c8800011c7983 */ /* 0x001ea80000300a00 */
[----:B------:R-:W-:Y:S04]  /*3110*/  STL [R1+0x174], R2 ;  /* 0x0001740201007387 */ /* 0x000fe80000100800 */
[----:B------:R0:W-:Y:S04]  /*3120*/  STL [R1+0x1c78], R2 ;  /* 0x001c780201007387 */ /* 0x0001e80000100800 */
[----:B0-----:R-:W2:Y:S04]  /*3130*/  LDL R2, [R1+0x18] ;  /* 0x0000180001027983 */ /* 0x001ea80000100800 */
[----:B------:R2:W-:Y:S02]  /*3140*/  STL [R1+0x1c7c], R3 ;  /* 0x001c7c0301007387 */ /* 0x0005e40000100800 */
[----:B--2---:R-:W-:-:S05]  /*3150*/  IMAD.WIDE R2, R2, 0x2, R14 ;  /* 0x0000000202027825 */ /* 0x004fca00078e020e */
[----:B------:R0:W-:Y:S04]  /*3160*/  STL.64 [R1+0x158], R2 ;  /* 0x0001580201007387 */ /* 0x0001e80000100a00 */
[----:B0-----:R-:W2:Y:S04]  /*3170*/  LDL R2, [R1+0x16c] ;  /* 0x00016c0001027983 */ /* 0x001ea80000100800 */
[----:B------:R-:W3:Y:S04]  /*3180*/  LDL R3, [R1+0x168] ;  /* 0x0001680001037983 */ /* 0x000ee80000100800 */
[----:B--2---:R0:W-:Y:S04]  /*3190*/  STL [R1+0x1c80], R2 ;  /* 0x001c800201007387 */ /* 0x0041e80000100800 */
[----:B0-----:R-:W2:Y:S04]  /*31a0*/  LDL R2, [R1+0x14] ;  /* 0x0000140001027983 */ /* 0x001ea80000100800 */
[----:B---3--:R2:W-:Y:S02]  /*31b0*/  STL [R1+0x1c84], R3 ;  /* 0x001c840301007387 */ /* 0x0085e40000100800 */
[----:B--2---:R-:W-:-:S05]  /*31c0*/  IMAD.WIDE R2, R2, 0x2, R14 ;  /* 0x0000000202027825 */ /* 0x004fca00078e020e */
[----:B------:R0:W-:Y:S02]  /*31d0*/  STL.64 [R1+0x150], R2 ;  /* 0x0001500201007387 */ /* 0x0001e40000100a00 */
[----:B0-----:R-:W-:-:S05]  /*31e0*/  IMAD.WIDE R2, R4, 0x2, R14 ;  /* 0x0000000204027825 */ /* 0x001fca00078e020e */
[----:B------:R0:W-:Y:S04]  /*31f0*/  STL.64 [R1+0x148], R2 ;  /* 0x0001480201007387 */ /* 0x0001e80000100a00 */
[----:B------:R1:W-:Y:S01]  /*3200*/  STL.64 [R1+0x1c60], R4 ;  /* 0x001c600401007387 */ /* 0x0003e20000100a00 */
[----:B0-----:R-:W-:-:S03]  /*3210*/  IMAD.WIDE R2, R5, 0x2, R14 ;  /* 0x0000000205027825 */ /* 0x001fc600078e020e */
[----:B-1----:R-:W2:Y:S04]  /*3220*/  LDL.LU R4, [R1+0x8] ;  /* 0x0000080001047983 */ /* 0x002ea80000300800 */
[----:B------:R4:W-:Y:S04]  /*3230*/  STL.64 [R1+0x140], R2 ;  /* 0x0001400201007387 */ /* 0x0009e80000100a00 */
[----:B------:R-:W3:Y:S01]  /*3240*/  LDL.LU R5, [R1+0x18] ;  /* 0x0000180001057983 */ /* 0x000ee20000300800 */
[----:B----4-:R-:W-:-:S04]  /*3250*/  IMAD.WIDE R2, R6, 0x2, R14 ;  /* 0x0000000206027825 */ /* 0x010fc800078e020e */
[----:B------:R-:W-:Y:S02]  /*3260*/  IMAD R8, R8, UR7, RZ ;  /* 0x0000000708087c24 */ /* 0x000fe4000f8e02ff */
[----:B------:R-:W-:Y:S02]  /*3270*/  IMAD R9, R9, UR7, RZ ;  /* 0x0000000709097c24 */ /* 0x000fe4000f8e02ff */
[----:B------:R-:W-:Y:S02]  /*3280*/  IMAD R10, R10, UR7, RZ ;  /* 0x000000070a0a7c24 */ /* 0x000fe4000f8e02ff */
[----:B------:R-:W-:Y:S02]  /*3290*/  IMAD R11, R11, UR7, RZ ;  /* 0x000000070b0b7c24 */ /* 0x000fe4000f8e02ff */
[----:B------:R-:W-:Y:S02]  /*32a0*/  IMAD R12, R12, UR7, RZ ;  /* 0x000000070c0c7c24 */ /* 0x000fe4000f8e02ff */
[----:B------:R-:W-:-:S02]  /*32b0*/  IMAD R13, R13, UR7, RZ ;  /* 0x000000070d0d7c24 */ /* 0x000fc4000f8e02ff */
        /* <DEDUP_REMOVED lines=11> */
[----:B------:R-:W-:Y:S01]  /*3370*/  IMAD R27, R27, UR7, RZ ;  /* 0x000000071b1b7c24 */ /* 0x000fe2000f8e02ff */
[----:B---3--:R-:W-:Y:S04]  /*3380*/  STL [R1+0x1c68], R5 ;  /* 0x001c680501007387 */ /* 0x008fe80000100800 */
[----:B------:R0:W-:Y:S02]  /*3390*/  STL.64 [R1+0x138], R2 ;  /* 0x0001380201007387 */ /* 0x0001e40000100a00 */
[----:B0-----:R-:W-:-:S05]  /*33a0*/  IMAD.WIDE R2, R7, 0x2, R14 ;  /* 0x0000000207027825 */ /* 0x001fca00078e020e */
        /* <DEDUP_REMOVED lines=40> */
[----:B------:R0:W-:Y:S04]  /*3630*/  STL.64 [R1+0x90], R2 ;  /* 0x0000900201007387 */ /* 0x0001e80000100a00 */
[----:B0-----:R-:W3:Y:S02]  /*3640*/  LDL.LU R3, [R1+0x1c84] ;  /* 0x001c840001037983 */ /* 0x001ee40000300800 */
[----:B---3--:R-:W-:-:S05]  /*3650*/  IMAD.WIDE R2, R3, 0x2, R14 ;  /* 0x0000000203027825 */ /* 0x008fca00078e020e */
        /* <DEDUP_REMOVED lines=10> */
[----:B0-----:R-:W2:Y:S01]  /*3700*/  LDL.LU.64 R2, [R1+0x1c70] ;  /* 0x001c700001027983 */ /* 0x001ea20000300a00 */
[----:B------:R-:W-:Y:S01]  /*3710*/  IMAD R0, R0, UR7, RZ ;  /* 0x0000000700007c24 */ /* 0x000fe2000f8e02ff */
[----:B------:R-:W0:Y:S03]  /*3720*/  LDCU UR7, c[0x0][0x3a4] ;  /* 0x00007480ff0777ac */ /* 0x000e260008000800 */
[----:B------:R-:W-:-:S05]  /*3730*/  IMAD.WIDE R14, R0, 0x2, R14 ;  /* 0x00000002000e7825 */ /* 0x000fca00078e020e */
[----:B------:R1:W-:Y:S04]  /*3740*/  STL.64 [R1+0x198], R14 ;  /* 0x0001980e01007387 */ /* 0x0003e80000100a00 */
[----:B-1----:R-:W3:Y:S01]  /*3750*/  LDL.LU R15, [R1+0x14] ;  /* 0x00001400010f7983 */ /* 0x002ee20000300800 */
[----:B--2---:R-:W-:-:S05]  /*3760*/  IMAD.WIDE R4, R4, 0x2, R2 ;  /* 0x0000000204047825 */ /* 0x004fca00078e0202 */
[----:B------:R1:W-:Y:S04]  /*3770*/  STL.64 [R1+0x88], R4 ;  /* 0x0000880401007387 */ /* 0x0003e80000100a00 */
[----:B-1----:R-:W2:Y:S02]  /*3780*/  LDL.LU R5, [R1+0x1c68] ;  /* 0x001c680001057983 */ /* 0x002ea40000300800 */
[----:B--2---:R-:W-:-:S05]  /*3790*/  IMAD.WIDE R4, R5, 0x2, R2 ;  /* 0x0000000205047825 */ /* 0x004fca00078e0202 */
[----:B------:R1:W-:Y:S04]  /*37a0*/  STL.64 [R1+0x80], R4 ;  /* 0x0000800401007387 */ /* 0x0003e80000100a00 */
[----:B-1----:R-:W2:Y:S01]  /*37b0*/  LDL.LU.64 R4, [R1+0x1c60] ;  /* 0x001c600001047983 */ /* 0x002ea20000300a00 */
[----:B---3--:R-:W-:-:S05]  /*37c0*/  IMAD.WIDE R14, R15, 0x2, R2 ;  /* 0x000000020f0e7825 */ /* 0x008fca00078e0202 */
[----:B------:R2:W-:Y:S02]  /*37d0*/  STL.64 [R1+0x78], R14 ;  /* 0x0000780e01007387 */ /* 0x0005e40000100a00 */
[----:B--2---:R-:W-:-:S05]  /*37e0*/  IMAD.WIDE R14, R4, 0x2, R2 ;  /* 0x00000002040e7825 */ /* 0x004fca00078e0202 */
[----:B------:R1:W-:Y:S02]  /*37f0*/  STL.64 [R1+0x70], R14 ;  /* 0x0000700e01007387 */ /* 0x0003e40000100a00 */
[----:B-1----:R-:W-:-:S04]  /*3800*/  IMAD.WIDE R14, R5, 0x2, R2 ;  /* 0x00000002050e7825 */ /* 0x002fc800078e0202 */
[--C-:B------:R-:W-:Y:S01]  /*3810*/  IMAD.WIDE R4, R6, 0x2, R2.reuse ;  /* 0x0000000206047825 */ /* 0x100fe200078e0202 */
[----:B------:R1:W-:Y:S04]  /*3820*/  STL.64 [R1+0x68], R14 ;  /* 0x0000680e01007387 */ /* 0x0003e80000100a00 */
[----:B------:R2:W-:Y:S01]  /*3830*/  STL.64 [R1+0x60], R4 ;  /* 0x0000600401007387 */ /* 0x0005e20000100a00 */
[----:B-1----:R-:W-:-:S04]  /*3840*/  IMAD.WIDE R14, R7, 0x2, R2 ;  /* 0x00000002070e7825 */ /* 0x002fc800078e0202 */
[--C-:B------:R-:W-:Y:S01]  /*3850*/  IMAD.WIDE R6, R29, 0x2, R2.reuse ;  /* 0x000000021d067825 */ /* 0x100fe200078e0202 */
[----:B------:R1:W-:Y:S03]  /*3860*/  STL.64 [R1+0x58], R14 ;  /* 0x0000580e01007387 */ /* 0x0003e60000100a00 */
[--C-:B--2---:R-:W-:Y:S01]  /*3870*/  IMAD.WIDE R4, R28, 0x2, R2.reuse ;  /* 0x000000021c047825 */ /* 0x104fe200078e0202 */
[----:B------:R2:W-:Y:S04]  /*3880*/  STL.64 [R1+0x50], R6 ;  /* 0x0000500601007387 */ /* 0x0005e80000100a00 */
[----:B------:R3:W-:Y:S01]  /*3890*/  STL.64 [R1+0x48], R4 ;  /* 0x0000480401007387 */ /* 0x0007e20000100a00 */
[----:B-1----:R-:W-:-:S04]  /*38a0*/  IMAD.WIDE R14, R8, 0x2, R2 ;  /* 0x00000002080e7825 */ /* 0x002fc800078e0202 */
[--C-:B--2---:R-:W-:Y:S01]  /*38b0*/  IMAD.WIDE R6, R9, 0x2, R2.reuse ;  /* 0x0000000209067825 */ /* 0x104fe200078e0202 */
[----:B------:R-:W-:Y:S03]  /*38c0*/  STL.64 [R1+0x40], R14 ;  /* 0x0000400e01007387 */ /* 0x000fe60000100a00 */
[--C-:B---3--:R-:W-:Y:S01]  /*38d0*/  IMAD.WIDE R4, R10, 0x2, R2.reuse ;  /* 0x000000020a047825 */ /* 0x108fe200078e0202 */
[----:B------:R1:W-:Y:S03]  /*38e0*/  STL.64 [R1+0x38], R6 ;  /* 0x0000380601007387 */ /* 0x0003e60000100a00 */
[--C-:B------:R-:W-:Y:S01]  /*38f0*/  IMAD.WIDE R8, R11, 0x2, R2.reuse ;  /* 0x000000020b087825 */ /* 0x100fe200078e0202 */
[----:B------:R2:W-:Y:S04]  /*3900*/  STL.64 [R1+0x30], R4 ;  /* 0x0000300401007387 */ /* 0x0005e80000100a00 */
[----:B------:R3:W-:Y:S01]  /*3910*/  STL.64 [R1+0x28], R8 ;  /* 0x0000280801007387 */ /* 0x0007e20000100a00 */
[----:B-1----:R-:W-:-:S04]  /*3920*/  IMAD.WIDE R6, R12, 0x2, R2 ;  /* 0x000000020c067825 */ /* 0x002fc800078e0202 */
[--C-:B--2---:R-:W-:Y:S01]  /*3930*/  IMAD.WIDE R4, R13, 0x2, R2.reuse ;  /* 0x000000020d047825 */ /* 0x104fe200078e0202 */
[----:B------:R1:W-:Y:S03]  /*3940*/  STL.64 [R1+0x20], R6 ;  /* 0x0000200601007387 */ /* 0x0003e60000100a00 */
[--C-:B---3--:R-:W-:Y:S01]  /*3950*/  IMAD.WIDE R8, R16, 0x2, R2.reuse ;  /* 0x0000000210087825 */ /* 0x108fe200078e0202 */
[----:B------:R2:W-:Y:S03]  /*3960*/  STL.64 [R1+0x18], R4 ;  /* 0x0000180401007387 */ /* 0x0005e60000100a00 */
[--C-:B------:R-:W-:Y:S01]  /*3970*/  IMAD.WIDE R28, R19, 0x2, R2.reuse ;  /* 0x00000002131c7825 */ /* 0x100fe200078e0202 */
[----:B------:R-:W-:Y:S03]  /*3980*/  STL.64 [R1+0x10], R8 ;  /* 0x0000100801007387 */ /* 0x000fe60000100a00 */
[----:B-1----:R-:W-:-:S04]  /*3990*/  IMAD.WIDE R6, R17, 0x2, R2 ;  /* 0x0000000211067825 */ /* 0x002fc800078e0202 */
[--C-:B--2---:R-:W-:Y:S01]  /*39a0*/  IMAD.WIDE R4, R18, 0x2, R2.reuse ;  /* 0x0000000212047825 */ /* 0x104fe200078e0202 */
[----:B------:R1:W-:Y:S04]  /*39b0*/  STL.64 [R1+0x8], R6 ;  /* 0x0000080601007387 */ /* 0x0003e80000100a00 */
[----:B------:R2:W-:Y:S04]  /*39c0*/  STL.64 [R1+0x1c00], R28 ;  /* 0x001c001c01007387 */ /* 0x0005e80000100a00 */
[----:B------:R3:W-:Y:S01]  /*39d0*/  STL.64 [R1], R4 ;  /* 0x0000000401007387 */ /* 0x0007e20000100a00 */
[----:B-1----:R-:W-:-:S03]  /*39e0*/  IMAD.WIDE R6, R21, 0x2, R2 ;  /* 0x0000000215067825 */ /* 0x002fc600078e0202 */
[----:B--2---:R-:W2:Y:S01]  /*39f0*/  LDL.LU R28, [R1+0x170] ;  /* 0x00017000011c7983 */ /* 0x004ea20000300800 */
[----:B---3--:R-:W-:-:S03]  /*3a00*/  IMAD.WIDE R4, R20, 0x2, R2 ;  /* 0x0000000214047825 */ /* 0x008fc600078e0202 */
[----:B------:R-:W3:Y:S04]  /*3a10*/  LDL.LU R29, [R1+0x174] ;  /* 0x00017400011d7983 */ /* 0x000ee80000300800 */
[----:B------:R-:W4:Y:S01]  /*3a20*/  LDL.LU R20, [R1+0x168] ;  /* 0x0001680001147983 */ /* 0x000f220000300800 */
[----:B------:R-:W-:-:S03]  /*3a30*/  IMAD.WIDE R8, R22, 0x2, R2 ;  /* 0x0000000216087825 */ /* 0x000fc600078e0202 */
[----:B------:R1:W-:Y:S04]  /*3a40*/  STL.64 [R1+0x1bf8], R4 ;  /* 0x001bf80401007387 */ /* 0x0003e80000100a00 */
[----:B-1----:R-:W3:Y:S04]  /*3a50*/  LDL.LU.64 R4, [R1+0x88] ;  /* 0x0000880001047983 */ /* 0x002ee80000300a00 */
[----:B------:R1:W-:Y:S04]  /*3a60*/  STL.64 [R1+0x1bf0], R6 ;  /* 0x001bf00601007387 */ /* 0x0003e80000100a00 */
[----:B-1----:R-:W3:Y:S04]  /*3a70*/  LDL.LU.64 R6, [R1+0x150] ;  /* 0x0001500001067983 */ /* 0x002ee80000300a00 */
[----:B------:R-:W3:Y:S01]  /*3a80*/  LDL.LU R22, [R1+0x16c] ;  /* 0x00016c0001167983 */ /* 0x000ee20000300800 */
[----:B------:R-:W-:-:S04]  /*3a90*/  IMAD.WIDE R10, R23, 0x2, R2 ;  /* 0x00000002170a7825 */ /* 0x000fc800078e0202 */
[--C-:B------:R-:W-:Y:S01]  /*3aa0*/  IMAD.WIDE R12, R24, 0x2, R2.reuse ;  /* 0x00000002180c7825 */ /* 0x100fe200078e0202 */
[----:B------:R1:W-:Y:S03]  /*3ab0*/  STL.64 [R1+0x1be8], R8 ;  /* 0x001be80801007387 */ /* 0x0003e60000100a00 */
[----:B------:R-:W-:-:S04]  /*3ac0*/  IMAD.WIDE R14, R25, 0x2, R2 ;  /* 0x00000002190e7825 */ /* 0x000fc800078e0202 */
[----:B------:R-:W-:-:S04]  /*3ad0*/  IMAD.WIDE R16, R26, 0x2, R2 ;  /* 0x000000021a107825 */ /* 0x000fc800078e0202 */
[--C-:B------:R-:W-:Y:S01]  /*3ae0*/  IMAD.WIDE R18, R27, 0x2, R2.reuse ;  /* 0x000000021b127825 */ /* 0x100fe200078e0202 */
[----:B-1----:R-:W3:Y:S04]  /*3af0*/  LDL.LU.64 R8, [R1+0x78] ;  /* 0x0000780001087983 */ /* 0x002ee80000300a00 */
[----:B------:R-:W-:Y:S04]  /*3b00*/  STL.64 [R1+0x1c08], R10 ;  /* 0x001c080a01007387 */ /* 0x000fe80000100a00 */
[----:B------:R-:W-:Y:S04]  /*3b10*/  STL.64 [R1+0x1c10], R12 ;  /* 0x001c100c01007387 */ /* 0x000fe80000100a00 */
[----:B------:R-:W-:Y:S04]  /*3b20*/  STL.64 [R1+0x1c18], R14 ;  /* 0x001c180e01007387 */ /* 0x000fe80000100a00 */
[----:B------:R-:W-:Y:S04]  /*3b30*/  STL.64 [R1+0x1c20], R16 ;  /* 0x001c201001007387 */ /* 0x000fe80000100a00 */
[----:B------:R1:W-:Y:S04]  /*3b40*/  STL.64 [R1+0x1c28], R18 ;  /* 0x001c281201007387 */ /* 0x0003e80000100a00 */
[----:B-1----:R-:W3:Y:S04]  /*3b50*/  LDL.LU.64 R18, [R1+0x160] ;  /* 0x0001600001127983 */ /* 0x002ee80000300a00 */
[----:B------:R-:W3:Y:S01]  /*3b60*/  LDL.LU.64 R16, [R1+0x148] ;  /* 0x0001480001107983 */ /* 0x000ee20000300a00 */
[----:B--2---:R-:W-:-:S04]  /*3b70*/  IMAD.WIDE R24, R28, 0x2, R2 ;  /* 0x000000021c187825 */ /* 0x004fc800078e0202 */
[----:B----4-:R-:W-:-:S05]  /*3b80*/  IMAD.WIDE R20, R20, 0x2, R2 ;  /* 0x0000000214147825 */ /* 0x010fca00078e0202 */
[----:B------:R-:W-:Y:S01]  /*3b90*/  STL.64 [R1+0x1c30], R20 ;  /* 0x001c301401007387 */ /* 0x000fe20000100a00 */
[----:B---3--:R-:W-:-:S03]  /*3ba0*/  IMAD.WIDE R26, R29, 0x2, R2 ;  /* 0x000000021d1a7825 */ /* 0x008fc600078e0202 */
[----:B------:R-:W2:Y:S01]  /*3bb0*/  LDL.LU.64 R14, [R1+0x70] ;  /* 0x00007000010e7983 */ /* 0x000ea20000300a00 */
[----:B------:R-:W-:-:S05]  /*3bc0*/  IMAD.WIDE R22, R22, 0x2, R2 ;  /* 0x0000000216167825 */ /* 0x000fca00078e0202 */
[----:B------:R-:W-:Y:S04]  /*3bd0*/  STL.64 [R1+0x1c38], R22 ;  /* 0x001c381601007387 */ /* 0x000fe80000100a00 */
[----:B------:R-:W3:Y:S04]  /*3be0*/  LDL.LU.64 R12, [R1+0x140] ;  /* 0x00014000010c7983 */ /* 0x000ee80000300a00 */
[----:B------:R1:W-:Y:S04]  /*3bf0*/  STL.64 [R1+0x1c40], R24 ;  /* 0x001c401801007387 */ /* 0x0003e80000100a00 */
[----:B-1----:R-:W4:Y:S04]  /*3c00*/  LDL.LU.64 R24, [R1+0x80] ;  /* 0x0000800001187983 */ /* 0x002f280000300a00 */
[----:B------:R-:W2:Y:S04]  /*3c10*/  LDL.LU.64 R22, [R1+0x68] ;  /* 0x0000680001167983 */ /* 0x000ea80000300a00 */
[----:B------:R-:W2:Y:S04]  /*3c20*/  LDL.LU.64 R10, [R1+0x138] ;  /* 0x00013800010a7983 */ /* 0x000ea80000300a00 */
[----:B------:R1:W-:Y:S04]  /*3c30*/  STL.64 [R1+0x1c48], R26 ;  /* 0x001c481a01007387 */ /* 0x0003e80000100a00 */
[----:B-1----:R-:W2:Y:S01]  /*3c40*/  LDL.LU.64 R26, [R1+0x158] ;  /* 0x00015800011a7983 */ /* 0x002ea20000300a00 */
[----:B------:R-:W-:-:S05]  /*3c50*/  IMAD.WIDE R2, R0, 0x2, R2 ;  /* 0x0000000200027825 */ /* 0x000fca00078e0202 */
[----:B------:R-:W-:Y:S04]  /*3c60*/  STL.64 [R1+0x1c50], R2 ;  /* 0x001c500201007387 */ /* 0x000fe80000100a00 */
[----:B------:R-:W-:Y:S01]  /*3c70*/  STL [R1+0x1bb0], R18 ;  /* 0x001bb01201007387 */ /* 0x000fe20000100800 */
[----:B------:R-:W-:-:S03]  /*3c80*/  IMAD.MOV.U32 R0, RZ, RZ, R19 ;  /* 0x000000ffff007224 */ /* 0x000fc600078e0013 */
[----:B------:R-:W3:Y:S04]  /*3c90*/  LDL.LU.64 R28, [R1+0x60] ;  /* 0x00006000011c7983 */ /* 0x000ee80000300a00 */
[----:B------:R-:W3:Y:S04]  /*3ca0*/  LDL.LU.64 R20, [R1+0x130] ;  /* 0x0001300001147983 */ /* 0x000ee80000300a00 */
[----:B------:R1:W-:Y:S04]  /*3cb0*/  STL [R1+0x1ba8], R0 ;  /* 0x001ba80001007387 */ /* 0x0003e80000100800 */
[----:B------:R0:W-:Y:S01]  /*3cc0*/  STL [R1+0x1bac], R4 ;  /* 0x001bac0401007387 */ /* 0x0001e20000100800 */
[----:B-1----:R-:W-:-:S03]  /*3cd0*/  IMAD.MOV.U32 R0, RZ, RZ, R5 ;  /* 0x000000ffff007224 */ /* 0x002fc600078e0005 */
[----:B0-----:R-:W3:Y:S04]  /*3ce0*/  LDL.LU.64 R4, [R1+0x58] ;  /* 0x0000580001047983 */ /* 0x001ee80000300a00 */
[----:B------:R0:W-:Y:S04]  /*3cf0*/  STL [R1+0x1ba0], R0 ;  /* 0x001ba00001007387 */ /* 0x0001e80000100800 */
[----:B--2---:R-:W-:Y:S04]  /*3d00*/  STL [R1+0x1ba4], R26 ;  /* 0x001ba41a01007387 */ /* 0x004fe80000100800 */
[----:B------:R-:W2:Y:S01]  /*3d10*/  LDL.LU.64 R18, [R1+0x128] ;  /* 0x0001280001127983 */ /* 0x000ea20000300a00 */
[----:B0-----:R-:W-:-:S03]  /*3d20*/  IMAD.MOV.U32 R0, RZ, RZ, R27 ;  /* 0x000000ffff007224 */ /* 0x001fc600078e001b */
[----:B----4-:R-:W-:Y:S04]  /*3d30*/  STL [R1+0x1b9c], R24 ;  /* 0x001b9c1801007387 */ /* 0x010fe80000100800 */
[----:B------:R0:W-:Y:S04]  /*3d40*/  STL [R1+0x1b98], R0 ;  /* 0x001b980001007387 */ /* 0x0001e80000100800 */
[----:B------:R-:W-:Y:S01]  /*3d50*/  STL [R1+0x1b94], R6 ;  /* 0x001b940601007387 */ /* 0x000fe20000100800 */
[----:B0-----:R-:W-:-:S05]  /*3d60*/  IMAD.MOV.U32 R0, RZ, RZ, R25 ;  /* 0x000000ffff007224 */ /* 0x001fca00078e0019 */
[----:B------:R0:W-:Y:S02]  /*3d70*/  STL [R1+0x1b90], R0 ;  /* 0x001b900001007387 */ /* 0x0001e40000100800 */
[----:B0-----:R-:W-:Y:S02]  /*3d80*/  IMAD.MOV.U32 R0, RZ, RZ, R7 ;  /* 0x000000ffff007224 */ /* 0x001fe400078e0007 */
[----:B------:R-:W4:Y:S04]  /*3d90*/  LDL.LU.64 R6, [R1+0x50] ;  /* 0x0000500001067983 */ /* 0x000f280000300a00 */
[----:B------:R0:W-:Y:S04]  /*3da0*/  STL [R1+0x1b88], R0 ;  /* 0x001b880001007387 */ /* 0x0001e80000100800 */
[----:B------:R1:W-:Y:S01]  /*3db0*/  STL [R1+0x1b8c], R8 ;  /* 0x001b8c0801007387 */ /* 0x0003e20000100800 */
[----:B0-----:R-:W-:-:S03]  /*3dc0*/  IMAD.MOV.U32 R0, RZ, RZ, R9 ;  /* 0x000000ffff007224 */ /* 0x001fc600078e0009 */
[----:B-1----:R-:W4:Y:S04]  /*3dd0*/  LDL.LU.64 R8, [R1+0x120] ;  /* 0x0001200001087983 */ /* 0x002f280000300a00 */
[----:B------:R0:W-:Y:S04]  /*3de0*/  STL [R1+0x1b80], R0 ;  /* 0x001b800001007387 */ /* 0x0001e80000100800 */
[----:B------:R1:W-:Y:S01]  /*3df0*/  STL [R1+0x1b84], R16 ;  /* 0x001b841001007387 */ /* 0x0003e20000100800 */
[----:B0-----:R-:W-:-:S03]  /*3e00*/  IMAD.MOV.U32 R0, RZ, RZ, R17 ;  /* 0x000000ffff007224 */ /* 0x001fc600078e0011 */
[----:B-1----:R-:W4:Y:S04]  /*3e10*/  LDL.LU.64 R16, [R1+0x48] ;  /* 0x0000480001107983 */ /* 0x002f280000300a00 */
[----:B------:R0:W-:Y:S04]  /*3e20*/  STL [R1+0x1b78], R0 ;  /* 0x001b780001007387 */ /* 0x0001e80000100800 */
[----:B------:R1:W-:Y:S01]  /*3e30*/  STL [R1+0x1b7c], R14 ;  /* 0x001b7c0e01007387 */ /* 0x0003e20000100800 */
[----:B0-----:R-:W-:-:S03]  /*3e40*/  IMAD.MOV.U32 R0, RZ, RZ, R15 ;  /* 0x000000ffff007224 */ /* 0x001fc600078e000f */
[----:B---3--:R-:W-:Y:S04]  /*3e50*/  STL [R1+0x1b74], R12 ;  /* 0x001b740c01007387 */ /* 0x008fe80000100800 */
[----:B------:R0:W-:Y:S04]  /*3e60*/  STL [R1+0x1b70], R0 ;  /* 0x001b700001007387 */ /* 0x0001e80000100800 */
[----:B-1----:R-:W3:Y:S01]  /*3e70*/  LDL.LU.64 R14, [R1+0x118] ;  /* 0x00011800010e7983 */ /* 0x002ee20000300a00 */
[----:B0-----:R-:W-:-:S03]  /*3e80*/  IMAD.MOV.U32 R0, RZ, RZ, R13 ;  /* 0x000000ffff007224 */ /* 0x001fc600078e000d */
[----:B------:R-:W-:Y:S04]  /*3e90*/  STL [R1+0x1b6c], R22 ;  /* 0x001b6c1601007387 */ /* 0x000fe80000100800 */
[----:B------:R0:W-:Y:S04]  /*3ea0*/  STL [R1+0x1b68], R0 ;  /* 0x001b680001007387 */ /* 0x0001e80000100800 */
[----:B------:R-:W3:Y:S01]  /*3eb0*/  LDL.LU.64 R12, [R1+0x40] ;  /* 0x00004000010c7983 */ /* 0x000ee20000300a00 */
[----:B0-----:R-:W-:-:S03]  /*3ec0*/  IMAD.MOV.U32 R0, RZ, RZ, R23 ;  /* 0x000000ffff007224 */ /* 0x001fc600078e0017 */
[----:B------:R-:W-:Y:S04]  /*3ed0*/  STL [R1+0x1b64], R10 ;  /* 0x001b640a01007387 */ /* 0x000fe80000100800 */
[----:B------:R0:W-:Y:S02]  /*3ee0*/  STL [R1+0x1b60], R0 ;  /* 0x001b600001007387 */ /* 0x0001e40000100800 */
[----:B0-----:R-:W-:Y:S02]  /*3ef0*/  IMAD.MOV.U32 R0, RZ, RZ, R11 ;  /* 0x000000ffff007224 */ /* 0x001fe400078e000b */
[----:B------:R-:W3:Y:S04]  /*3f00*/  LDL.LU.64 R10, [R1+0x110] ;  /* 0x00011000010a7983 */ /* 0x000ee80000300a00 */
[----:B------:R0:W-:Y:S04]  /*3f10*/  STL [R1+0x1b58], R0 ;  /* 0x001b580001007387 */ /* 0x0001e80000100800 */
[----:B------:R1:W-:Y:S01]  /*3f20*/  STL [R1+0x1b5c], R28 ;  /* 0x001b5c1c01007387 */ /* 0x0003e20000100800 */
[----:B0-----:R-:W-:-:S03]  /*3f30*/  IMAD.MOV.U32 R0, RZ, RZ, R29 ;  /* 0x000000ffff007224 */ /* 0x001fc600078e001d */
[----:B------:R-:W-:Y:S04]  /*3f40*/  STL [R1+0x1b54], R20 ;  /* 0x001b541401007387 */ /* 0x000fe80000100800 */
[----:B------:R0:W-:Y:S04]  /*3f50*/  STL [R1+0x1b50], R0 ;  /* 0x001b500001007387 */ /* 0x0001e80000100800 */
[----:B-1----:R-:W3:Y:S01]  /*3f60*/  LDL.LU.64 R28, [R1+0x38] ;  /* 0x00003800011c7983 */ /* 0x002ee20000300a00 */
[----:B0-----:R-:W-:-:S03]  /*3f70*/  IMAD.MOV.U32 R0, RZ, RZ, R21 ;  /* 0x000000ffff007224 */ /* 0x001fc600078e0015 */
[----:B------:R-:W-:Y:S04]  /*3f80*/  STL [R1+0x1b4c], R4 ;  /* 0x001b4c0401007387 */ /* 0x000fe80000100800 */
[----:B------:R0:W-:Y:S02]  /*3f90*/  STL [R1+0x1b48], R0 ;  /* 0x001b480001007387 */ /* 0x0001e40000100800 */
[----:B0-----:R-:W-:Y:S02]  /*3fa0*/  IMAD.MOV.U32 R0, RZ, RZ, R5 ;  /* 0x000000ffff007224 */ /* 0x001fe400078e0005 */
[----:B--2---:R-:W-:Y:S04]  /*3fb0*/  STL [R1+0x1b44], R18 ;  /* 0x001b441201007387 */ /* 0x004fe80000100800 */
[----:B------:R0:W-:Y:S04]  /*3fc0*/  STL [R1+0x1b40], R0 ;  /* 0x001b400001007387 */ /* 0x0001e80000100800 */
[----:B------:R-:W2:Y:S01]  /*3fd0*/  LDL.LU.64 R4, [R1+0x30] ;  /* 0x0000300001047983 */ /* 0x000ea20000300a00 */
[----:B0-----:R-:W-:-:S03]  /*3fe0*/  IMAD.MOV.U32 R0, RZ, RZ, R19 ;  /* 0x000000ffff007224 */ /* 0x001fc600078e0013 */
[----:B--2---:R0:W-:Y:S04]  /*3ff0*/  STL.64 [R1+0x1c58], R4 ;  /* 0x001c580401007387 */ /* 0x0041e80000100a00 */
[----:B0-----:R-:W2:Y:S04]  /*4000*/  LDL.LU.64 R4, [R1+0x108] ;  /* 0x0001080001047983 */ /* 0x001ea80000300a00 */
[----:B------:R-:W2:Y:S04]  /*4010*/  LDL.LU.64 R2, [R1+0x100] ;  /* 0x0001000001027983 */ /* 0x000ea80000300a00 */
[----:B------:R0:W-:Y:S04]  /*4020*/  STL [R1+0x1b38], R0 ;  /* 0x001b380001007387 */ /* 0x0001e80000100800 */
[----:B----4-:R1:W-:Y:S01]  /*4030*/  STL [R1+0x1b3c], R6 ;  /* 0x001b3c0601007387 */ /* 0x0103e20000100800 */
[----:B0-----:R-:W-:-:S03]  /*4040*/  IMAD.MOV.U32 R0, RZ, RZ, R7 ;  /* 0x000000ffff007224 */ /* 0x001fc600078e0007 */
[----:B-1----:R-:W4:Y:S04]  /*4050*/  LDL.LU.64 R6, [R1+0x28] ;  /* 0x0000280001067983 */ /* 0x002f280000300a00 */
[----:B------:R0:W-:Y:S04]  /*4060*/  STL [R1+0x1b30], R0 ;  /* 0x001b300001007387 */ /* 0x0001e80000100800 */
[----:B------:R1:W-:Y:S04]  /*4070*/  STL [R1+0x1b34], R8 ;  /* 0x001b340801007387 */ /* 0x0003e80000100800 */
[----:B------:R-:W4:Y:S01]  /*4080*/  LDL.LU.64 R26, [R1+0xf8] ;  /* 0x0000f800011a7983 */ /* 0x000f220000300a00 */
[----:B0-----:R-:W-:-:S03]  /*4090*/  IMAD.MOV.U32 R0, RZ, RZ, R9 ;  /* 0x000000ffff007224 */ /* 0x001fc600078e0009 */
[----:B------:R-:W-:Y:S04]  /*40a0*/  STL [R1+0x1b2c], R16 ;  /* 0x001b2c1001007387 */ /* 0x000fe80000100800 */
[----:B------:R0:W-:Y:S04]  /*40b0*/  STL [R1+0x1b28], R0 ;  /* 0x001b280001007387 */ /* 0x0001e80000100800 */
[----:B-1----:R-:W4:Y:S04]  /*40c0*/  LDL.LU.64 R8, [R1+0x20] ;  /* 0x0000200001087983 */ /* 0x002f280000300a00 */
[----:B------:R-:W4:Y:S01]  /*40d0*/  LDL.LU.64 R24, [R1+0xf0] ;  /* 0x0000f00001187983 */ /* 0x000f220000300a00 */
[----:B0-----:R-:W-:-:S05]  /*40e0*/  IMAD.MOV.U32 R0, RZ, RZ, R17 ;  /* 0x000000ffff007224 */ /* 0x001fca00078e0011 */
[----:B------:R0:W-:Y:S04]  /*40f0*/  STL [R1+0x1b20], R0 ;  /* 0x001b200001007387 */ /* 0x0001e80000100800 */
[----:B---3--:R-:W-:Y:S04]  /*4100*/  STL [R1+0x1b24], R14 ;  /* 0x001b240e01007387 */ /* 0x008fe80000100800 */
[----:B------:R-:W3:Y:S01]  /*4110*/  LDL.LU.64 R22, [R1+0x18] ;  /* 0x0000180001167983 */ /* 0x000ee20000300a00 */
[----:B0-----:R-:W-:-:S05]  /*4120*/  IMAD.MOV.U32 R0, RZ, RZ, R15 ;  /* 0x000000ffff007224 */ /* 0x001fca00078e000f */
[----:B------:R0:W-:Y:S04]  /*4130*/  STL [R1+0x1b18], R0 ;  /* 0x001b180001007387 */ /* 0x0001e80000100800 */
[----:B------:R-:W-:Y:S04]  /*4140*/  STL [R1+0x1b1c], R12 ;  /* 0x001b1c0c01007387 */ /* 0x000fe80000100800 */
[----:B------:R-:W3:Y:S01]  /*4150*/  LDL.LU.64 R20, [R1+0xe8] ;  /* 0x0000e80001147983 */ /* 0x000ee20000300a00 */
[----:B0-----:R-:W-:-:S03]  /*4160*/  IMAD.MOV.U32 R0, RZ, RZ, R13 ;  /* 0x000000ffff007224 */ /* 0x001fc600078e000d */
[----:B------:R-:W3:Y:S04]  /*4170*/  LDL.LU.64 R18, [R1+0x10] ;  /* 0x0000100001127983 */ /* 0x000ee80000300a00 */
        /* <DEDUP_REMOVED lines=9> */
[----:B------:R-:W3:Y:S04]  /*4210*/  LDL.LU.64 R10, [R1] ;  /* 0x00000000010a7983 */ /* 0x000ee80000300a00 */
[----:B------:R0:W-:Y:S04]  /*4220*/  STL [R1+0x1b00], R0 ;  /* 0x001b000001007387 */ /* 0x0001e80000100800 */
[----:B--2---:R1:W-:Y:S01]  /*4230*/  STL [R1+0x1b04], R4 ;  /* 0x001b040401007387 */ /* 0x0043e20000100800 */
[----:B0-----:R-:W-:-:S03]  /*4240*/  IMAD.MOV.U32 R0, RZ, RZ, R5 ;  /* 0x000000ffff007224 */ /* 0x001fc600078e0005 */
[----:B------:R-:W2:Y:S04]  /*4250*/  LDL.LU.64 R28, [R1+0xd0] ;  /* 0x0000d000011c7983 */ /* 0x000ea80000300a00 */
[----:B-1----:R-:W2:Y:S04]  /*4260*/  LDL.LU.64 R4, [R1+0x1c58] ;  /* 0x001c580001047983 */ /* 0x002ea80000300a00 */
[----:B--2---:R-:W-:Y:S04]  /*4270*/  STL [R1+0x1afc], R4 ;  /* 0x001afc0401007387 */ /* 0x004fe80000100800 */
[----:B------:R0:W-:Y:S04]  /*4280*/  STL [R1+0x1af8], R0 ;  /* 0x001af80001007387 */ /* 0x0001e80000100800 */
[----:B------:R-:W-:Y:S01]  /*4290*/  STL [R1+0x1af4], R2 ;  /* 0x001af40201007387 */ /* 0x000fe20000100800 */
[----:B0-----:R-:W-:-:S05]  /*42a0*/  IMAD.MOV.U32 R0, RZ, RZ, R5 ;  /* 0x000000ffff007224 */ /* 0x001fca00078e0005 */
[----:B------:R0:W-:Y:S04]  /*42b0*/  STL [R1+0x1af0], R0 ;  /* 0x001af00001007387 */ /* 0x0001e80000100800 */
[----:B------:R-:W2:Y:S01]  /*42c0*/  LDL.LU.64 R4, [R1+0xc8] ;  /* 0x0000c80001047983 */ /* 0x000ea20000300a00 */
[----:B0-----:R-:W-:-:S03]  /*42d0*/  IMAD.MOV.U32 R0, RZ, RZ, R3 ;  /* 0x000000ffff007224 */ /* 0x001fc600078e0003 */
[----:B------:R-:W2:Y:S04]  /*42e0*/  LDL.LU.64 R2, [R1+0x1c50] ;  /* 0x001c500001027983 */ /* 0x000ea80000300a00 */
[----:B----4-:R-:W-:Y:S04]  /*42f0*/  STL [R1+0x1aec], R6 ;  /* 0x001aec0601007387 */ /* 0x010fe80000100800 */
[----:B------:R0:W-:Y:S04]  /*4300*/  STL [R1+0x1ae8], R0 ;  /* 0x001ae80001007387 */ /* 0x0001e80000100800 */
[----:B------:R-:W-:Y:S01]  /*4310*/  STL [R1+0x1ae4], R26 ;  /* 0x001ae41a01007387 */ /* 0x000fe20000100800 */
[----:B0-----:R-:W-:-:S05]  /*4320*/  IMAD.MOV.U32 R0, RZ, RZ, R7 ;  /* 0x000000ffff007224 */ /* 0x001fca00078e0007 */
[----:B------:R0:W-:Y:S04]  /*4330*/  STL [R1+0x1ae0], R0 ;  /* 0x001ae00001007387 */ /* 0x0001e80000100800 */
[----:B------:R-:W4:Y:S01]  /*4340*/  LDL.LU.64 R6, [R1+0xc0] ;  /* 0x0000c00001067983 */ /* 0x000f220000300a00 */
[----:B0-----:R-:W-:-:S03]  /*4350*/  IMAD.MOV.U32 R0, RZ, RZ, R27 ;  /* 0x000000ffff007224 */ /* 0x001fc600078e001b */
[----:B------:R-:W2:Y:S04]  /*4360*/  LDL.LU.64 R26, [R1+0x1c48] ;  /* 0x001c4800011a7983 */ /* 0x000ea80000300a00 */
[----:B------:R-:W-:Y:S04]  /*4370*/  STL [R1+0x1adc], R8 ;  /* 0x001adc0801007387 */ /* 0x000fe80000100800 */
[----:B------:R0:W-:Y:S04]  /*4380*/  STL [R1+0x1ad8], R0 ;  /* 0x001ad80001007387 */ /* 0x0001e80000100800 */
[----:B------:R-:W-:Y:S01]  /*4390*/  STL [R1+0x1ad4], R24 ;  /* 0x001ad41801007387 */ /* 0x000fe20000100800 */
[----:B0-----:R-:W-:-:S05]  /*43a0*/  IMAD.MOV.U32 R0, RZ, RZ, R9 ;  /* 0x000000ffff007224 */ /* 0x001fca00078e0009 */
[----:B------:R0:W-:Y:S04]  /*43b0*/  STL [R1+0x1ad0], R0 ;  /* 0x001ad00001007387 */ /* 0x0001e80000100800 */
[----:B------:R-:W2:Y:S01]  /*43c0*/  LDL.LU.64 R8, [R1+0xb8] ;  /* 0x0000b80001087983 */ /* 0x000ea20000300a00 */
[----:B0-----:R-:W-:-:S03]  /*43d0*/  IMAD.MOV.U32 R0, RZ, RZ, R25 ;  /* 0x000000ffff007224 */ /* 0x001fc600078e0019 */
[----:B------:R-:W2:Y:S04]  /*43e0*/  LDL.LU.64 R24, [R1+0x1c40] ;  /* 0x001c400001187983 */ /* 0x000ea80000300a00 */
[----:B---3--:R-:W-:Y:S04]  /*43f0*/  STL [R1+0x1acc], R22 ;  /* 0x001acc1601007387 */ /* 0x008fe80000100800 */
[----:B------:R0:W-:Y:S02]  /*4400*/  STL [R1+0x1ac8], R0 ;  /* 0x001ac80001007387 */ /* 0x0001e40000100800 */
[----:B0-----:R-:W-:-:S02]  /*4410*/  IMAD.MOV.U32 R0, RZ, RZ, R23 ;  /* 0x000000ffff007224 */ /* 0x001fc400078e0017 */
[----:B------:R-:W3:Y:S04]  /*4420*/  LDL.LU.64 R22, [R1+0x1c38] ;  /* 0x001c380001167983 */ /* 0x000ee80000300a00 */
[----:B------:R-:W-:Y:S04]  /*4430*/  STL [R1+0x1ac4], R20 ;  /* 0x001ac41401007387 */ /* 0x000fe80000100800 */
[----:B------:R0:W-:Y:S02]  /*4440*/  STL [R1+0x1ac0], R0 ;  /* 0x001ac00001007387 */ /* 0x0001e40000100800 */
[----:B0-----:R-:W-:-:S02]  /*4450*/  IMAD.MOV.U32 R0, RZ, RZ, R21 ;  /* 0x000000ffff007224 */ /* 0x001fc400078e0015 */
[----:B------:R-:W2:Y:S04]  /*4460*/  LDL.LU.64 R20, [R1+0x1c30] ;  /* 0x001c300001147983 */ /* 0x000ea80000300a00 */
        /* <DEDUP_REMOVED lines=24> */
[----:B--2---:R-:W-:Y:S04]  /*45f0*/  STL [R1+0x1a8c], R28 ;  /* 0x001a8c1c01007387 */ /* 0x004fe80000100800 */
[----:B------:R0:W-:Y:S04]  /*4600*/  STL [R1+0x1a88], R0 ;  /* 0x001a880001007387 */ /* 0x0001e80000100800 */
[----:B------:R1:W-:Y:S01]  /*4610*/  STL [R1+0x1a80], R29 ;  /* 0x001a801d01007387 */ /* 0x0003e20000100800 */
[----:B0-----:R-:W-:-:S03]  /*4620*/  IMAD.MOV.U32 R0, RZ, RZ, R5 ;  /* 0x000000ffff007224 */ /* 0x001fc600078e0005 */
[----:B-1----:R-:W2:Y:S04]  /*4630*/  LDL.LU.64 R28, [R1+0x98] ;  /* 0x00009800011c7983 */ /* 0x002ea80000300a00 */
[----:B------:R0:W-:Y:S04]  /*4640*/  STL [R1+0x1a84], R4 ;  /* 0x001a840401007387 */ /* 0x0001e80000100800 */
[----:B0-----:R-:W2:Y:S04]  /*4650*/  LDL.LU.64 R4, [R1+0x1bf8] ;  /* 0x001bf80001047983 */ /* 0x001ea80000300a00 */
[----:B--2---:R-:W-:Y:S04]  /*4660*/  STL [R1+0x1a7c], R4 ;  /* 0x001a7c0401007387 */ /* 0x004fe80000100800 */
[----:B------:R4:W-:Y:S04]  /*4670*/  STL [R1+0x1a78], R0 ;  /* 0x001a780001007387 */ /* 0x0009e80000100800 */
[----:B------:R0:W-:Y:S01]  /*4680*/  STL [R1+0x1a70], R5 ;  /* 0x001a700501007387 */ /* 0x0001e20000100800 */
[----:B----4-:R-:W-:-:S03]  /*4690*/  IMAD.MOV.U32 R0, RZ, RZ, R7 ;  /* 0x000000ffff007224 */ /* 0x010fc600078e0007 */
[----:B0-----:R-:W2:Y:S04]  /*46a0*/  LDL.LU.64 R4, [R1+0xa0] ;  /* 0x0000a00001047983 */ /* 0x001ea80000300a00 */
[----:B------:R0:W-:Y:S04]  /*46b0*/  STL [R1+0x1a74], R6 ;  /* 0x001a740601007387 */ /* 0x0001e80000100800 */
[----:B0-----:R-:W4:Y:S04]  /*46c0*/  LDL.LU.64 R6, [R1+0x1bf0] ;  /* 0x001bf00001067983 */ /* 0x001f280000300a00 */
[----:B----4-:R-:W-:Y:S04]  /*46d0*/  STL [R1+0x1a6c], R6 ;  /* 0x001a6c0601007387 */ /* 0x010fe80000100800 */
[----:B------:R0:W-:Y:S04]  /*46e0*/  STL [R1+0x1a68], R0 ;  /* 0x001a680001007387 */ /* 0x0001e80000100800 */
[----:B------:R1:W-:Y:S01]  /*46f0*/  STL [R1+0x1a60], R7 ;  /* 0x001a600701007387 */ /* 0x0003e20000100800 */
[----:B0-----:R-:W-:-:S03]  /*4700*/  IMAD.MOV.U32 R0, RZ, RZ, R9 ;  /* 0x000000ffff007224 */ /* 0x001fc600078e0009 */
[----:B-1----:R-:W4:Y:S04]  /*4710*/  LDL.LU.64 R6, [R1+0xa8] ;  /* 0x0000a80001067983 */ /* 0x002f280000300a00 */
[----:B------:R0:W-:Y:S04]  /*4720*/  STL [R1+0x1a64], R8 ;  /* 0x001a640801007387 */ /* 0x0001e80000100800 */
[----:B0-----:R-:W2:Y:S04]  /*4730*/  LDL.LU.64 R8, [R1+0x1be8] ;  /* 0x001be80001087983 */ /* 0x001ea80000300a00 */
[----:B--2---:R-:W-:Y:S04]  /*4740*/  STL [R1+0x1a5c], R8 ;  /* 0x001a5c0801007387 */ /* 0x004fe80000100800 */
[----:B------:R-:W-:Y:S04]  /*4750*/  STL [R1+0x1a58], R0 ;  /* 0x001a580001007387 */ /* 0x000fe80000100800 */
[----:B------:R0:W-:Y:S04]  /*4760*/  STL [R1+0x1a50], R9 ;  /* 0x001a500901007387 */ /* 0x0001e80000100800 */
[----:B0-----:R-:W2:Y:S02]  /*4770*/  LDL.LU.64 R8, [R1+0xb0] ;  /* 0x0000b00001087983 */ /* 0x001ea40000300a00 */
[----:B--2---:R-:W-:-:S02]  /*4780*/  IMAD.MOV.U32 R0, RZ, RZ, R9 ;  /* 0x000000ffff007224 */ /* 0x004fc400078e0009 */
[----:B------:R-:W-:Y:S04]  /*4790*/  STL [R1+0x1a54], R8 ;  /* 0x001a540801007387 */ /* 0x000fe80000100800 */
[----:B------:R-:W-:Y:S04]  /*47a0*/  STL [R1+0x1a4c], R10 ;  /* 0x001a4c0a01007387 */ /* 0x000fe80000100800 */
[----:B------:R4:W-:Y:S04]  /*47b0*/  STL [R1+0x1a48], R0 ;  /* 0x001a480001007387 */ /* 0x0009e80000100800 */
[----:B------:R0:W-:Y:S01]  /*47c0*/  STL [R1+0x1a40], R11 ;  /* 0x001a400b01007387 */ /* 0x0001e20000100800 */
[----:B----4-:R-:W-:-:S03]  /*47d0*/  IMAD.MOV.U32 R0, RZ, RZ, R7 ;  /* 0x000000ffff007224 */ /* 0x010fc600078e0007 */
[----:B0-----:R-:W2:Y:S04]  /*47e0*/  LDL.LU.64 R10, [R1+0x90] ;  /* 0x00009000010a7983 */ /* 0x001ea80000300a00 */
[----:B------:R-:W-:Y:S04]  /*47f0*/  STL [R1+0x1a44], R6 ;  /* 0x001a440601007387 */ /* 0x000fe80000100800 */
[----:B------:R-:W-:Y:S04]  /*4800*/  STL [R1+0x1a3c], R12 ;  /* 0x001a3c0c01007387 */ /* 0x000fe80000100800 */
[----:B------:R0:W-:Y:S04]  /*4810*/  STL [R1+0x1a38], R0 ;  /* 0x001a380001007387 */ /* 0x0001e80000100800 */
[----:B------:R1:W-:Y:S01]  /*4820*/  STL [R1+0x1a30], R13 ;  /* 0x001a300d01007387 */ /* 0x0003e20000100800 */
[----:B0-----:R-:W-:-:S03]  /*4830*/  IMAD.MOV.U32 R0, RZ, RZ, R5 ;  /* 0x000000ffff007224 */ /* 0x001fc600078e0005 */
[----:B-1----:R-:W4:Y:S04]  /*4840*/  LDL.LU.64 R12, [R1+0x188] ;  /* 0x00018800010c7983 */ /* 0x002f280000300a00 */
[----:B------:R0:W-:Y:S04]  /*4850*/  STL [R1+0x1a34], R4 ;  /* 0x001a340401007387 */ /* 0x0001e80000100800 */
[----:B------:R-:W3:Y:S04]  /*4860*/  LDL.LU.64 R8, [R1+0x190] ;  /* 0x0001900001087983 */ /* 0x000ee80000300a00 */
[----:B------:R-:W3:Y:S04]  /*4870*/  LDL.LU R5, [R1+0x1a0] ;  /* 0x0001a00001057983 */ /* 0x000ee80000300800 */
[----:B------:R-:W-:Y:S01]  /*4880*/  STL [R1+0x1a28], R0 ;  /* 0x001a280001007387 */ /* 0x000fe20000100800 */
[----:B0-----:R-:W-:-:S03]  /*4890*/  IMAD.MOV.U32 R4, RZ, RZ, R29 ;  /* 0x000000ffff047224 */ /* 0x001fc600078e001d */
[----:B------:R-:W-:Y:S04]  /*48a0*/  STL [R1+0x1a2c], R14 ;  /* 0x001a2c0e01007387 */ /* 0x000fe80000100800 */
[----:B------:R0:W-:Y:S04]  /*48b0*/  STL [R1+0x1a20], R15 ;  /* 0x001a200f01007387 */ /* 0x0001e80000100800 */
[----:B0-----:R-:W3:Y:S04]  /*48c0*/  LDL.LU.64 R14, [R1+0x180] ;  /* 0x00018000010e7983 */ /* 0x001ee80000300a00 */
[----:B------:R-:W3:Y:S04]  /*48d0*/  LDL.LU.64 R6, [R1+0x198] ;  /* 0x0001980001067983 */ /* 0x000ee80000300a00 */
[----:B------:R0:W-:Y:S04]  /*48e0*/  STL [R1+0x1a24], R28 ;  /* 0x001a241c01007387 */ /* 0x0001e80000100800 */
[----:B------:R-:W3:Y:S04]  /*48f0*/  LDL.LU R0, [R1+0x1a4] ;  /* 0x0001a40001007983 */ /* 0x000ee80000300800 */
[----:B0-----:R-:W4:Y:S04]  /*4900*/  LDL.LU R28, [R1+0x1ac] ;  /* 0x0001ac00011c7983 */ /* 0x001f280000300800 */
[----:B------:R-:W4:Y:S04]  /*4910*/  LDL.LU R29, [R1+0x1a8] ;  /* 0x0001a800011d7983 */ /* 0x000f280000300800 */
[----:B------:R-:W-:Y:S04]  /*4920*/  STL [R1+0x1a18], R4 ;  /* 0x001a180401007387 */ /* 0x000fe80000100800 */
[----:B------:R-:W-:Y:S04]  /*4930*/  STL [R1+0x1a1c], R16 ;  /* 0x001a1c1001007387 */ /* 0x000fe80000100800 */
[----:B------:R0:W-:Y:S04]  /*4940*/  STL [R1+0x1a10], R17 ;  /* 0x001a101101007387 */ /* 0x0001e80000100800 */
[----:B0-----:R-:W4:Y:S01]  /*4950*/  LDL.LU.64 R16, [R1+0x178] ;  /* 0x0001780001107983 */ /* 0x001f220000300a00 */
[----:B--2---:R-:W-:-:S03]  /*4960*/  IMAD.MOV.U32 R4, RZ, RZ, R11 ;  /* 0x000000ffff047224 */ /* 0x004fc600078e000b */
[----:B------:R0:W-:Y:S04]  /*4970*/  STL [R1+0x1a14], R10 ;  /* 0x001a140a01007387 */ /* 0x0001e80000100800 */
[----:B------:R4:W-:Y:S04]  /*4980*/  STL [R1+0x1a08], R4 ;  /* 0x001a080401007387 */ /* 0x0009e80000100800 */
[----:B------:R-:W-:Y:S04]  /*4990*/  STL [R1+0x1a0c], R18 ;  /* 0x001a0c1201007387 */ /* 0x000fe80000100800 */
[----:B------:R-:W-:Y:S01]  /*49a0*/  STL [R1+0x19f8], R19 ;  /* 0x0019f81301007387 */ /* 0x000fe20000100800 */
[----:B0-----:R-:W0:Y:S01]  /*49b0*/  LDC R10, c[0x0][0x3a8] ;  /* 0x0000ea00ff0a7b82 */ /* 0x001e220000000800 */
[----:B---3--:R-:W-:-:S02]  /*49c0*/  IMAD R0, R0, UR7, RZ ;  /* 0x0000000700007c24 */ /* 0x008fc4000f8e02ff */
[----:B----4-:R-:W-:Y:S01]  /*49d0*/  IMAD.MOV.U32 R4, RZ, RZ, R17 ;  /* 0x000000ffff047224 */ /* 0x010fe200078e0011 */
[----:B------:R-:W-:Y:S04]  /*49e0*/  STL [R1+0x1a00], R16 ;  /* 0x001a001001007387 */ /* 0x000fe80000100800 */
[----:B------:R-:W-:Y:S04]  /*49f0*/  STL [R1+0x1a04], R20 ;  /* 0x001a041401007387 */ /* 0x000fe80000100800 */
[----:B------:R1:W-:Y:S04]  /*4a00*/  STL [R1+0x19fc], R4 ;  /* 0x0019fc0401007387 */ /* 0x0003e80000100800 */
[----:B------:R-:W-:Y:S01]  /*4a10*/  STL [R1+0x19e8], R21 ;  /* 0x0019e81501007387 */ /* 0x000fe20000100800 */
[----:B-1----:R-:W-:-:S03]  /*4a20*/  IMAD.MOV.U32 R4, RZ, RZ, R15 ;  /* 0x000000ffff047224 */ /* 0x002fc600078e000f */
[----:B------:R1:W-:Y:S04]  /*4a30*/  STL [R1+0x19f0], R14 ;  /* 0x0019f00e01007387 */ /* 0x0003e80000100800 */
[----:B------:R-:W-:Y:S04]  /*4a40*/  STL [R1+0x19f4], R22 ;  /* 0x0019f41601007387 */ /* 0x000fe80000100800 */
[----:B------:R2:W-:Y:S04]  /*4a50*/  STL [R1+0x19ec], R4 ;  /* 0x0019ec0401007387 */ /* 0x0005e80000100800 */
[----:B------:R-:W-:Y:S01]  /*4a60*/  STL [R1+0x19d8], R23 ;  /* 0x0019d81701007387 */ /* 0x000fe20000100800 */
[----:B0-----:R-:W-:Y:S01]  /*4a70*/  IMAD R11, R10, 0x6d, RZ ;  /* 0x0000006d0a0b7824 */ /* 0x001fe200078e02ff */
[----:B-1----:R-:W0:Y:S01]  /*4a80*/  LDC R14, c[0x0][0x3a8] ;  /* 0x0000ea00ff0e7b82 */ /* 0x002e220000000800 */
[----:B--2---:R-:W-:Y:S01]  /*4a90*/  IMAD.MOV.U32 R4, RZ, RZ, R13 ;  /* 0x000000ffff047224 */ /* 0x004fe200078e000d */
[----:B------:R1:W-:Y:S04]  /*4aa0*/  STL [R1+0x19e0], R12 ;  /* 0x0019e00c01007387 */ /* 0x0003e80000100800 */
[----:B------:R-:W-:Y:S04]  /*4ab0*/  STL [R1+0x19e4], R24 ;  /* 0x0019e41801007387 */ /* 0x000fe80000100800 */
[----:B------:R2:W-:Y:S04]  /*4ac0*/  STL [R1+0x19dc], R4 ;  /* 0x0019dc0401007387 */ /* 0x0005e80000100800 */
[----:B------:R-:W-:Y:S01]  /*4ad0*/  STL [R1+0x19c8], R25 ;  /* 0x0019c81901007387 */ /* 0x000fe20000100800 */
[----:B-1----:R-:W1:Y:S03]  /*4ae0*/  LDC R12, c[0x0][0x3a8] ;  /* 0x0000ea00ff0c7b82 */ /* 0x002e660000000800 */
[----:B------:R3:W-:Y:S01]  /*4af0*/  STL [R1+0x19d0], R8 ;  /* 0x0019d00801007387 */ /* 0x0007e20000100800 */
[----:B--2---:R-:W-:-:S02]  /*4b00*/  IMAD R4, R5, UR7, RZ ;  /* 0x0000000705047c24 */ /* 0x004fc4000f8e02ff */
[----:B------:R-:W-:Y:S02]  /*4b10*/  IMAD.MOV.U32 R5, RZ, RZ, R7 ;  /* 0x000000ffff057224 */ /* 0x000fe400078e0007 */
[----:B------:R-:W2:Y:S01]  /*4b20*/  LDC R13, c[0x0][0x3a8] ;  /* 0x0000ea00ff0d7b82 */ /* 0x000ea20000000800 */
[----:B---3--:R-:W-:Y:S01]  /*4b30*/  IMAD.MOV.U32 R8, RZ, RZ, R9 ;  /* 0x000000ffff087224 */ /* 0x008fe200078e0009 */
[----:B------:R-:W-:-:S04]  /*4b40*/  LEA R22, P0, R4, UR8, 0x1 ;  /* 0x0000000804167c11 */ /* 0x000fc8000f8008ff */
[----:B------:R3:W-:Y:S04]  /*4b50*/  STL [R1+0x19cc], R8 ;  /* 0x0019cc0801007387 */ /* 0x0007e80000100800 */
[----:B------:R-:W-:Y:S04]  /*4b60*/  STL [R1+0x19d4], R26 ;  /* 0x0019d41a01007387 */ /* 0x000fe80000100800 */
[----:B------:R-:W-:Y:S01]  /*4b70*/  STL [R1+0x19b8], R27 ;  /* 0x0019b81b01007387 */ /* 0x000fe20000100800 */
[----:B------:R-:W-:-:S03]  /*4b80*/  LEA.HI.X.SX32 R23, R4, UR9, 0x1, P0 ;  /* 0x0000000904177c11 */ /* 0x000fc600080f0eff */
[----:B------:R4:W-:Y:S01]  /*4b90*/  STL [R1+0x19c0], R6 ;  /* 0x0019c00601007387 */ /* 0x0009e20000100800 */
[----:B---3--:R-:W-:Y:S01]  /*4ba0*/  IMAD R8, R10, 0x7f, RZ ;  /* 0x0000007f0a087824 */ /* 0x008fe200078e02ff */
[----:B------:R-:W-:Y:S02]  /*4bb0*/  LEA R16, P0, R0, UR8, 0x1 ;  /* 0x0000000800107c11 */ /* 0x000fe4000f8008ff */
[----:B------:R3:W-:Y:S01]  /*4bc0*/  STL [R1+0x19bc], R5 ;  /* 0x0019bc0501007387 */ /* 0x0007e20000100800 */
[----:B------:R-:W-:Y:S02]  /*4bd0*/  IMAD R7, R29, UR7, RZ ;  /* 0x000000071d077c24 */ /* 0x000fe4000f8e02ff */
[----:B----4-:R-:W-:-:S03]  /*4be0*/  IMAD R6, R28, UR7, RZ ;  /* 0x000000071c067c24 */ /* 0x010fc6000f8e02ff */
[C---:B------:R-:W-:Y:S01]  /*4bf0*/  LEA R20, P2, R7.reuse, UR8, 0x1 ;  /* 0x0000000807147c11 */ /* 0x040fe2000f8408ff */
[----:B---3--:R-:W-:Y:S01]  /*4c00*/  IMAD.WIDE R4, R8, 0x2, R22 ;  /* 0x0000000208047825 */ /* 0x008fe200078e0216 */
[----:B------:R-:W-:Y:S01]  /*4c10*/  LEA.HI.X.SX32 R17, R0, UR9, 0x1, P0 ;  /* 0x0000000900117c11 */ /* 0x000fe200080f0eff */
[----:B------:R-:W-:Y:S01]  /*4c20*/  STL.64 [R1+0x358], R22 ;  /* 0x0003581601007387 */ /* 0x000fe20000100a00 */
[C---:B------:R-:W-:Y:S02]  /*4c30*/  LEA R18, P1, R6.reuse, UR8, 0x1 ;  /* 0x0000000806127c11 */ /* 0x040fe4000f8208ff */
[----:B------:R-:W-:Y:S01]  /*4c40*/  LEA.HI.X.SX32 R21, R7, UR9, 0x1, P2 ;  /* 0x0000000907157c11 */ /* 0x000fe200090f0eff */
[----:B------:R-:W-:Y:S01]  /*4c50*/  STL [R1+0x19c4], R2 ;  /* 0x0019c40201007387 */ /* 0x000fe20000100800 */
[----:B------:R-:W-:-:S03]  /*4c60*/  LEA.HI.X.SX32 R19, R6, UR9, 0x1, P1 ;  /* 0x0000000906137c11 */ /* 0x000fc600088f0eff */
[----:B------:R3:W-:Y:S04]  /*4c70*/  STL [R1+0x9d4], R3 ;  /* 0x0009d40301007387 */ /* 0x0007e80000100800 */
[----:B------:R-:W-:Y:S04]  /*4c80*/  STL [R1+0x9dc], R4 ;  /* 0x0009dc0401007387 */ /* 0x000fe80000100800 */
[----:B------:R-:W-:Y:S04]  /*4c90*/  STL.64 [R1+0x370], R16 ;  /* 0x0003701001007387 */ /* 0x000fe80000100a00 */
[----:B------:R-:W-:Y:S01]  /*4ca0*/  STL.64 [R1+0x360], R20 ;  /* 0x0003601401007387 */ /* 0x000fe20000100a00 */
[----:B------:R-:W-:-:S03]  /*4cb0*/  IMAD.WIDE R6, R8, 0x2, R18 ;  /* 0x0000000208067825 */ /* 0x000fc600078e0212 */
[----:B------:R4:W-:Y:S01]  /*4cc0*/  STL [R1+0x9d8], R5 ;  /* 0x0009d80501007387 */ /* 0x0009e20000100800 */
[----:B------:R-:W-:Y:S02]  /*4cd0*/  IMAD R0, R10, 0x7e, RZ ;  /* 0x0000007e0a007824 */ /* 0x000fe400078e02ff */
[C---:B---3--:R-:W-:Y:S01]  /*4ce0*/  IMAD.WIDE R2, R8.reuse, 0x2, R16 ;  /* 0x0000000208027825 */ /* 0x048fe200078e0210 */
[----:B------:R-:W-:Y:S03]  /*4cf0*/  STL.64 [R1+0x368], R18 ;  /* 0x0003681201007387 */ /* 0x000fe60000100a00 */
[----:B----4-:R-:W-:-:S05]  /*4d00*/  IMAD.WIDE R4, R8, 0x2, R20 ;  /* 0x0000000208047825 */ /* 0x010fca00078e0214 */
[----:B------:R-:W-:Y:S04]  /*4d10*/  STL [R1+0x19b0], R4 ;  /* 0x0019b00401007387 */ /* 0x000fe80000100800 */
[----:B------:R3:W-:Y:S04]  /*4d20*/  STL [R1+0x9e0], R5 ;  /* 0x0009e00501007387 */ /* 0x0007e80000100800 */
[----:B------:R-:W-:Y:S04]  /*4d30*/  STL [R1+0x19b4], R6 ;  /* 0x0019b40601007387 */ /* 0x000fe80000100800 */
[----:B------:R4:W-:Y:S01]  /*4d40*/  STL [R1+0x1998], R7 ;  /* 0x0019980701007387 */ /* 0x0009e20000100800 */
[----:B---3--:R-:W-:-:S03]  /*4d50*/  IMAD.WIDE R4, R0, 0x2, R22 ;  /* 0x0000000200047825 */ /* 0x008fc600078e0216 */
[----:B------:R-:W-:Y:S04]  /*4d60*/  STL [R1+0x19ac], R2 ;  /* 0x0019ac0201007387 */ /* 0x000fe80000100800 */
[----:B------:R3:W-:Y:S01]  /*4d70*/  STL [R1+0x19a4], R3 ;  /* 0x0019a40301007387 */ /* 0x0007e20000100800 */
[----:B----4-:R-:W-:-:S03]  /*4d80*/  IMAD.WIDE R6, R0, 0x2, R18 ;  /* 0x0000000200067825 */ /* 0x010fc600078e0212 */
[----:B------:R-:W-:Y:S01]  /*4d90*/  STL [R1+0x19a8], R4 ;  /* 0x0019a80401007387 */ /* 0x000fe20000100800 */
[----:B------:R-:W-:Y:S02]  /*4da0*/  IMAD R8, R10, 0x7d, RZ ;  /* 0x0000007d0a087824 */ /* 0x000fe400078e02ff */
[C---:B---3--:R-:W-:Y:S01]  /*4db0*/  IMAD.WIDE R2, R0.reuse, 0x2, R20 ;  /* 0x0000000200027825 */ /* 0x048fe200078e0214 */
[----:B------:R3:W-:Y:S04]  /*4dc0*/  STL [R1+0x199c], R5 ;  /* 0x00199c0501007387 */ /* 0x0007e80000100800 */
[----:B------:R-:W-:Y:S04]  /*4dd0*/  STL [R1+0x19a0], R2 ;  /* 0x0019a00201007387 */ /* 0x000fe80000100800 */
[----:B------:R4:W-:Y:S01]  /*4de0*/  STL [R1+0x1990], R3 ;  /* 0x0019900301007387 */ /* 0x0009e20000100800 */
[----:B---3--:R-:W-:-:S03]  /*4df0*/  IMAD.WIDE R4, R0, 0x2, R16 ;  /* 0x0000000200047825 */ /* 0x008fc600078e0210 */
[----:B------:R-:W-:Y:S04]  /*4e00*/  STL [R1+0x1994], R6 ;  /* 0x0019940601007387 */ /* 0x000fe80000100800 */
[----:B------:R3:W-:Y:S01]  /*4e10*/  STL [R1+0x1978], R7 ;  /* 0x0019780701007387 */ /* 0x0007e20000100800 */
[----:B----4-:R-:W-:-:S03]  /*4e20*/  IMAD.WIDE R2, R8, 0x2, R22 ;  /* 0x0000000208027825 */ /* 0x010fc600078e0216 */
[----:B------:R-:W-:Y:S04]  /*4e30*/  STL [R1+0x198c], R4 ;  /* 0x00198c0401007387 */ /* 0x000fe80000100800 */
[----:B------:R4:W-:Y:S01]  /*4e40*/  STL [R1+0x1984], R5 ;  /* 0x0019840501007387 */ /* 0x0009e20000100800 */
[----:B---3--:R-:W-:-:S03]  /*4e50*/  IMAD.WIDE R6, R8, 0x2, R18 ;  /* 0x0000000208067825 */ /* 0x008fc600078e0212 */
[----:B------:R-:W-:Y:S01]  /*4e60*/  STL [R1+0x1988], R2 ;  /* 0x0019880201007387 */ /* 0x000fe20000100800 */
[----:B------:R-:W-:Y:S02]  /*4e70*/  IMAD R0, R10, 0x7c, RZ ;  /* 0x0000007c0a007824 */ /* 0x000fe400078e02ff */
[C---:B----4-:R-:W-:Y:S01]  /*4e80*/  IMAD.WIDE R4, R8.reuse, 0x2, R20 ;  /* 0x0000000208047825 */ /* 0x050fe200078e0214 */
        /* <DEDUP_REMOVED lines=154> */
[----:B----4-:R-:W-:-:S03]  /*5830*/  IMAD.WIDE R4, R8, 0x2, R20 ;  /* 0x0000000208047825 */ /* 0x010fc600078e0214 */
[----:B------:R3:W-:Y:S01]  /*5840*/  STL [R1+0x17fc], R3 ;  /* 0x0017fc0301007387 */ /* 0x0007e20000100800 */
[----:B------:R-:W-:-:S03]  /*5850*/  IMAD R0, R10, 0x70, RZ ;  /* 0x000000700a007824 */ /* 0x000fc600078e02ff */
        /* <DEDUP_REMOVED lines=8> */
[----:B------:R-:W-:Y:S02]  /*58e0*/  IMAD R8, R10, 0x6f, RZ ;  /* 0x0000006f0a087824 */ /* 0x000fe400078e02ff */
[C---:B---3--:R-:W-:Y:S01]  /*58f0*/  IMAD.WIDE R6, R0.reuse, 0x2, R18 ;  /* 0x0000000200067825 */ /* 0x048fe200078e0212 */
[----:B------:R-:W-:Y:S03]  /*5900*/  STL [R1+0x17e8], R4 ;  /* 0x0017e80401007387 */ /* 0x000fe60000100800 */
        /* <DEDUP_REMOVED lines=12> */
[----:B------:R-:W-:-:S03]  /*59d0*/  IMAD R0, R10, 0x6e, RZ ;  /* 0x0000006e0a007824 */ /* 0x000fc600078e02ff */
[----:B------:R3:W-:Y:S01]  /*59e0*/  STL [R1+0x17bc], R3 ;  /* 0x0017bc0301007387 */ /* 0x0007e20000100800 */
[----:B----4-:R-:W-:-:S03]  /*59f0*/  IMAD.WIDE R4, R8, 0x2, R18 ;  /* 0x0000000208047825 */ /* 0x010fc600078e0212 */
        /* <DEDUP_REMOVED lines=12> */
[----:B------:R-:W-:-:S03]  /*5ac0*/  IMAD.WIDE R8, R11, 0x2, R22 ;  /* 0x000000020b087825 */ /* 0x000fc600078e0216 */
        /* <DEDUP_REMOVED lines=576> */
[----:B------:R-:W-:-:S03]  /*7ed0*/  IMAD.SHL.U32 R0, R10, 0x40, RZ ;  /* 0x000000400a007824 */ /* 0x000fc600078e00ff */
        /* <DEDUP_REMOVED lines=34> */
[----:B------:R-:W-:Y:S01]  /*8100*/  STL [R1+0xfcc], R2 ;  /* 0x000fcc0201007387 */ /* 0x000fe20000100800 */
[----:B------:R-:W4:Y:S03]  /*8110*/  LDC R11, c[0x0][0x3a8] ;  /* 0x0000ea00ff0b7b82 */ /* 0x000f260000000800 */
[----:B------:R0:W-:Y:S01]  /*8120*/  STL [R1+0xfc8], R3 ;  /* 0x000fc80301007387 */ /* 0x0001e20000100800 */
[----:B---3--:R-:W-:-:S03]  /*8130*/  IMAD.WIDE R8, R0, 0x2, R22 ;  /* 0x0000000200087825 */ /* 0x008fc600078e0216 */
[----:B------:R-:W-:Y:S04]  /*8140*/  STL [R1+0xfd4], R4 ;  /* 0x000fd40401007387 */ /* 0x000fe80000100800 */
[----:B------:R3:W-:Y:S01]  /*8150*/  STL [R1+0xfd0], R5 ;  /* 0x000fd00501007387 */ /* 0x0007e20000100800 */
[----:B0-----:R-:W-:-:S03]  /*8160*/  IMAD.WIDE R2, R0, 0x2, R20 ;  /* 0x0000000200027825 */ /* 0x001fc600078e0214 */
[----:B------:R-:W-:Y:S04]  /*8170*/  STL [R1+0xfdc], R6 ;  /* 0x000fdc0601007387 */ /* 0x000fe80000100800 */
[----:B------:R0:W-:Y:S01]  /*8180*/  STL [R1+0xfd8], R7 ;  /* 0x000fd80701007387 */ /* 0x0001e20000100800 */
[----:B---3--:R-:W-:-:S03]  /*8190*/  IMAD.WIDE R4, R0, 0x2, R18 ;  /* 0x0000000200047825 */ /* 0x008fc600078e0212 */
[----:B------:R3:W-:Y:S04]  /*81a0*/  STL [R1+0xfe4], R8 ;  /* 0x000fe40801007387 */ /* 0x0007e80000100800 */
[----:B------:R-:W-:Y:S01]  /*81b0*/  STL [R1+0xfe0], R9 ;  /* 0x000fe00901007387 */ /* 0x000fe20000100800 */
[----:B0-----:R-:W-:-:S03]  /*81c0*/  IMAD.WIDE R6, R0, 0x2, R16 ;  /* 0x0000000200067825 */ /* 0x001fc600078e0210 */
[----:B------:R-:W-:Y:S01]  /*81d0*/  STL [R1+0xfec], R2 ;  /* 0x000fec0201007387 */ /* 0x000fe20000100800 */
[----:B---3--:R-:W-:-:S03]  /*81e0*/  IMAD R8, R10, 0x3d, RZ ;  /* 0x0000003d0a087824 */ /* 0x008fc600078e02ff */
[----:B------:R0:W-:Y:S04]  /*81f0*/  STL [R1+0xfe8], R3 ;  /* 0x000fe80301007387 */ /* 0x0001e80000100800 */
[----:B------:R-:W-:Y:S04]  /*8200*/  STL [R1+0xff4], R4 ;  /* 0x000ff40401007387 */ /* 0x000fe80000100800 */
[----:B------:R3:W-:Y:S01]  /*8210*/  STL [R1+0xff0], R5 ;  /* 0x000ff00501007387 */ /* 0x0007e20000100800 */
[----:B0-----:R-:W-:-:S03]  /*8220*/  IMAD.WIDE R2, R8, 0x2, R22 ;  /* 0x0000000208027825 */ /* 0x001fc600078e0216 */
[----:B------:R-:W-:Y:S04]  /*8230*/  STL [R1+0xffc], R6 ;  /* 0x000ffc0601007387 */ /* 0x000fe80000100800 */
[----:B------:R0:W-:Y:S04]  /*8240*/  STL [R1+0xff8], R7 ;  /* 0x000ff80701007387 */ /* 0x0001e80000100800 */
[----:B------:R-:W-:Y:S01]  /*8250*/  STL [R1+0x1004], R2 ;  /* 0x0010040201007387 */ /* 0x000fe20000100800 */
[----:B------:R-:W-:-:S03]  /*8260*/  IMAD R0, R10, 0x3c, RZ ;  /* 0x0000003c0a007824 */ /* 0x000fc600078e02ff */
[----:B------:R1:W-:Y:S01]  /*8270*/  STL [R1+0x1000], R3 ;  /* 0x0010000301007387 */ /* 0x0003e20000100800 */
[----:B---3--:R-:W-:-:S04]  /*8280*/  IMAD.WIDE R4, R8, 0x2, R18 ;  /* 0x0000000208047825 */ /* 0x008fc800078e0212 */
[----:B0-----:R-:W-:-:S04]  /*8290*/  IMAD.WIDE R6, R8, 0x2, R16 ;  /* 0x0000000208067825 */ /* 0x001fc800078e0210 */
[----:B-1----:R-:W-:-:S04]  /*82a0*/  IMAD.WIDE R2, R8, 0x2, R20 ;  /* 0x0000000208027825 */ /* 0x002fc800078e0214 */
[C---:B------:R-:W-:Y:S01]  /*82b0*/  IMAD.WIDE R8, R0.reuse, 0x2, R22 ;  /* 0x0000000200087825 */ /* 0x040fe200078e0216 */
[----:B------:R-:W-:Y:S04]  /*82c0*/  STL [R1+0x100c], R2 ;  /* 0x00100c0201007387 */ /* 0x000fe80000100800 */
[----:B------:R0:W-:Y:S04]  /*82d0*/  STL [R1+0x1008], R3 ;  /* 0x0010080301007387 */ /* 0x0001e80000100800 */
[----:B------:R-:W-:Y:S04]  /*82e0*/  STL [R1+0x1014], R4 ;  /* 0x0010140401007387 */ /* 0x000fe80000100800 */
[----:B------:R1:W-:Y:S01]  /*82f0*/  STL [R1+0x1010], R5 ;  /* 0x0010100501007387 */ /* 0x0003e20000100800 */
[----:B0-----:R-:W-:-:S03]  /*8300*/  IMAD.WIDE R2, R0, 0x2, R20 ;  /* 0x0000000200027825 */ /* 0x001fc600078e0214 */
[----:B------:R-:W-:Y:S04]  /*8310*/  STL [R1+0x101c], R6 ;  /* 0x00101c0601007387 */ /* 0x000fe80000100800 */
[----:B------:R-:W-:Y:S01]  /*8320*/  STL [R1+0x1018], R7 ;  /* 0x0010180701007387 */ /* 0x000fe20000100800 */
[----:B-1----:R-:W-:-:S03]  /*8330*/  IMAD.WIDE R4, R0, 0x2, R18 ;  /* 0x0000000200047825 */ /* 0x002fc600078e0212 */
[----:B------:R0:W-:Y:S04]  /*8340*/  STL [R1+0x1024], R8 ;  /* 0x0010240801007387 */ /* 0x0001e80000100800 */
[----:B------:R1:W-:Y:S04]  /*8350*/  STL [R1+0x1020], R9 ;  /* 0x0010200901007387 */ /* 0x0003e80000100800 */
[----:B------:R-:W-:Y:S04]  /*8360*/  STL [R1+0x102c], R2 ;  /* 0x00102c0201007387 */ /* 0x000fe80000100800 */
[----:B------:R3:W-:Y:S01]  /*8370*/  STL [R1+0x1028], R3 ;  /* 0x0010280301007387 */ /* 0x0007e20000100800 */
[----:B0-----:R-:W-:Y:S01]  /*8380*/  IMAD R8, R10, 0x3b, RZ ;  /* 0x0000003b0a087824 */ /* 0x001fe200078e02ff */
[----:B-1----:R-:W0:Y:S02]  /*8390*/  LDC R9, c[0x0][0x3a8] ;  /* 0x0000ea00ff097b82 */ /* 0x002e240000000800 */
[----:B------:R-:W-:Y:S01]  /*83a0*/  STL [R1+0x1034], R4 ;  /* 0x0010340401007387 */ /* 0x000fe20000100800 */
[----:B------:R-:W-:-:S04]  /*83b0*/  IMAD.WIDE R6, R8, 0x2, R22 ;  /* 0x0000000208067825 */ /* 0x000fc800078e0216 */
[----:B---3--:R-:W-:Y:S01]  /*83c0*/  IMAD.WIDE R2, R0, 0x2, R16 ;  /* 0x0000000200027825 */ /* 0x008fe200078e0210 */
[----:B------:R1:W-:Y:S04]  /*83d0*/  STL [R1+0x1030], R5 ;  /* 0x0010300501007387 */ /* 0x0003e80000100800 */
[----:B------:R-:W-:Y:S04]  /*83e0*/  STL [R1+0x103c], R2 ;  /* 0x00103c0201007387 */ /* 0x000fe80000100800 */
[----:B------:R3:W-:Y:S01]  /*83f0*/  STL [R1+0x1038], R3 ;  /* 0x0010380301007387 */ /* 0x0007e20000100800 */
[----:B----4-:R-:W-:-:S02]  /*8400*/  IMAD R0, R11, 0x3a, RZ ;  /* 0x0000003a0b007824 */ /* 0x010fc400078e02ff */
[C---:B-1----:R-:W-:Y:S01]  /*8410*/  IMAD.WIDE R4, R8.reuse, 0x2, R18 ;  /* 0x0000000208047825 */ /* 0x042fe200078e0212 */
[----:B------:R-:W-:Y:S01]  /*8420*/  STL [R1+0x1044], R6 ;  /* 0x0010440601007387 */ /* 0x000fe20000100800 */
[----:B------:R-:W1:Y:S02]  /*8430*/  LDC R11, c[0x0][0x3a8] ;  /* 0x0000ea00ff0b7b82 */ /* 0x000e640000000800 */
[----:B---3--:R-:W-:Y:S01]  /*8440*/  IMAD.WIDE R2, R8, 0x2, R20 ;  /* 0x0000000208027825 */ /* 0x008fe200078e0214 */
[----:B------:R3:W-:Y:S04]  /*8450*/  STL [R1+0x1040], R7 ;  /* 0x0010400701007387 */ /* 0x0007e80000100800 */
[----:B------:R-:W-:Y:S04]  /*8460*/  STL [R1+0x104c], R2 ;  /* 0x00104c0201007387 */ /* 0x000fe80000100800 */
[----:B------:R4:W-:Y:S01]  /*8470*/  STL [R1+0x1048], R3 ;  /* 0x0010480301007387 */ /* 0x0009e20000100800 */
[----:B---3--:R-:W-:-:S03]  /*8480*/  IMAD.WIDE R6, R0, 0x2, R22 ;  /* 0x0000000200067825 */ /* 0x008fc600078e0216 */
[----:B------:R-:W-:Y:S01]  /*8490*/  STL [R1+0x1054], R4 ;  /* 0x0010540401007387 */ /* 0x000fe20000100800 */
[----:B----4-:R-:W-:-:S03]  /*84a0*/  IMAD.WIDE R2, R8, 0x2, R16 ;  /* 0x0000000208027825 */ /* 0x010fc600078e0210 */
[----:B------:R3:W-:Y:S04]  /*84b0*/  STL [R1+0x1050], R5 ;  /* 0x0010500501007387 */ /* 0x0007e80000100800 */
[----:B------:R-:W-:Y:S04]  /*84c0*/  STL [R1+0x105c], R2 ;  /* 0x00105c0201007387 */ /* 0x000fe80000100800 */
[----:B------:R4:W-:Y:S01]  /*84d0*/  STL [R1+0x1058], R3 ;  /* 0x0010580301007387 */ /* 0x0009e20000100800 */
[----:B0-----:R-:W-:Y:S02]  /*84e0*/  IMAD R8, R9, 0x39, RZ ;  /* 0x0000003909087824 */ /* 0x001fe400078e02ff */
[C---:B---3--:R-:W-:Y:S01]  /*84f0*/  IMAD.WIDE R4, R0.reuse, 0x2, R18 ;  /* 0x0000000200047825 */ /* 0x048fe200078e0212 */
[----:B------:R-:W-:Y:S03]  /*8500*/  STL [R1+0x1064], R6 ;  /* 0x0010640601007387 */ /* 0x000fe60000100800 */
[C---:B----4-:R-:W-:Y:S01]  /*8510*/  IMAD.WIDE R2, R0.reuse, 0x2, R20 ;  /* 0x0000000200027825 */ /* 0x050fe200078e0214 */
[----:B------:R0:W-:Y:S04]  /*8520*/  STL [R1+0x1060], R7 ;  /* 0x0010600701007387 */ /* 0x0001e80000100800 */
[----:B------:R-:W-:Y:S04]  /*8530*/  STL [R1+0x106c], R2 ;  /* 0x00106c0201007387 */ /* 0x000fe80000100800 */
[----:B------:R3:W-:Y:S01]  /*8540*/  STL [R1+0x1068], R3 ;  /* 0x0010680301007387 */ /* 0x0007e20000100800 */
[----:B0-----:R-:W-:-:S03]  /*8550*/  IMAD.WIDE R6, R0, 0x2, R16 ;  /* 0x0000000200067825 */ /* 0x001fc600078e0210 */
[----:B------:R-:W-:Y:S04]  /*8560*/  STL [R1+0x1074], R4 ;  /* 0x0010740401007387 */ /* 0x000fe80000100800 */
[----:B------:R0:W-:Y:S01]  /*8570*/  STL [R1+0x1070], R5 ;  /* 0x0010700501007387 */ /* 0x0001e20000100800 */
[----:B---3--:R-:W-:-:S03]  /*8580*/  IMAD.WIDE R2, R8, 0x2, R22 ;  /* 0x0000000208027825 */ /* 0x008fc600078e0216 */
[----:B------:R-:W-:Y:S04]  /*8590*/  STL [R1+0x107c], R6 ;  /* 0x00107c0601007387 */ /* 0x000fe80000100800 */
[----:B------:R3:W-:Y:S04]  /*85a0*/  STL [R1+0x1078], R7 ;  /* 0x0010780701007387 */ /* 0x0007e80000100800 */
[----:B------:R-:W-:Y:S01]  /*85b0*/  STL [R1+0x1084], R2 ;  /* 0x0010840201007387 */ /* 0x000fe20000100800 */
[----:B-1----:R-:W-:Y:S02]  /*85c0*/  IMAD R0, R11, 0x38, RZ ;  /* 0x000000380b007824 */ /* 0x002fe400078e02ff */
[C---:B0-----:R-:W-:Y:S01]  /*85d0*/  IMAD.WIDE R4, R8.reuse, 0x2, R18 ;  /* 0x0000000208047825 */ /* 0x041fe200078e0212 */
[----:B------:R0:W-:Y:S01]  /*85e0*/  STL [R1+0x1080], R3 ;  /* 0x0010800301007387 */ /* 0x0001e20000100800 */
[----:B------:R-:W1:Y:S02]  /*85f0*/  LDC R11, c[0x0][0x3a8] ;  /* 0x0000ea00ff0b7b82 */ /* 0x000e640000000800 */
[----:B---3--:R-:W-:-:S04]  /*8600*/  IMAD.WIDE R6, R8, 0x2, R16 ;  /* 0x0000000208067825 */ /* 0x008fc800078e0210 */
[----:B0-----:R-:W-:-:S04]  /*8610*/  IMAD.WIDE R2, R8, 0x2, R20 ;  /* 0x0000000208027825 */ /* 0x001fc800078e0214 */
        /* <DEDUP_REMOVED lines=8> */
[----:B---3--:R-:W-:-:S03]  /*86a0*/  IMAD.WIDE R4, R0, 0x2, R18 ;  /* 0x0000000200047825 */ /* 0x008fc600078e0212 */
[----:B------:R0:W-:Y:S04]  /*86b0*/  STL [R1+0x10a4], R8 ;  /* 0x0010a40801007387 */ /* 0x0001e80000100800 */
[----:B------:R3:W-:Y:S04]  /*86c0*/  STL [R1+0x10a0], R9 ;  /* 0x0010a00901007387 */ /* 0x0007e80000100800 */
[----:B------:R-:W-:Y:S04]  /*86d0*/  STL [R1+0x10ac], R2 ;  /* 0x0010ac0201007387 */ /* 0x000fe80000100800 */
[----:B------:R4:W-:Y:S01]  /*86e0*/  STL [R1+0x10a8], R3 ;  /* 0x0010a80301007387 */ /* 0x0009e20000100800 */
[----:B0-----:R-:W-:Y:S01]  /*86f0*/  IMAD R8, R12, 0x37, RZ ;  /* 0x000000370c087824 */ /* 0x001fe200078e02ff */
[----:B---3--:R-:W0:Y:S02]  /*8700*/  LDC R9, c[0x0][0x3a8] ;  /* 0x0000ea00ff097b82 */ /* 0x008e240000000800 */
[----:B------:R-:W-:Y:S01]  /*8710*/  STL [R1+0x10b4], R4 ;  /* 0x0010b40401007387 */ /* 0x000fe20000100800 */
[----:B------:R-:W-:-:S04]  /*8720*/  IMAD.WIDE R6, R8, 0x2, R22 ;  /* 0x0000000208067825 */ /* 0x000fc800078e0216 */
[----:B----4-:R-:W-:Y:S01]  /*8730*/  IMAD.WIDE R2, R0, 0x2, R16 ;  /* 0x0000000200027825 */ /* 0x010fe200078e0210 */
[----:B------:R3:W-:Y:S01]  /*8740*/  STL [R1+0x10b0], R5 ;  /* 0x0010b00501007387 */ /* 0x0007e20000100800 */
[----:B------:R-:W4:Y:S03]  /*8750*/  LDC R12, c[0x0][0x3a8] ;  /* 0x0000ea00ff0c7b82 */ /* 0x000f260000000800 */
[----:B------:R-:W-:Y:S04]  /*8760*/  STL [R1+0x10bc], R2 ;  /* 0x0010bc0201007387 */ /* 0x000fe80000100800 */
[----:B------:R1:W-:Y:S01]  /*8770*/  STL [R1+0x10b8], R3 ;  /* 0x0010b80301007387 */ /* 0x0003e20000100800 */
[----:B---3--:R-:W-:-:S03]  /*8780*/  IMAD.WIDE R4, R8, 0x2, R18 ;  /* 0x0000000208047825 */ /* 0x008fc600078e0212 */
[----:B------:R-:W-:Y:S01]  /*8790*/  STL [R1+0x10c4], R6 ;  /* 0x0010c40601007387 */ /* 0x000fe20000100800 */
[----:B-1----:R-:W-:-:S03]  /*87a0*/  IMAD.WIDE R2, R8, 0x2, R20 ;  /* 0x0000000208027825 */ /* 0x002fc600078e0214 */
[----:B------:R1:W-:Y:S04]  /*87b0*/  STL [R1+0x10c0], R7 ;  /* 0x0010c00701007387 */ /* 0x0003e80000100800 */
[----:B------:R-:W-:Y:S01]  /*87c0*/  STL [R1+0x10cc], R2 ;  /* 0x0010cc0201007387 */ /* 0x000fe20000100800 */
[----:B--2---:R-:W-:Y:S02]  /*87d0*/  IMAD R0, R13, 0x36, RZ ;  /* 0x000000360d007824 */ /* 0x004fe400078e02ff */
[----:B------:R-:W2:Y:S01]  /*87e0*/  LDC R13, c[0x0][0x3a8] ;  /* 0x0000ea00ff0d7b82 */ /* 0x000ea20000000800 */
[----:B------:R3:W-:Y:S01]  /*87f0*/  STL [R1+0x10c8], R3 ;  /* 0x0010c80301007387 */ /* 0x0007e20000100800 */
[----:B-1----:R-:W-:-:S03]  /*8800*/  IMAD.WIDE R6, R0, 0x2, R22 ;  /* 0x0000000200067825 */ /* 0x002fc600078e0216 */
[----:B------:R-:W-:Y:S01]  /*8810*/  STL [R1+0x10d4], R4 ;  /* 0x0010d40401007387 */ /* 0x000fe20000100800 */
[----:B---3--:R-:W-:-:S03]  /*8820*/  IMAD.WIDE R2, R8, 0x2, R16 ;  /* 0x0000000208027825 */ /* 0x008fc600078e0210 */
[----:B------:R1:W-:Y:S04]  /*8830*/  STL [R1+0x10d0], R5 ;  /* 0x0010d00501007387 */ /* 0x0003e80000100800 */
[----:B------:R-:W-:Y:S04]  /*8840*/  STL [R1+0x10dc], R2 ;  /* 0x0010dc0201007387 */ /* 0x000fe80000100800 */
[----:B------:R3:W-:Y:S01]  /*8850*/  STL [R1+0x10d8], R3 ;  /* 0x0010d80301007387 */ /* 0x0007e20000100800 */
[----:B0-----:R-:W-:Y:S02]  /*8860*/  IMAD R8, R9, 0x35, RZ ;  /* 0x0000003509087824 */ /* 0x001fe400078e02ff */
[C---:B-1----:R-:W-:Y:S01]  /*8870*/  IMAD.WIDE R4, R0.reuse, 0x2, R18 ;  /* 0x0000000200047825 */ /* 0x042fe200078e0212 */
[----:B------:R-:W-:Y:S03]  /*8880*/  STL [R1+0x10e4], R6 ;  /* 0x0010e40601007387 */ /* 0x000fe60000100800 */
[C---:B---3--:R-:W-:Y:S01]  /*8890*/  IMAD.WIDE R2, R0.reuse, 0x2, R20 ;  /* 0x0000000200027825 */ /* 0x048fe200078e0214 */
[----:B------:R0:W-:Y:S04]  /*88a0*/  STL [R1+0x10e0], R7 ;  /* 0x0010e00701007387 */ /* 0x0001e80000100800 */
[----:B------:R-:W-:Y:S04]  /*88b0*/  STL [R1+0x10ec], R2 ;  /* 0x0010ec0201007387 */ /* 0x000fe80000100800 */
[----:B------:R1:W-:Y:S01]  /*88c0*/  STL [R1+0x10e8], R3 ;  /* 0x0010e80301007387 */ /* 0x0003e20000100800 */
[----:B0-----:R-:W-:-:S03]  /*88d0*/  IMAD.WIDE R6, R0, 0x2, R16 ;  /* 0x0000000200067825 */ /* 0x001fc600078e0210 */
[----:B------:R-:W-:Y:S04]  /*88e0*/  STL [R1+0x10f4], R4 ;  /* 0x0010f40401007387 */ /* 0x000fe80000100800 */
[----:B------:R0:W-:Y:S01]  /*88f0*/  STL [R1+0x10f0], R5 ;  /* 0x0010f00501007387 */ /* 0x0001e20000100800 */
[----:B-1----:R-:W-:-:S03]  /*8900*/  IMAD.WIDE R2, R8, 0x2, R22 ;  /* 0x0000000208027825 */ /* 0x002fc600078e0216 */
[----:B------:R-:W-:Y:S04]  /*8910*/  STL [R1+0x10fc], R6 ;  /* 0x0010fc0601007387 */ /* 0x000fe80000100800 */
[----:B------:R1:W-:Y:S04]  /*8920*/  STL [R1+0x10f8], R7 ;  /* 0x0010f80701007387 */ /* 0x0003e80000100800 */
[----:B------:R-:W-:Y:S01]  /*8930*/  STL [R1+0x1104], R2 ;  /* 0x0011040201007387 */ /* 0x000fe20000100800 */
[----:B------:R-:W-:Y:S02]  /*8940*/  IMAD R0, R11, 0x34, RZ ;  /* 0x000000340b007824 */ /* 0x000fe400078e02ff */
[C---:B0-----:R-:W-:Y:S01]  /*8950*/  IMAD.WIDE R4, R8.reuse, 0x2, R18 ;  /* 0x0000000208047825 */ /* 0x041fe200078e0212 */
[----:B------:R0:W-:Y:S01]  /*8960*/  STL [R1+0x1100], R3 ;  /* 0x0011000301007387 */ /* 0x0001e20000100800 */
[----:B------:R-:W3:Y:S02]  /*8970*/  LDC R11, c[0x0][0x3a8] ;  /* 0x0000ea00ff0b7b82 */ /* 0x000ee40000000800 */
[----:B-1----:R-:W-:-:S04]  /*8980*/  IMAD.WIDE R6, R8, 0x2, R16 ;  /* 0x0000000208067825 */ /* 0x002fc800078e0210 */
        /* <DEDUP_REMOVED lines=14> */
[----:B----4-:R-:W-:Y:S01]  /*8a70*/  IMAD R8, R12, 0x33, RZ ;  /* 0x000000330c087824 */ /* 0x010fe200078e02ff */
[----:B0-----:R-:W0:Y:S02]  /*8a80*/  LDC R9, c[0x0][0x3a8] ;  /* 0x0000ea00ff097b82 */ /* 0x001e240000000800 */
[----:B------:R-:W-:Y:S01]  /*8a90*/  STL [R1+0x1134], R4 ;  /* 0x0011340401007387 */ /* 0x000fe20000100800 */
[----:B------:R-:W-:-:S04]  /*8aa0*/  IMAD.WIDE R6, R8, 0x2, R22 ;  /* 0x0000000208067825 */ /* 0x000fc800078e0216 */
[----:B-1----:R-:W-:Y:S01]  /*8ab0*/  IMAD.WIDE R2, R0, 0x2, R16 ;  /* 0x0000000200027825 */ /* 0x002fe200078e0210 */
[----:B------:R1:W-:Y:S01]  /*8ac0*/  STL [R1+0x1130], R5 ;  /* 0x0011300501007387 */ /* 0x0003e20000100800 */
[----:B------:R-:W4:Y:S03]  /*8ad0*/  LDC R12, c[0x0][0x3a8] ;  /* 0x0000ea00ff0c7b82 */ /* 0x000f260000000800 */
[----:B------:R-:W-:Y:S04]  /*8ae0*/  STL [R1+0x113c], R2 ;  /* 0x00113c0201007387 */ /* 0x000fe80000100800 */
[----:B------:R2:W-:Y:S01]  /*8af0*/  STL [R1+0x1138], R3 ;  /* 0x0011380301007387 */ /* 0x0005e20000100800 */
[----:B-1----:R-:W-:-:S03]  /*8b00*/  IMAD.WIDE R4, R8, 0x2, R18 ;  /* 0x0000000208047825 */ /* 0x002fc600078e0212 */
[----:B------:R-:W-:Y:S01]  /*8b10*/  STL [R1+0x1144], R6 ;  /* 0x0011440601007387 */ /* 0x000fe20000100800 */
[----:B--2---:R-:W-:-:S03]  /*8b20*/  IMAD.WIDE R2, R8, 0x2, R20 ;  /* 0x0000000208027825 */ /* 0x004fc600078e0214 */
[----:B------:R1:W-:Y:S04]  /*8b30*/  STL [R1+0x1140], R7 ;  /* 0x0011400701007387 */ /* 0x0003e80000100800 */
[----:B------:R-:W-:Y:S01]  /*8b40*/  STL [R1+0x114c], R2 ;  /* 0x00114c0201007387 */ /* 0x000fe20000100800 */
[----:B------:R-:W-:Y:S02]  /*8b50*/  IMAD R0, R13, 0x32, RZ ;  /* 0x000000320d007824 */ /* 0x000fe400078e02ff */
[----:B------:R-:W2:Y:S01]  /*8b60*/  LDC R13, c[0x0][0x3a8] ;  /* 0x0000ea00ff0d7b82 */ /* 0x000ea20000000800 */
[----:B------:R0:W-:Y:S01]  /*8b70*/  STL [R1+0x1148], R3 ;  /* 0x0011480301007387 */ /* 0x0001e20000100800 */
[----:B-1----:R-:W-:-:S03]  /*8b80*/  IMAD.WIDE R6, R0, 0x2, R22 ;  /* 0x0000000200067825 */ /* 0x002fc600078e0216 */
[----:B------:R-:W-:Y:S01]  /*8b90*/  STL [R1+0x1154], R4 ;  /* 0x0011540401007387 */ /* 0x000fe20000100800 */
[----:B0-----:R-:W-:-:S03]  /*8ba0*/  IMAD.WIDE R2, R8, 0x2, R16 ;  /* 0x0000000208027825 */ /* 0x001fc600078e0210 */
[----:B------:R0:W-:Y:S04]  /*8bb0*/  STL [R1+0x1150], R5 ;  /* 0x0011500501007387 */ /* 0x0001e80000100800 */
[----:B------:R-:W-:Y:S04]  /*8bc0*/  STL [R1+0x115c], R2 ;  /* 0x00115c0201007387 */ /* 0x000fe80000100800 */
[----:B------:R1:W-:Y:S01]  /*8bd0*/  STL [R1+0x1158], R3 ;  /* 0x0011580301007387 */ /* 0x0003e20000100800 */
[----:B------:R-:W-:Y:S02]  /*8be0*/  IMAD R8, R9, 0x31, RZ ;  /* 0x0000003109087824 */ /* 0x000fe400078e02ff */
[C---:B0-----:R-:W-:Y:S01]  /*8bf0*/  IMAD.WIDE R4, R0.reuse, 0x2, R18 ;  /* 0x0000000200047825 */ /* 0x041fe200078e0212 */
[----:B------:R-:W-:Y:S03]  /*8c00*/  STL [R1+0x1164], R6 ;  /* 0x0011640601007387 */ /* 0x000fe60000100800 */
[C---:B-1----:R-:W-:Y:S01]  /*8c10*/  IMAD.WIDE R2, R0.reuse, 0x2, R20 ;  /* 0x0000000200027825 */ /* 0x042fe200078e0214 */
        /* <DEDUP_REMOVED lines=10> */
[----:B---3--:R-:W-:Y:S02]  /*8cc0*/  IMAD R0, R11, 0x30, RZ ;  /* 0x000000300b007824 */ /* 0x008fe400078e02ff */
        /* <DEDUP_REMOVED lines=223> */
[----:B---3--:R-:W-:Y:S02]  /*9ac0*/  IMAD.SHL.U32 R0, R11, 0x20, RZ ;  /* 0x000000200b007824 */ /* 0x008fe400078e00ff */
        /* <DEDUP_REMOVED lines=351> */
[----:B------:R-:W-:Y:S04]  /*b0c0*/  STL [R1+0x16a0], R9 ;  /* 0x0016a00901007387 */ /* 0x000fe80000100800 */
[----:B------:R-:W-:Y:S04]  /*b0d0*/  STL [R1+0x16ac], R2 ;  /* 0x0016ac0201007387 */ /* 0x000fe80000100800 */
[----:B------:R0:W-:Y:S01]  /*b0e0*/  STL [R1+0x16a8], R3 ;  /* 0x0016a80301007387 */ /* 0x0001e20000100800 */
[----:B----4-:R-:W-:-:S02]  /*b0f0*/  IMAD R8, R12, 0x7, RZ ;  /* 0x000000070c087824 */ /* 0x010fc400078e02ff */
[----:B------:R-:W1:Y:S01]  /*b100*/  LDC R12, c[0x0][0x3a8] ;  /* 0x0000ea00ff0c7b82 */ /* 0x000e620000000800 */
[----:B------:R-:W-:Y:S01]  /*b110*/  STL [R1+0x16b4], R4 ;  /* 0x0016b40401007387 */ /* 0x000fe20000100800 */
[----:B------:R-:W-:-:S04]  /*b120*/  IMAD.WIDE R6, R8, 0x2, R22 ;  /* 0x0000000208067825 */ /* 0x000fc800078e0216 */
[----:B0-----:R-:W-:Y:S01]  /*b130*/  IMAD.WIDE R2, R0, 0x2, R16 ;  /* 0x0000000200027825 */ /* 0x001fe200078e0210 */
[----:B------:R0:W-:Y:S04]  /*b140*/  STL [R1+0x16b0], R5 ;  /* 0x0016b00501007387 */ /* 0x0001e80000100800 */
[----:B------:R-:W-:Y:S04]  /*b150*/  STL [R1+0x16bc], R2 ;  /* 0x0016bc0201007387 */ /* 0x000fe80000100800 */
[----:B------:R4:W-:Y:S01]  /*b160*/  STL [R1+0x16b8], R3 ;  /* 0x0016b80301007387 */ /* 0x0009e20000100800 */
[----:B0-----:R-:W-:-:S03]  /*b170*/  IMAD.WIDE R4, R8, 0x2, R18 ;  /* 0x0000000208047825 */ /* 0x001fc600078e0212 */
[----:B------:R-:W-:Y:S01]  /*b180*/  STL [R1+0x16c4], R6 ;  /* 0x0016c40601007387 */ /* 0x000fe20000100800 */
[----:B----4-:R-:W-:-:S03]  /*b190*/  IMAD.WIDE R2, R8, 0x2, R20 ;  /* 0x0000000208027825 */ /* 0x010fc600078e0214 */
[----:B------:R0:W-:Y:S04]  /*b1a0*/  STL [R1+0x16c0], R7 ;  /* 0x0016c00701007387 */ /* 0x0001e80000100800 */
[----:B------:R-:W-:Y:S01]  /*b1b0*/  STL [R1+0x16cc], R2 ;  /* 0x0016cc0201007387 */ /* 0x000fe20000100800 */
[----:B--2---:R-:W-:Y:S02]  /*b1c0*/  IMAD R0, R13, 0x6, RZ ;  /* 0x000000060d007824 */ /* 0x004fe400078e02ff */
[----:B------:R-:W2:Y:S01]  /*b1d0*/  LDC R13, c[0x0][0x3a8] ;  /* 0x0000ea00ff0d7b82 */ /* 0x000ea20000000800 */
[----:B------:R4:W-:Y:S01]  /*b1e0*/  STL [R1+0x16c8], R3 ;  /* 0x0016c80301007387 */ /* 0x0009e20000100800 */
[----:B0-----:R-:W-:-:S03]  /*b1f0*/  IMAD.WIDE R6, R0, 0x2, R22 ;  /* 0x0000000200067825 */ /* 0x001fc600078e0216 */
[----:B------:R-:W-:Y:S01]  /*b200*/  STL [R1+0x16d4], R4 ;  /* 0x0016d40401007387 */ /* 0x000fe20000100800 */
[----:B----4-:R-:W-:-:S03]  /*b210*/  IMAD.WIDE R2, R8, 0x2, R16 ;  /* 0x0000000208027825 */ /* 0x010fc600078e0210 */
[----:B------:R0:W-:Y:S04]  /*b220*/  STL [R1+0x16d0], R5 ;  /* 0x0016d00501007387 */ /* 0x0001e80000100800 */
[----:B------:R-:W-:Y:S01]  /*b230*/  STL [R1+0x16dc], R2 ;  /* 0x0016dc0201007387 */ /* 0x000fe20000100800 */
[----:B---3--:R-:W-:-:S03]  /*b240*/  IMAD R11, R11, 0x5, RZ ;  /* 0x000000050b0b7824 */ /* 0x008fc600078e02ff */
[----:B------:R3:W-:Y:S01]  /*b250*/  STL [R1+0x16d8], R3 ;  /* 0x0016d80301007387 */ /* 0x0007e20000100800 */
[----:B0-----:R-:W-:-:S03]  /*b260*/  IMAD.WIDE R4, R0, 0x2, R18 ;  /* 0x0000000200047825 */ /* 0x001fc600078e0212 */
[----:B------:R-:W-:Y:S01]  /*b270*/  STL [R1+0x16e4], R6 ;  /* 0x0016e40601007387 */ /* 0x000fe20000100800 */
[----:B---3--:R-:W-:-:S03]  /*b280*/  IMAD.WIDE R2, R0, 0x2, R20 ;  /* 0x0000000200027825 */ /* 0x008fc600078e0214 */
[----:B------:R0:W-:Y:S01]  /*b290*/  STL [R1+0x16e0], R7 ;  /* 0x0016e00701007387 */ /* 0x0001e20000100800 */
[----:B------:R-:W-:-:S03]  /*b2a0*/  IMAD.WIDE R8, R11, 0x2, R22 ;  /* 0x000000020b087825 */ /* 0x000fc600078e0216 */
        /* <DEDUP_REMOVED lines=9> */
[----:B------:R0:W-:Y:S04]  /*b340*/  STL [R1+0x1704], R8 ;  /* 0x0017040801007387 */ /* 0x0001e80000100800 */
[----:B------:R-:W-:Y:S01]  /*b350*/  STL [R1+0x1700], R9 ;  /* 0x0017000901007387 */ /* 0x000fe20000100800 */
[----:B-1----:R-:W-:Y:S02]  /*b360*/  IMAD.SHL.U32 R6, R12, 0x4, RZ ;  /* 0x000000040c067824 */ /* 0x002fe400078e00ff */
[----:B--2---:R-:W-:Y:S01]  /*b370*/  IMAD R0, R13, 0x3, RZ ;  /* 0x000000030d007824 */ /* 0x004fe200078e02ff */
[----:B------:R-:W-:Y:S01]  /*b380*/  STL [R1+0x170c], R2 ;  /* 0x00170c0201007387 */ /* 0x000fe20000100800 */
[----:B------:R-:W1:Y:S03]  /*b390*/  LDC R12, c[0x0][0x3a8] ;  /* 0x0000ea00ff0c7b82 */ /* 0x000e660000000800 */
[----:B------:R2:W-:Y:S04]  /*b3a0*/  STL [R1+0x1708], R3 ;  /* 0x0017080301007387 */ /* 0x0005e80000100800 */
[----:B------:R-:W-:Y:S01]  /*b3b0*/  STL [R1+0x1714], R4 ;  /* 0x0017140401007387 */ /* 0x000fe20000100800 */
[----:B0-----:R-:W0:Y:S03]  /*b3c0*/  LDC R8, c[0x0][0x3a8] ;  /* 0x0000ea00ff087b82 */ /* 0x001e260000000800 */
[----:B------:R3:W-:Y:S01]  /*b3d0*/  STL [R1+0x1710], R5 ;  /* 0x0017100501007387 */ /* 0x0007e20000100800 */
[----:B--2---:R-:W-:-:S04]  /*b3e0*/  IMAD.WIDE R2, R11, 0x2, R16 ;  /* 0x000000020b027825 */ /* 0x004fc800078e0210 */
[----:B------:R-:W2:Y:S01]  /*b3f0*/  LDC R11, c[0x0][0x3a8] ;  /* 0x0000ea00ff0b7b82 */ /* 0x000ea20000000800 */
[----:B------:R-:W-:Y:S01]  /*b400*/  STL [R1+0x171c], R2 ;  /* 0x00171c0201007387 */ /* 0x000fe20000100800 */
[----:B---3--:R-:W-:-:S03]  /*b410*/  IMAD.WIDE R4, R6, 0x2, R22 ;  /* 0x0000000206047825 */ /* 0x008fc600078e0216 */
[----:B------:R3:W-:Y:S03]  /*b420*/  STL [R1+0x1718], R3 ;  /* 0x0017180301007387 */ /* 0x0007e60000100800 */
[----:B------:R-:W4:Y:S01]  /*b430*/  LDC R13, c[0x0][0x3a8] ;  /* 0x0000ea00ff0d7b82 */ /* 0x000f220000000800 */
[----:B------:R-:W-:Y:S04]  /*b440*/  STL [R1+0x1724], R4 ;  /* 0x0017240401007387 */ /* 0x000fe80000100800 */
[----:B------:R1:W-:Y:S01]  /*b450*/  STL [R1+0x1720], R5 ;  /* 0x0017200501007387 */ /* 0x0003e20000100800 */
[----:B---3--:R-:W-:-:S05]  /*b460*/  IMAD.WIDE R2, R6, 0x2, R20 ;  /* 0x0000000206027825 */ /* 0x008fca00078e0214 */
[----:B------:R-:W-:Y:S01]  /*b470*/  STL [R1+0x172c], R2 ;  /* 0x00172c0201007387 */ /* 0x000fe20000100800 */
[----:B-1----:R-:W-:-:S03]  /*b480*/  IMAD.WIDE R4, R6, 0x2, R18 ;  /* 0x0000000206047825 */ /* 0x002fc600078e0212 */
[----:B------:R1:W-:Y:S01]  /*b490*/  STL [R1+0x1728], R3 ;  /* 0x0017280301007387 */ /* 0x0003e20000100800 */
[----:B------:R-:W-:-:S03]  /*b4a0*/  IMAD.WIDE R6, R6, 0x2, R16 ;  /* 0x0000000206067825 */ /* 0x000fc600078e0210 */
[----:B------:R-:W-:Y:S04]  /*b4b0*/  STL [R1+0x1734], R4 ;  /* 0x0017340401007387 */ /* 0x000fe80000100800 */
[----:B------:R3:W-:Y:S01]  /*b4c0*/  STL [R1+0x1730], R5 ;  /* 0x0017300501007387 */ /* 0x0007e20000100800 */
[----:B-1----:R-:W-:-:S03]  /*b4d0*/  IMAD.WIDE R2, R0, 0x2, R22 ;  /* 0x0000000200027825 */ /* 0x002fc600078e0216 */
[----:B------:R-:W-:Y:S04]  /*b4e0*/  STL [R1+0x173c], R6 ;  /* 0x00173c0601007387 */ /* 0x000fe80000100800 */
[----:B------:R1:W-:Y:S04]  /*b4f0*/  STL [R1+0x1738], R7 ;  /* 0x0017380701007387 */ /* 0x0003e80000100800 */
[----:B------:R-:W-:Y:S01]  /*b500*/  STL [R1+0x1744], R2 ;  /* 0x0017440201007387 */ /* 0x000fe20000100800 */
[----:B---3--:R-:W-:-:S03]  /*b510*/  IMAD.WIDE R4, R0, 0x2, R18 ;  /* 0x0000000200047825 */ /* 0x008fc600078e0212 */
[----:B------:R3:W-:Y:S01]  /*b520*/  STL [R1+0x1740], R3 ;  /* 0x0017400301007387 */ /* 0x0007e20000100800 */
[----:B0-----:R-:W-:Y:S02]  /*b530*/  IMAD.SHL.U32 R8, R8, 0x2, RZ ;  /* 0x0000000208087824 */ /* 0x001fe400078e00ff */
[----:B-1----:R-:W-:-:S04]  /*b540*/  IMAD.WIDE R6, R0, 0x2, R16 ;  /* 0x0000000200067825 */ /* 0x002fc800078e0210 */
[----:B---3--:R-:W-:-:S05]  /*b550*/  IMAD.WIDE R2, R0, 0x2, R20 ;  /* 0x0000000200027825 */ /* 0x008fca00078e0214 */
[----:B------:R-:W-:Y:S04]  /*b560*/  STL [R1+0x174c], R2 ;  /* 0x00174c0201007387 */ /* 0x000fe80000100800 */
        /* <DEDUP_REMOVED lines=8> */
[----:B------:R2:W-:Y:S01]  /*b5f0*/  STL [R1+0x1760], R3 ;  /* 0x0017600301007387 */ /* 0x0005e20000100800 */
[----:B0-----:R-:W-:-:S03]  /*b600*/  IMAD.WIDE R6, R8, 0x2, R18 ;  /* 0x0000000208067825 */ /* 0x001fc600078e0212 */
[----:B------:R-:W-:Y:S01]  /*b610*/  STL [R1+0x176c], R4 ;  /* 0x00176c0401007387 */ /* 0x000fe20000100800 */
[----:B------:R-:W-:-:S03]  /*b620*/  IMAD.WIDE R8, R8, 0x2, R16 ;  /* 0x0000000208087825 */ /* 0x000fc600078e0210 */
[----:B------:R0:W-:Y:S01]  /*b630*/  STL [R1+0x1768], R5 ;  /* 0x0017680501007387 */ /* 0x0001e20000100800 */
[----:B--2---:R-:W-:-:S03]  /*b640*/  IMAD.WIDE R2, R11, 0x2, R22 ;  /* 0x000000020b027825 */ /* 0x004fc600078e0216 */
[----:B------:R-:W-:Y:S04]  /*b650*/  STL [R1+0x1774], R6 ;  /* 0x0017740601007387 */ /* 0x000fe80000100800 */
[----:B------:R4:W-:Y:S01]  /*b660*/  STL [R1+0x1770], R7 ;  /* 0x0017700701007387 */ /* 0x0009e20000100800 */
[----:B0-----:R-:W-:-:S03]  /*b670*/  IMAD.WIDE R4, R12, 0x2, R20 ;  /* 0x000000020c047825 */ /* 0x001fc600078e0214 */
[----:B------:R-:W-:Y:S04]  /*b680*/  STL [R1+0x177c], R8 ;  /* 0x00177c0801007387 */ /* 0x000fe80000100800 */
[----:B------:R-:W-:Y:S01]  /*b690*/  STL [R1+0x1778], R9 ;  /* 0x0017780901007387 */ /* 0x000fe20000100800 */
[----:B----4-:R-:W-:-:S03]  /*b6a0*/  IMAD.WIDE R6, R13, 0x2, R18 ;  /* 0x000000020d067825 */ /* 0x010fc600078e0212 */
[----:B------:R-:W-:Y:S04]  /*b6b0*/  STL [R1+0x1784], R2 ;  /* 0x0017840201007387 */ /* 0x000fe80000100800 */
[----:B------:R0:W-:Y:S04]  /*b6c0*/  STL [R1+0x1780], R3 ;  /* 0x0017800301007387 */ /* 0x0001e80000100800 */
[----:B------:R-:W-:Y:S04]  /*b6d0*/  STL [R1+0x178c], R4 ;  /* 0x00178c0401007387 */ /* 0x000fe80000100800 */
[----:B------:R-:W-:Y:S01]  /*b6e0*/  STL [R1+0x1788], R5 ;  /* 0x0017880501007387 */ /* 0x000fe20000100800 */
[----:B0-----:R-:W-:-:S03]  /*b6f0*/  IMAD.WIDE R2, R14, 0x2, R16 ;  /* 0x000000020e027825 */ /* 0x001fc600078e0210 */
[----:B------:R-:W-:Y:S04]  /*b700*/  STL [R1+0x1794], R6 ;  /* 0x0017940601007387 */ /* 0x000fe80000100800 */
[----:B------:R-:W-:Y:S04]  /*b710*/  STL [R1+0x1790], R7 ;  /* 0x0017900701007387 */ /* 0x000fe80000100800 */
[----:B------:R0:W-:Y:S04]  /*b720*/  STL [R1+0x179c], R2 ;  /* 0x00179c0201007387 */ /* 0x0001e80000100800 */
[----:B------:R1:W-:Y:S04]  /*b730*/  STL [R1+0x1798], R3 ;  /* 0x0017980301007387 */ /* 0x0003e80000100800 */
[----:B------:R2:W-:Y:S04]  /*b740*/  STL [R1+0x9cc], RZ ;  /* 0x0009ccff01007387 */ /* 0x0005e80000100800 */
        /* <DEDUP_REMOVED lines=65> */
[----:B------:R2:W-:Y:S01]  /*bb60*/  STL [R1+0x404], RZ ;  /* 0x000404ff01007387 */ /* 0x0005e20000100800 */
[----:B------:R-:W3:Y:S03]  /*bb70*/  S2R R29, SR_TID.X ;  /* 0x00000000001d7919 */ /* 0x000ee60000002100 */
        /* <DEDUP_REMOVED lines=29> */
[----:B---3--:R-:W-:-:S03]  /*bd50*/  LOP3.LUT R29, R29, 0x3f, RZ, 0xc0, !PT ;  /* 0x0000003f1d1d7812 */ /* 0x008fc600078ec0ff */
[----:B------:R2:W-:Y:S04]  /*bd60*/  STL [R1+0x20c], RZ ;  /* 0x00020cff01007387 */ /* 0x0005e80000100800 */
[----:B------:R2:W-:Y:S04]  /*bd70*/  STL [R1+0x3f0], RZ ;  /* 0x0003f0ff01007387 */ /* 0x0005e80000100800 */
[----:B------:R2:W-:Y:S04]  /*bd80*/  STL [R1+0x3f4], RZ ;  /* 0x0003f4ff01007387 */ /* 0x0005e80000100800 */
[----:B------:R2:W-:Y:S04]  /*bd90*/  STL [R1+0x3f8], RZ ;  /* 0x0003f8ff01007387 */ /* 0x0005e80000100800 */
[----:B------:R2:W-:Y:S01]  /*bda0*/  STL [R1+0x3fc], RZ ;  /* 0x0003fcff01007387 */ /* 0x0005e20000100800 */
[----:B0-----:R-:W-:-:S03]  /*bdb0*/  IMAD.SHL.U32 R2, R29, 0x2, RZ ;  /* 0x000000021d027824 */ /* 0x001fc600078e00ff */
[----:B------:R2:W-:Y:S04]  /*bdc0*/  STL [R1+0x380], RZ ;  /* 0x000380ff01007387 */ /* 0x0005e80000100800 */
[----:B------:R2:W-:Y:S04]  /*bdd0*/  STL [R1+0x384], RZ ;  /* 0x000384ff01007387 */ /* 0x0005e80000100800 */
[----:B------:R2:W-:Y:S04]  /*bde0*/  STL [R1+0x388], RZ ;  /* 0x000388ff01007387 */ /* 0x0005e80000100800 */
[----:B------:R2:W-:Y:S04]  /*bdf0*/  STL [R1+0x38c], RZ ;  /* 0x00038cff01007387 */ /* 0x0005e80000100800 */
[----:B------:R-:W3:Y:S01]  /*be00*/  LDL R29, [R1+0x354] ;  /* 0x00035400011d7983 */ /* 0x000ee20000100800 */
[----:B------:R-:W0:Y:S03]  /*be10*/  S2R R28, SR_TID.X ;  /* 0x00000000001c7919 */ /* 0x000e260000002100 */
        /* <DEDUP_REMOVED lines=13> */
[----:B-1----:R-:W-:-:S03]  /*bef0*/  LOP3.LUT R3, R2, 0x20, RZ, 0x3c, !PT ;  /* 0x0000002002037812 */ /* 0x002fc600078e3cff */
[----:B------:R2:W-:Y:S01]  /*bf00*/  STL [R1+0x2c4], RZ ;  /* 0x0002c4ff01007387 */ /* 0x0005e20000100800 */
[----:B------:R-:W-:-:S03]  /*bf10*/  LOP3.LUT R3, R2, 0x40, RZ, 0x3c, !PT ;  /* 0x0000004002037812 */ /* 0x000fc600078e3cff */
[----:B------:R2:W-:Y:S01]  /*bf20*/  STL [R1+0x2c8], RZ ;  /* 0x0002c8ff01007387 */ /* 0x0005e20000100800 */
[----:B------:R-:W-:-:S03]  /*bf30*/  LOP3.LUT R3, R2, 0x60, RZ, 0x3c, !PT ;  /* 0x0000006002037812 */ /* 0x000fc600078e3cff */
        /* <DEDUP_REMOVED lines=9> */
[----:B0-----:R-:W-:Y:S01]  /*bfd0*/  LOP3.LUT R15, R28, 0x7, RZ, 0xc0, !PT ;  /* 0x000000071c0f7812 */ /* 0x001fe200078ec0ff */
[----:B------:R-:W-:-:S02]  /*bfe0*/  IMAD.SHL.U32 R10, R10, 0x80, RZ ;  /* 0x000000800a0a7824 */ /* 0x000fc400078e00ff */
[----:B------:R-:W-:Y:S02]  /*bff0*/  IMAD.SHL.U32 R28, R28, 0x2, RZ ;  /* 0x000000021c1c7824 */ /* 0x000fe400078e00ff */
[----:B------:R-:W-:Y:S01]  /*c000*/  IMAD R15, R15, 0x110, RZ ;  /* 0x000001100f0f7824 */ /* 0x000fe200078e02ff */
[----:B------:R-:W-:Y:S01]  /*c010*/  USHF.R.S32.HI UR7, URZ, 0x1f, UR4 ;  /* 0x0000001fff077899 */ /* 0x000fe20008011404 */
[----:B------:R-:W-:Y:S01]  /*c020*/  SHF.R.S32.HI R0, RZ, 0x1f, R10 ;  /* 0x0000001fff007819 */ /* 0x000fe2000001140a */
[----:B------:R-:W-:Y:S01]  /*c030*/  USHF.L.U32 UR6, UR6, 0x7, URZ ;  /* 0x0000000706067899 */ /* 0x000fe200080006ff */
[C---:B------:R-:W-:Y:S02]  /*c040*/  LOP3.LUT R4, R2.reuse, 0x10, RZ, 0x3c, !PT ;  /* 0x0000001002047812 */ /* 0x040fe400078e3cff */
[----:B------:R-:W-:Y:S01]  /*c050*/  LOP3.LUT R28, R15, 0x30, R28, 0x78, !PT ;  /* 0x000000300f1c7812 */ /* 0x000fe200078e781c */
[----:B------:R-:W-:Y:S01]  /*c060*/  ULEA.HI UR7, UR7, UR4, URZ, 0x7 ;  /* 0x0000000407077291 */ /* 0x000fe2000f8f38ff */
[C---:B------:R-:W-:Y:S01]  /*c070*/  LOP3.LUT R4, R2.reuse, 0x30, RZ, 0x3c, !PT ;  /* 0x0000003002047812 */ /* 0x040fe200078e3cff */
[----:B------:R-:W-:Y:S01]  /*c080*/  USHF.R.S32.HI UR4, URZ, 0x1f, UR6 ;  /* 0x0000001fff047899 */ /* 0x000fe20008011406 */
[----:B------:R-:W-:-:S02]  /*c090*/  LOP3.LUT R4, R2, 0x50, RZ, 0x3c, !PT ;  /* 0x0000005002047812 */ /* 0x000fc400078e3cff */
[----:B------:R-:W-:Y:S02]  /*c0a0*/  SHF.L.U64.HI R0, R10, 0x1, R0 ;  /* 0x000000010a007819 */ /* 0x000fe40000010200 */
[----:B------:R-:W-:Y:S02]  /*c0b0*/  LOP3.LUT R5, R2, 0x70, RZ, 0x3c, !PT ;  /* 0x0000007002057812 */ /* 0x000fe400078e3cff */
[----:B------:R-:W-:Y:S01]  /*c0c0*/  LOP3.LUT R4, R28, 0x40, RZ, 0x3c, !PT ;  /* 0x000000401c047812 */ /* 0x000fe200078e3cff */
[----:B------:R-:W-:Y:S02]  /*c0d0*/  USHF.L.U32 UR8, UR6, 0x1, URZ ;  /* 0x0000000106087899 */ /* 0x000fe400080006ff */
[----:B------:R-:W-:Y:S02]  /*c0e0*/  USHF.R.S32.HI UR7, URZ, 0x7, UR7 ;  /* 0x00000007ff077899 */ /* 0x000fe40008011407 */
[----:B------:R-:W-:Y:S01]  /*c0f0*/  USHF.L.U64.HI UR4, UR6, 0x1, UR4 ;  /* 0x0000000106047899 */ /* 0x000fe20008010204 */
[----:B---3--:R-:W-:-:S05]  /*c100*/  LOP3.LUT R3, R29, 0x40, RZ, 0x3c, !PT ;  /* 0x000000401d037812 */ /* 0x008fca00078e3cff */
[----:B------:R2:W-:Y:S06]  /*c110*/  STL [R1+0x1be0], R3 ;  /* 0x001be00301007387 */ /* 0x0005ec0000100800 */
.L_x_1:
[----:B0-----:R-:W3:Y:S01]  /*c120*/  LDL.64 R4, [R1+0x370] ;  /* 0x0003700001047983 */ /* 0x001ee20000100a00 */
[----:B-----5:R-:W0:Y:S03]  /*c130*/  LDC R13, c[0x0][0x3a0] ;  /* 0x0000e800ff0d7b82 */ /* 0x020e260000000800 */
[----:B---3--:R1:W-:Y:S04]  /*c140*/  STL [R1+0x38d0], R5 ;  /* 0x0038d00501007387 */ /* 0x0083e80000100800 */
[----:B-1----:R-:W0:Y:S04]  /*c150*/  LDL R5, [R1+0x9cc] ;  /* 0x0009cc0001057983 */ /* 0x002e280000100800 */
[----:B------:R-:W-:Y:S04]  /*c160*/  STL [R1+0x31d4], R15 ;  /* 0x0031d40f01007387 */ /* 0x000fe80000100800 */
        /* <DEDUP_REMOVED lines=73> */
[----:B------:R-:W-:Y:S01]  /*c600*/  STL [R1+0x337c], R15 ;  /* 0x00337c0f01007387 */ /* 0x000fe20000100800 */
[----:B0-----:R-:W-:-:S03]  /*c610*/  IMAD R13, R5, -0x80, R13 ;  /* 0xffffff80050d7824 */ /* 0x001fc600078e020d */
        /* <DEDUP_REMOVED lines=372> */
[----:B------:R0:W-:Y:S04]  /*dd60*/  STL [R1+0x38cc], R29 ;  /* 0x0038cc1d01007387 */ /* 0x0001e80000100800 */
        /* <DEDUP_REMOVED lines=28> */
[----:B------:R-:W3:Y:S01]  /*df30*/  LDL.LU R5, [R1+0x38d0] ;  /* 0x0038d00001057983 */ /* 0x000ee20000300800 */
[----:B------:R-:W-:-:S02]  /*df40*/  ISETP.GT.AND P0, PT, R13, RZ, PT ;  /* 0x000000ff0d00720c */ /* 0x000fc40003f04270 */
[----:B0-----:R-:W-:Y:S02]  /*df50*/  PRMT R29, RZ, 0x7610, R29 ;  /* 0x00007610ff1d7816 */ /* 0x001fe4000000001d */
[----:B------:R-:W-:Y:S02]  /*df60*/  PRMT R15, RZ, 0x7610, R15 ;  /* 0x00007610ff0f7816 */ /* 0x000fe4000000000f */
[----:B------:R-:W-:-:S07]  /*df70*/  ISETP.GT.AND P1, PT, R13, 0x1, PT ;  /* 0x000000010d00780c */ /* 0x000fce0003f24270 */
[----:B---3--:R-:W3:Y:S04]  /*df80*/  @P0 LDG.E.U16 R29, desc[UR12][R4.64] ;  /* 0x0000000c041d0981 */ /* 0x008ee8000c1e1500 */
[----:B---3--:R0:W-:Y:S04]  /*df90*/  STL [R1+0x998], R29 ;  /* 0x0009981d01007387 */ /* 0x0081e80000100800 */
[----:B0-----:R-:W3:Y:S04]  /*dfa0*/  LDL.LU R29, [R1+0x38cc] ;  /* 0x0038cc00011d7983 */ /* 0x001ee80000300800 */
[----:B------:R-:W4:Y:S01]  /*dfb0*/  LDL.64 R4, [R1+0x368] ;  /* 0x0003680001047983 */ /* 0x000f220000100a00 */
[----:B---3--:R-:W-:-:S03]  /*dfc0*/  PRMT R29, RZ, 0x7610, R29 ;  /* 0x00007610ff1d7816 */ /* 0x008fc6000000001d */
[----:B----4-:R-:W3:Y:S04]  /*dfd0*/  @P0 LDG.E.U16 R15, desc[UR12][R4.64] ;  /* 0x0000000c040f0981 */ /* 0x010ee8000c1e1500 */
        /* <DEDUP_REMOVED lines=12> */
[----:B------:R-:W4:Y:S04]  /*e0a0*/  LDL R4, [R1+0x1798] ;  /* 0x0017980001047983 */ /* 0x000f280000100800 */
[----:B------:R-:W4:Y:S01]  /*e0b0*/  LDL R5, [R1+0x179c] ;  /* 0x00179c0001057983 */ /* 0x000f220000100800 */
[----:B------:R-:W-:-:S02]  /*e0c0*/  ISETP.GT.AND P0, PT, R13, 0x2, PT ;  /* 0x000000020d00780c */ /* 0x000fc40003f04270 */
[----:B---3--:R-:W-:Y:S02]  /*e0d0*/  PRMT R15, RZ, 0x7610, R15 ;  /* 0x00007610ff0f7816 */ /* 0x008fe4000000000f */
[----:B----4-:R-:W-:-:S04]  /*e0e0*/  @P1 LOP3.LUT R5, R5, R4, RZ, 0x3c, !PT ;  /* 0x0000000405051212 */ /* 0x010fc800078e3cff */
[----:B------:R-:W-:-:S04]  /*e0f0*/  @P1 LOP3.LUT R4, R5, R4, RZ, 0x3c, !PT ;  /* 0x0000000405041212 */ /* 0x000fc800078e3cff */
[----:B------:R-:W-:-:S05]  /*e100*/  @P1 LOP3.LUT R5, R5, R4, RZ, 0x3c, !PT ;  /* 0x0000000405051212 */ /* 0x000fca00078e3cff */
[----:B------:R-:W3:Y:S04]  /*e110*/  @P1 LDG.E.U16 R29, desc[UR12][R4.64] ;  /* 0x0000000c041d1981 */ /* 0x000ee8000c1e1500 */
[----:B---3--:R0:W-:Y:S04]  /*e120*/  STL [R1+0x988], R29 ;  /* 0x0009881d01007387 */ /* 0x0081e80000100800 */
[----:B0-----:R-:W3:Y:S04]  /*e130*/  LDL.LU R29, [R1+0x38bc] ;  /* 0x0038bc00011d7983 */ /* 0x001ee80000300800 */
[----:B------:R-:W4:Y:S04]  /*e140*/  LDL R4, [R1+0x1790] ;  /* 0x0017900001047983 */ /* 0x000f280000100800 */
[----:B------:R-:W4:Y:S01]  /*e150*/  LDL R5, [R1+0x1794] ;  /* 0x0017940001057983 */ /* 0x000f220000100800 */
[----:B---3--:R-:W-:-:S02]  /*e160*/  PRMT R29, RZ, 0x7610, R29 ;  /* 0x00007610ff1d7816 */ /* 0x008fc4000000001d */
        /* <DEDUP_REMOVED lines=1349> */
[----:B------:R-:W-:-:S02]  /*135c0*/  PRMT R0, RZ, 0x7610, R0 ;  /* 0x00007610ff007816 */ /* 0x000fc40000000000 */
[----:B----4-:R-:W-:-:S04]  /*135d0*/  @P1 LOP3.LUT R5, R5, R4, RZ, 0x3c, !PT ;  /* 0x0000000405051212 */ /* 0x010fc800078e3cff */
[----:B------:R-:W-:-:S04]  /*135e0*/  @P1 LOP3.LUT R4, R5, R4, RZ, 0x3c, !PT ;  /* 0x0000000405041212 */ /* 0x000fc800078e3cff */
[----:B------:R-:W-:-:S05]  /*135f0*/  @P1 LOP3.LUT R5, R5, R4, RZ, 0x3c, !PT ;  /* 0x0000000405051212 */ /* 0x000fca00078e3cff */
[----:B------:R-:W4:Y:S04]  /*13600*/  @P1 LDG.E.U16 R15, desc[UR12][R4.64] ;  /* 0x0000000c040f1981 */ /* 0x000f28000c1e1500 */
[----:B----4-:R0:W-:Y:S04]  /*13610*/  STL [R1+0x710], R15 ;  /* 0x0007100f01007387 */ /* 0x0101e80000100800 */
[----:B0-----:R-:W4:Y:S04]  /*13620*/  LDL.LU R15, [R1+0x3670] ;  /* 0x00367000010f7983 */ /* 0x001f280000300800 */
[----:B--2---:R-:W2:Y:S04]  /*13630*/  LDL R4, [R1+0x12f8] ;  /* 0x0012f80001047983 */ /* 0x004ea80000100800 */
[----:B------:R-:W2:Y:S01]  /*13640*/  LDL R5, [R1+0x12fc] ;  /* 0x0012fc0001057983 */ /* 0x000ea20000100800 */
[----:B---3--:R-:W-:-:S02]  /*13650*/  PRMT R29, RZ, 0x7610, R29 ;  /* 0x00007610ff1d7816 */ /* 0x008fc4000000001d */
[----:B------:R-:W-:Y:S02]  /*13660*/  ISETP.GT.AND P1, PT, R13, 0x27, PT ;  /* 0x000000270d00780c */ /* 0x000fe40003f24270 */
[----:B----4-:R-:W-:Y:S02]  /*13670*/  PRMT R15, RZ, 0x7610, R15 ;  /* 0x00007610ff0f7816 */ /* 0x010fe4000000000f */
[----:B--2---:R-:W-:-:S04]  /*13680*/  @P0 LOP3.LUT R5, R5, R4, RZ, 0x3c, !PT ;  /* 0x0000000405050212 */ /* 0x004fc800078e3cff */
[----:B------:R-:W-:-:S04]  /*13690*/  @P0 LOP3.LUT R4, R5, R4, RZ, 0x3c, !PT ;  /* 0x0000000405040212 */ /* 0x000fc800078e3cff */
[----:B------:R-:W-:-:S05]  /*136a0*/  @P0 LOP3.LUT R5, R5, R4, RZ, 0x3c, !PT ;  /* 0x0000000405050212 */ /* 0x000fca00078e3cff */
[----:B------:R-:W2:Y:S04]  /*136b0*/  @P0 LDG.E.U16 R0, desc[UR12][R4.64] ;  /* 0x0000000c04000981 */ /* 0x000ea8000c1e1500 */
[----:B------:R-:W3:Y:S04]  /*136c0*/  LDL R4, [R1+0x12f0] ;  /* 0x0012f00001047983 */ /* 0x000ee80000100800 */
[----:B------:R-:W3:Y:S04]  /*136d0*/  LDL R5, [R1+0x12f4] ;  /* 0x0012f40001057983 */ /* 0x000ee80000100800 */
[----:B--2---:R-:W-:Y:S01]  /*136e0*/  STL [R1+0x3068], R0 ;  /* 0x0030680001007387 */ /* 0x004fe20000100800 */
[----:B---3--:R-:W-:-:S04]  /*136f0*/  @P0 LOP3.LUT R5, R5, R4, RZ, 0x3c, !PT ;  /* 0x0000000405050212 */ /* 0x008fc800078e3cff */
[----:B------:R-:W-:-:S04]  /*13700*/  @P0 LOP3.LUT R4, R5, R4, RZ, 0x3c, !PT ;  /* 0x0000000405040212 */ /* 0x000fc800078e3cff */
[----:B------:R-:W-:-:S05]  /*13710*/  @P0 LOP3.LUT R5, R5, R4, RZ, 0x3c, !PT ;  /* 0x0000000405050212 */ /* 0x000fca00078e3cff */
[----:B------:R-:W2:Y:S04]  /*13720*/  @P0 LDG.E.U16 R15, desc[UR12][R4.64] ;  /* 0x0000000c040f0981 */ /* 0x000ea8000c1e1500 */
[----:B--2---:R0:W-:Y:S04]  /*13730*/  STL [R1+0x8b0], R15 ;  /* 0x0008b00f01007387 */ /* 0x0041e80000100800 */
[----:B0-----:R-:W2:Y:S04]  /*13740*/  LDL.LU R15, [R1+0x366c] ;  /* 0x00366c00010f7983 */ /* 0x001ea80000300800 */
[----:B------:R-:W3:Y:S04]  /*13750*/  LDL R4, [R1+0x12e8] ;  /* 0x0012e80001047983 */ /* 0x000ee80000100800 */
[----:B------:R-:W3:Y:S01]  /*13760*/  LDL R5, [R1+0x12ec] ;  /* 0x0012ec0001057983 */ /* 0x000ee20000100800 */
[----:B--2---:R-:W-:-:S02]  /*13770*/  PRMT R15, RZ, 0x7610, R15 ;  /* 0x00007610ff0f7816 */ /* 0x004fc4000000000f */
        /* <DEDUP_REMOVED lines=17> */
[----:B------:R-:W-:-:S02]  /*13890*/  ISETP.GT.AND P0, PT, R13, 0x28, PT ;  /* 0x000000280d00780c */ /* 0x000fc40003f04270 */
[----:B--2---:R-:W-:Y:S02]  /*138a0*/  PRMT R15, RZ, 0x7610, R15 ;  /* 0x00007610ff0f7816 */ /* 0x004fe4000000000f */
        /* <DEDUP_REMOVED lines=2300> */
[----:B------:R-:W3:Y:S02]  /*1c870*/  LDL R5, [R1+0xb14] ;  /* 0x000b140001057983 */ /* 0x000ee40000100800 */
[----:B---3--:R-:W-:-:S04]  /*1c880*/  @P1 LOP3.LUT R5, R5, R4, RZ, 0x3c, !PT ;  /* 0x0000000405051212 */ /* 0x008fc800078e3cff */
        /* <DEDUP_REMOVED lines=299> */
[----:B------:R-:W2:Y:S04]  /*1db40*/  LDL R4, [R1+0xa08] ;  /* 0x000a080001047983 */ /* 0x000ea80000100800 */
[----:B------:R-:W2:Y:S01]  /*1db50*/  LDL R5, [R1+0xa0c] ;  /* 0x000a0c0001057983 */ /* 0x000ea20000100800 */
[----:B---3--:R-:W-:-:S03]  /*1db60*/  PRMT R15, RZ, 0x7610, R15 ;  /* 0x00007610ff0f7816 */ /* 0x008fc6000000000f */
[----:B----4-:R-:W-:Y:S01]  /*1db70*/  STL [R1+0x30bc], R0 ;  /* 0x0030bc0001007387 */ /* 0x010fe20000100800 */
[----:B--2---:R-:W-:-:S04]  /*1db80*/  @P1 LOP3.LUT R5, R5, R4, RZ, 0x3c, !PT ;  /* 0x0000000405051212 */ /* 0x004fc800078e3cff */
        /* <DEDUP_REMOVED lines=100> */
[----:B------:R-:W-:-:S02]  /*1e1d0*/  PRMT R29, RZ, 0x7610, R29 ;  /* 0x00007610ff1d7816 */ /* 0x000fc4000000001d */
        /* <DEDUP_REMOVED lines=15> */
[----:B------:R-:W2:Y:S04]  /*1e2d0*/  LDL R4, [R1+0x17dc] ;  /* 0x0017dc0001047983 */ /* 0x000ea80000100800 */
[----:B------:R-:W2:Y:S01]  /*1e2e0*/  LDL R5, [R1+0x17e8] ;  /* 0x0017e80001057983 */ /* 0x000ea20000100800 */
[----:B------:R-:W-:-:S02]  /*1e2f0*/  PRMT R27, RZ, 0x7610, R27 ;  /* 0x00007610ff1b7816 */ /* 0x000fc4000000001b */
[----:B------:R-:W-:Y:S02]  /*1e300*/  ISETP.GT.AND P1, PT, R13, 0x71, PT ;  /* 0x000000710d00780c */ /* 0x000fe40003f24270 */
[----:B--2---:R-:W-:-:S04]  /*1e310*/  @P0 LOP3.LUT R5, R5, R4, RZ, 0x3c, !PT ;  /* 0x0000000405050212 */ /* 0x004fc800078e3cff */
[----:B------:R-:W-:-:S04]  /*1e320*/  @P0 LOP3.LUT R4, R5, R4, RZ, 0x3c, !PT ;  /* 0x0000000405040212 */ /* 0x000fc800078e3cff */
[----:B------:R-:W-:-:S05]  /*1e330*/  @P0 LOP3.LUT R5, R5, R4, RZ, 0x3c, !PT ;  /* 0x0000000405050212 */ /* 0x000fca00078e3cff */
[----:B------:R-:W2:Y:S04]  /*1e340*/  @P0 LDG.E.U16 R27, desc[UR12][R4.64] ;  /* 0x0000000c041b0981 */ /* 0x000ea8000c1e1500 */
[----:B--2---:R0:W-:Y:S04]  /*1e350*/  STL [R1+0x50], R27 ;  /* 0x0000501b01007387 */ /* 0x0041e80000100800 */
[----:B0-----:R-:W2:Y:S04]  /*1e360*/  LDL.LU R27, [R1+0x31c8] ;  /* 0x0031c800011b7983 */ /* 0x001ea80000300800 */
[----:B------:R-:W2:Y:S04]  /*1e370*/  LDL R4, [R1+0x17e4] ;  /* 0x0017e40001047983 */ /* 0x000ea80000100800 */
[----:B------:R-:W2:Y:S01]  /*1e380*/  LDL R5, [R1+0x17ec] ;  /* 0x0017ec0001057983 */ /* 0x000ea20000100800 */
[----:B------:R-:W-:-:S02]  /*1e390*/  PRMT R26, RZ, 0x7610, R26 ;  /* 0x00007610ff1a7816 */ /* 0x000fc4000000001a */
        /* <DEDUP_REMOVED lines=143> */
[----:B------:R-:W3:Y:S04]  /*1ec90*/  LDL R4, [R1+0x1864] ;  /* 0x0018640001047983 */ /* 0x000ee80000100800 */
[----:B------:R-:W3:Y:S01]  /*1eca0*/  LDL R5, [R1+0x186c] ;  /* 0x00186c0001057983 */ /* 0x000ee20000100800 */
[----:B------:R-:W-:-:S03]  /*1ecb0*/  PRMT R10, RZ, 0x7610, R10 ;  /* 0x00007610ff0a7816 */ /* 0x000fc6000000000a */
        /* <DEDUP_REMOVED lines=16> */
[----:B------:R-:W2:Y:S04]  /*1edc0*/  LDL R4, [R1+0x1870] ;  /* 0x0018700001047983 */ /* 0x000ea80000100800 */
[----:B------:R-:W2:Y:S01]  /*1edd0*/  LDL R5, [R1+0x1880] ;  /* 0x0018800001057983 */ /* 0x000ea20000100800 */
[----:B------:R-:W-:-:S02]  /*1ede0*/  PRMT R15, RZ, 0x7610, R15 ;  /* 0x00007610ff0f7816 */ /* 0x000fc4000000000f */
[----:B--2---:R-:W-:-:S04]  /*1edf0*/  @P1 LOP3.LUT R5, R5, R4, RZ, 0x3c, !PT ;  /* 0x0000000405051212 */ /* 0x004fc800078e3cff */
[----:B------:R-:W-:-:S04]  /*1ee00*/  @P1 LOP3.LUT R4, R5, R4, RZ, 0x3c, !PT ;  /* 0x0000000405041212 */ /* 0x000fc800078e3cff */
[----:B------:R-:W-:-:S05]  /*1ee10*/  @P1 LOP3.LUT R5, R5, R4, RZ, 0x3c, !PT ;  /* 0x0000000405051212 */ /* 0x000fca00078e3cff */
[----:B------:R-:W2:Y:S04]  /*1ee20*/  @P1 LDG.E.U16 R15, desc[UR12][R4.64] ;  /* 0x0000000c040f1981 */ /* 0x000ea8000c1e1500 */
[----:B------:R-:W3:Y:S04]  /*1ee30*/  LDL R4, [R1+0x187c] ;  /* 0x00187c0001047983 */ /* 0x000ee80000100800 */
[----:B------:R-:W3:Y:S01]  /*1ee40*/  LDL R5, [R1+0x1888] ;  /* 0x0018880001057983 */ /* 0x000ee20000100800 */
[----:B------:R-:W-:-:S03]  /*1ee50*/  PRMT R8, RZ, 0x7610, R8 ;  /* 0x00007610ff087816 */ /* 0x000fc60000000008 */
[----:B--2---:R0:W-:Y:S04]  /*1ee60*/  STL [R1+0x4], R15 ;  /* 0x0000040f01007387 */ /* 0x0041e80000100800 */
[----:B0-----:R-:W2:Y:S01]  /*1ee70*/  LDL R15, [R1+0x18e0] ;  /* 0x0018e000010f7983 */ /* 0x001ea20000100800 */
[-C--:B---3--:R-:W-:Y:S02]  /*1ee80*/  @P1 LOP3.LUT R5, R5, R4.reuse, RZ, 0x3c, !PT ;  /* 0x0000000405051212 */ /* 0x088fe400078e3cff */
[----:B------:R-:W-:Y:S02]  /*1ee90*/  ISETP.GT.AND P0, PT, R13, 0x76, PT ;  /* 0x000000760d00780c */ /* 0x000fe40003f04270 */
[----:B------:R-:W-:-:S04]  /*1eea0*/  @P1 LOP3.LUT R4, R5, R4, RZ, 0x3c, !PT ;  /* 0x0000000405041212 */ /* 0x000fc800078e3cff */
[----:B------:R-:W-:-:S05]  /*1eeb0*/  @P1 LOP3.LUT R5, R5, R4, RZ, 0x3c, !PT ;  /* 0x0000000405051212 */ /* 0x000fca00078e3cff */
[----:B------:R-:W3:Y:S04]  /*1eec0*/  @P1 LDG.E.U16 R8, desc[UR12][R4.64] ;  /* 0x0000000c04081981 */ /* 0x000ee8000c1e1500 */
[----:B---3--:R0:W-:Y:S04]  /*1eed0*/  STL [R1], R8 ;  /* 0x0000000801007387 */ /* 0x0081e80000100800 */
[----:B0-----:R-:W3:Y:S04]  /*1eee0*/  LDL.LU R8, [R1+0x3180] ;  /* 0x0031800001087983 */ /* 0x001ee80000300800 */
        /* <DEDUP_REMOVED lines=19> */
[----:B----4-:R-:W-:-:S03]  /*1f020*/  PRMT R28, RZ, 0x7610, R28 ;  /* 0x00007610ff1c7816 */ /* 0x010fc6000000001c */
[----:B--2---:R-:W-:Y:S01]  /*1f030*/  STL [R1+0x3154], R29 ;  /* 0x0031541d01007387 */ /* 0x004fe20000100800 */
[----:B---3--:R-:W-:-:S04]  /*1f040*/  @P1 LOP3.LUT R5, R5, R4, RZ, 0x3c, !PT ;  /* 0x0000000405051212 */ /* 0x008fc800078e3cff */
[----:B------:R-:W-:-:S04]  /*1f050*/  @P1 LOP3.LUT R4, R5, R4, RZ, 0x3c, !PT ;  /* 0x0000000405041212 */ /* 0x000fc800078e3cff */
[----:B------:R-:W-:-:S05]  /*1f060*/  @P1 LOP3.LUT R5, R5, R4, RZ, 0x3c, !PT ;  /* 0x0000000405051212 */ /* 0x000fca00078e3cff */
[----:B------:R0:W2:Y:S04]  /*1f070*/  @P1 LDG.E.U16 R28, desc[UR12][R4.64] ;  /* 0x0000000c041c1981 */ /* 0x0000a8000c1e1500 */
[----:B------:R-:W3:Y:S01]  /*1f080*/  LDL R5, [R1+0x18d0] ;  /* 0x0018d00001057983 */ /* 0x000ee20000100800 */
[----:B------:R-:W-:Y:S01]  /*1f090*/  PRMT R27, RZ, 0x7610, R27 ;  /* 0x00007610ff1b7816 */ /* 0x000fe2000000001b */
[----:B0-----:R-:W-:Y:S02]  /*1f0a0*/  @P1 IMAD.MOV.U32 R4, RZ, RZ, R15 ;  /* 0x000000ffff041224 */ /* 0x001fe400078e000f */
[----:B--2---:R0:W-:Y:S01]  /*1f0b0*/  STL [R1+0x3158], R28 ;  /* 0x0031581c01007387 */ /* 0x0041e20000100800 */
[----:B------:R-:W-:-:S03]  /*1f0c0*/  PRMT R26, RZ, 0x7610, R26 ;  /* 0x00007610ff1a7816 */ /* 0x000fc6000000001a */
[----:B------:R-:W2:Y:S04]  /*1f0d0*/  LDL R15, [R1+0x18a8] ;  /* 0x0018a800010f7983 */ /* 0x000ea80000100800 */
[----:B---3--:R1:W3:Y:S04]  /*1f0e0*/  @P1 LDG.E.U16 R27, desc[UR12][R4.64] ;  /* 0x0000000c041b1981 */ /* 0x0082e8000c1e1500 */
[----:B0-----:R-:W4:Y:S04]  /*1f0f0*/  LDL R28, [R1+0x189c] ;  /* 0x00189c00011c7983 */ /* 0x001f280000100800 */
[----:B------:R-:W1:Y:S04]  /*1f100*/  LDL R4, [R1+0x18dc] ;  /* 0x0018dc0001047983 */ /* 0x000e680000100800 */
[----:B------:R-:W1:Y:S02]  /*1f110*/  LDL R5, [R1+0x18e8] ;  /* 0x0018e80001057983 */ /* 0x000e640000100800 */
[----:B-1----:R-:W-:-:S04]  /*1f120*/  @P1 LOP3.LUT R5, R5, R4, RZ, 0x3c, !PT ;  /* 0x0000000405051212 */ /* 0x002fc800078e3cff */
[----:B------:R-:W-:-:S04]  /*1f130*/  @P1 LOP3.LUT R4, R5, R4, RZ, 0x3c, !PT ;  /* 0x0000000405041212 */ /* 0x000fc800078e3cff */
[----:B------:R-:W-:Y:S01]  /*1f140*/  @P1 LOP3.LUT R5, R5, R4, RZ, 0x3c, !PT ;  /* 0x0000000405051212 */ /* 0x000fe200078e3cff */
[----:B---3--:R0:W-:Y:S04]  /*1f150*/  STL [R1+0x315c], R27 ;  /* 0x00315c1b01007387 */ /* 0x0081e80000100800 */
[----:B------:R1:W3:Y:S01]  /*1f160*/  @P1 LDG.E.U16 R26, desc[UR12][R4.64] ;  /* 0x0000000c041a1981 */ /* 0x0002e2000c1e1500 */
[----:B------:R-:W-:-:S03]  /*1f170*/  PRMT R6, RZ, 0x7610, R6 ;  /* 0x00007610ff067816 */ /* 0x000fc60000000006 */
[----:B0-----:R-:W2:Y:S04]  /*1f180*/  LDL R27, [R1+0x18ac] ;  /* 0x0018ac00011b7983 */ /* 0x001ea80000100800 */
[----:B------:R-:W1:Y:S04]  /*1f190*/  LDL R4, [R1+0x1878] ;  /* 0x0018780001047983 */ /* 0x000e680000100800 */
[----:B------:R-:W1:Y:S02]  /*1f1a0*/  LDL R5, [R1+0x1894] ;  /* 0x0018940001057983 */ /* 0x000e640000100800 */
[----:B-1----:R-:W-:-:S04]  /*1f1b0*/  @P0 LOP3.LUT R5, R5, R4, RZ, 0x3c, !PT ;  /* 0x0000000405050212 */ /* 0x002fc800078e3cff */
[----:B------:R-:W-:-:S04]  /*1f1c0*/  @P0 LOP3.LUT R4, R5, R4, RZ, 0x3c, !PT ;  /* 0x0000000405040212 */ /* 0x000fc800078e3cff */
[----:B------:R-:W-:-:S05]  /*1f1d0*/  @P0 LOP3.LUT R5, R5, R4, RZ, 0x3c, !PT ;  /* 0x0000000405050212 */ /* 0x000fca00078e3cff */
[----:B------:R-:W2:Y:S04]  /*1f1e0*/  @P0 LDG.E.U16 R6, desc[UR12][R4.64] ;  /* 0x0000000c04060981 */ /* 0x000ea8000c1e1500 */
[----:B---3--:R-:W-:Y:S04]  /*1f1f0*/  STL [R1+0x3160], R26 ;  /* 0x0031601a01007387 */ /* 0x008fe80000100800 */
[----:B--2---:R0:W-:Y:S04]  /*1f200*/  STL [R1+0x158], R6 ;  /* 0x0001580601007387 */ /* 0x0041e80000100800 */
[----:B0-----:R-:W2:Y:S04]  /*1f210*/  LDL.LU R6, [R1+0x3178] ;  /* 0x0031780001067983 */ /* 0x001ea80000300800 */
[----:B------:R-:W3:Y:S04]  /*1f220*/  LDL R4, [R1+0x1890] ;  /* 0x0018900001047983 */ /* 0x000ee80000100800 */
[----:B------:R-:W3:Y:S01]  /*1f230*/  LDL R5, [R1+0x18a0] ;  /* 0x0018a00001057983 */ /* 0x000ee20000100800 */
[----:B------:R-:W-:-:S02]  /*1f240*/  PRMT R29, RZ, 0x7610, R29 ;  /* 0x00007610ff1d7816 */ /* 0x000fc4000000001d */
[----:B------:R-:W-:Y:S02]  /*1f250*/  PRMT R3, RZ, 0x7610, R3 ;  /* 0x00007610ff037816 */ /* 0x000fe40000000003 */
[----:B---3--:R-:W-:-:S04]  /*1f260*/  @P0 LOP3.LUT R5, R5, R4, RZ, 0x3c, !PT ;  /* 0x0000000405050212 */ /* 0x008fc800078e3cff */
[----:B------:R-:W-:-:S04]  /*1f270*/  @P0 LOP3.LUT R4, R5, R4, RZ, 0x3c, !PT ;  /* 0x0000000405040212 */ /* 0x000fc800078e3cff */
[----:B------:R-:W-:-:S05]  /*1f280*/  @P0 LOP3.LUT R5, R5, R4, RZ, 0x3c, !PT ;  /* 0x0000000405050212 */ /* 0x000fca00078e3cff */
[----:B------:R0:W3:Y:S02]  /*1f290*/  @P0 LDG.E.U16 R29, desc[UR12][R4.64] ;  /* 0x0000000c041d0981 */ /* 0x0000e4000c1e1500 */
[----:B0-----:R-:W-:Y:S02]  /*1f2a0*/  @P0 IMAD.MOV.U32 R4, RZ, RZ, R15 ;  /* 0x000000ffff040224 */ /* 0x001fe400078e000f */
[----:B----4-:R-:W-:-:S05]  /*1f2b0*/  @P0 IMAD.MOV.U32 R5, RZ, RZ, R28 ;  /* 0x000000ffff050224 */ /* 0x010fca00078e001c */
[----:B------:R-:W4:Y:S04]  /*1f2c0*/  @P0 LDG.E.U16 R3, desc[UR12][R4.64] ;  /* 0x0000000c04030981 */ /* 0x000f28000c1e1500 */
[----:B---3--:R0:W-:Y:S04]  /*1f2d0*/  STL [R1+0x154], R29 ;  /* 0x0001541d01007387 */ /* 0x0081e80000100800 */
[----:B------:R-:W3:Y:S04]  /*1f2e0*/  LDL R28, [R1+0x18d8] ;  /* 0x0018d800011c7983 */ /* 0x000ee80000100800 */
[----:B------:R-:W2:Y:S04]  /*1f2f0*/  LDL R15, [R1+0x18f4] ;  /* 0x0018f400010f7983 */ /* 0x000ea80000100800 */
[----:B0-----:R-:W2:Y:S04]  /*1f300*/  LDL R29, [R1+0x18ec] ;  /* 0x0018ec00011d7983 */ /* 0x001ea80000100800 */
[----:B----4-:R0:W-:Y:S04]  /*1f310*/  STL [R1+0x14c], R3 ;  /* 0x00014c0301007387 */ /* 0x0101e80000100800 */
[----:B0-----:R-:W4:Y:S04]  /*1f320*/  LDL.LU R3, [R1+0x3174] ;  /* 0x0031740001037983 */ /* 0x001f280000300800 */
[----:B------:R-:W2:Y:S01]  /*1f330*/  LDL R5, [R1+0x18a4] ;  /* 0x0018a40001057983 */ /* 0x000ea20000100800 */
[----:B------:R-:W-:-:S02]  /*1f340*/  ISETP.GT.AND P1, PT, R13, 0x77, PT ;  /* 0x000000770d00780c */ /* 0x000fc40003f24270 */
[----:B------:R-:W-:-:S11]  /*1f350*/  PRMT R26, RZ, 0x7610, R26 ;  /* 0x00007610ff1a7816 */ /* 0x000fd6000000001a */
[----:B------:R-:W-:Y:S01]  /*1f360*/  @P1 IMAD.MOV.U32 R4, RZ, RZ, R27 ;  /* 0x000000ffff041224 */ /* 0x000fe200078e001b */
[----:B------:R-:W-:Y:S01]  /*1f370*/  PRMT R2, RZ, 0x7610, R2 ;  /* 0x00007610ff027816 */ /* 0x000fe20000000002 */
[----:B------:R-:W3:Y:S04]  /*1f380*/  LDL R27, [R1+0x18f0] ;  /* 0x0018f000011b7983 */ /* 0x000ee80000100800 */
[----:B--2---:R0:W2:Y:S04]  /*1f390*/  @P1 LDG.E.U16 R26, desc[UR12][R4.64] ;  /* 0x0000000c041a1981 */ /* 0x0040a8000c1e1500 */
[----:B------:R-:W0:Y:S04]  /*1f3a0*/  LDL R4, [R1+0x1898] ;  /* 0x0018980001047983 */ /* 0x000e280000100800 */
[----:B------:R-:W0:Y:S02]  /*1f3b0*/  LDL R5, [R1+0x18b4] ;  /* 0x0018b40001057983 */ /* 0x000e240000100800 */
[----:B0-----:R-:W-:-:S04]  /*1f3c0*/  @P1 LOP3.LUT R5, R5, R4, RZ, 0x3c, !PT ;  /* 0x0000000405051212 */ /* 0x001fc800078e3cff */
[----:B------:R-:W-:-:S04]  /*1f3d0*/  @P1 LOP3.LUT R4, R5, R4, RZ, 0x3c, !PT ;  /* 0x0000000405041212 */ /* 0x000fc800078e3cff */
[----:B------:R-:W-:-:S05]  /*1f3e0*/  @P1 LOP3.LUT R5, R5, R4, RZ, 0x3c, !PT ;  /* 0x0000000405051212 */ /* 0x000fca00078e3cff */
[----:B------:R-:W3:Y:S04]  /*1f3f0*/  @P1 LDG.E.U16 R2, desc[UR12][R4.64] ;  /* 0x0000000c04021981 */ /* 0x000ee8000c1e1500 */
[----:B--2---:R0:W-:Y:S04]  /*1f400*/  STL [R1+0x144], R26 ;  /* 0x0001441a01007387 */ /* 0x0041e80000100800 */
[----:B0-----:R-:W2:Y:S01]  /*1f410*/  LDL R26, [R1+0x1900] ;  /* 0x00190000011a7983 */ /* 0x001ea20000100800 */
[----:B------:R-:W-:-:S03]  /*1f420*/  ISETP.GT.AND P0, PT, R13, 0x79, PT ;  /* 0x000000790d00780c */ /* 0x000fc60003f04270 */
[----:B---3--:R-:W-:Y:S04]  /*1f430*/  STL [R1+0x13c], R2 ;  /* 0x00013c0201007387 */ /* 0x008fe80000100800 */
[----:B------:R-:W3:Y:S01]  /*1f440*/  LDL R5, [R1+0x18e4] ;  /* 0x0018e40001057983 */ /* 0x000ee20000100800 */
[----:B------:R-:W-:-:S05]  /*1f450*/  PRMT R25, RZ, 0x7610, R25 ;  /* 0x00007610ff197816 */ /* 0x000fca0000000019 */
[----:B------:R-:W-:Y:S01]  /*1f460*/  @P0 IMAD.MOV.U32 R4, RZ, RZ, R29 ;  /* 0x000000ffff040224 */ /* 0x000fe200078e001d */
[----:B------:R-:W-:-:S04]  /*1f470*/  PRMT R24, RZ, 0x7610, R24 ;  /* 0x00007610ff187816 */ /* 0x000fc80000000018 */
[----:B---3--:R0:W3:Y:S02]  /*1f480*/  @P0 LDG.E.U16 R25, desc[UR12][R4.64] ;  /* 0x0000000c04190981 */ /* 0x0080e4000c1e1500 */
[----:B0-----:R-:W-:Y:S02]  /*1f490*/  @P0 IMAD.MOV.U32 R4, RZ, RZ, R15 ;  /* 0x000000ffff040224 */ /* 0x001fe400078e000f */
[----:B------:R-:W-:-:S05]  /*1f4a0*/  @P0 IMAD.MOV.U32 R5, RZ, RZ, R28 ;  /* 0x000000ffff050224 */ /* 0x000fca00078e001c */
[----:B------:R2:W4:Y:S01]  /*1f4b0*/  @P0 LDG.E.U16 R24, desc[UR12][R4.64] ;  /* 0x0000000c04180981 */ /* 0x000522000c1e1500 */
[----:B------:R-:W-:Y:S01]  /*1f4c0*/  PRMT R23, RZ, 0x7610, R23 ;  /* 0x00007610ff177816 */ /* 0x000fe20000000017 */
[----:B--2---:R-:W-:Y:S02]  /*1f4d0*/  @P0 IMAD.MOV.U32 R4, RZ, RZ, R26 ;  /* 0x000000ffff040224 */ /* 0x004fe400078e001a */
[----:B------:R-:W-:-:S05]  /*1f4e0*/  @P0 IMAD.MOV.U32 R5, RZ, RZ, R27 ;  /* 0x000000ffff050224 */ /* 0x000fca00078e001b */
[----:B------:R-:W2:Y:S04]  /*1f4f0*/  @P0 LDG.E.U16 R23, desc[UR12][R4.64] ;  /* 0x0000000c04170981 */ /* 0x000ea8000c1e1500 */
[----:B---3--:R0:W-:Y:S04]  /*1f500*/  STL [R1+0x3138], R25 ;  /* 0x0031381901007387 */ /* 0x0081e80000100800 */
[----:B------:R-:W3:Y:S04]  /*1f510*/  LDL R15, [R1+0x18c0] ;  /* 0x0018c000010f7983 */ /* 0x000ee80000100800 */
[----:B0-----:R-:W3:Y:S04]  /*1f520*/  LDL R25, [R1+0x1908] ;  /* 0x0019080001197983 */ /* 0x001ee80000100800 */
[----:B----4-:R0:W-:Y:S01]  /*1f530*/  STL [R1+0x313c], R24 ;  /* 0x00313c1801007387 */ /* 0x0101e20000100800 */
[----:B------:R-:W-:-:S03]  /*1f540*/  PRMT R22, RZ, 0x7610, R22 ;  /* 0x00007610ff167816 */ /* 0x000fc60000000016 */
[----:B------:R-:W4:Y:S04]  /*1f550*/  LDL R29, [R1+0x18bc] ;  /* 0x0018bc00011d7983 */ /* 0x000f280000100800 */
[----:B------:R-:W4:Y:S04]  /*1f560*/  LDL R28, [R1+0x18c8] ;  /* 0x0018c800011c7983 */ /* 0x000f280000100800 */
[----:B------:R-:W4:Y:S04]  /*1f570*/  LDL R27, [R1+0x1904] ;  /* 0x00190400011b7983 */ /* 0x000f280000100800 */
[----:B------:R-:W4:Y:S04]  /*1f580*/  LDL R26, [R1+0x190c] ;  /* 0x00190c00011a7983 */ /* 0x000f280000100800 */
[----:B0-----:R-:W4:Y:S04]  /*1f590*/  LDL R24, [R1+0x18fc] ;  /* 0x0018fc0001187983 */ /* 0x001f280000100800 */
[----:B--2---:R-:W-:Y:S01]  /*1f5a0*/  STL [R1+0x3140], R23 ;  /* 0x0031401701007387 */ /* 0x004fe20000100800 */
[----:B---3--:R-:W-:Y:S01]  /*1f5b0*/  @P0 IMAD.MOV.U32 R4, RZ, RZ, R25 ;  /* 0x000000ffff040224 */ /* 0x008fe200078e0019 */
[----:B------:R-:W-:-:S02]  /*1f5c0*/  PRMT R14, RZ, 0x7610, R14 ;  /* 0x00007610ff0e7816 */ /* 0x000fc4000000000e */
[----:B------:R-:W2:Y:S01]  /*1f5d0*/  LDL R25, [R1+0x18f8] ;  /* 0x0018f80001197983 */ /* 0x000ea20000100800 */
[----:B----4-:R-:W-:-:S03]  /*1f5e0*/  @P0 IMAD.MOV.U32 R5, RZ, RZ, R24 ;  /* 0x000000ffff050224 */ /* 0x010fc600078e0018 */
[----:B------:R-:W3:Y:S04]  /*1f5f0*/  LDL R24, [R1+0x1914] ;  /* 0x0019140001187983 */ /* 0x000ee80000100800 */
[----:B------:R0:W4:Y:S04]  /*1f600*/  @P0 LDG.E.U16 R22, desc[UR12][R4.64] ;  /* 0x0000000c04160981 */ /* 0x000128000c1e1500 */
[----:B------:R-:W2:Y:S01]  /*1f610*/  LDL R5, [R1+0x18b0] ;  /* 0x0018b00001057983 */ /* 0x000ea20000100800 */
[----:B0-----:R-:W-:Y:S01]  /*1f620*/  @P1 IMAD.MOV.U32 R4, RZ, RZ, R15 ;  /* 0x000000ffff041224 */ /* 0x001fe200078e000f */
[----:B------:R-:W-:-:S02]  /*1f630*/  ISETP.GT.AND P0, PT, R13, 0x7a, PT ;  /* 0x0000007a0d00780c */ /* 0x000fc40003f04270 */
[----:B------:R-:W-:Y:S02]  /*1f640*/  PRMT R21, RZ, 0x7610, R21 ;  /* 0x00007610ff157816 */ /* 0x000fe40000000015 */
[----:B--2---:R0:W2:Y:S04]  /*1f650*/  @P1 LDG.E.U16 R14, desc[UR12][R4.64] ;  /* 0x0000000c040e1981 */ /* 0x0040a8000c1e1500 */
[----:B----4-:R1:W-:Y:S04]  /*1f660*/  STL [R1+0x3144], R22 ;  /* 0x0031441601007387 */ /* 0x0103e80000100800 */
[----:B------:R-:W4:Y:S01]  /*1f670*/  LDL R15, [R1+0x1910] ;  /* 0x00191000010f7983 */ /* 0x000f220000100800 */
[----:B0-----:R-:W-:Y:S01]  /*1f680*/  @P1 IMAD.MOV.U32 R4, RZ, RZ, R28 ;  /* 0x000000ffff041224 */ /* 0x001fe200078e001c */
[----:B-1----:R-:W-:Y:S01]  /*1f690*/  PRMT R22, RZ, 0x7610, R22 ;  /* 0x00007610ff167816 */ /* 0x002fe20000000016 */
[----:B------:R-:W-:-:S05]  /*1f6a0*/  @P1 IMAD.MOV.U32 R5, RZ, RZ, R29 ;  /* 0x000000ffff051224 */ /* 0x000fca00078e001d */
[----:B------:R0:W4:Y:S02]  /*1f6b0*/  @P1 LDG.E.U16 R22, desc[UR12][R4.64] ;  /* 0x0000000c04161981 */ /* 0x000124000c1e1500 */
[----:B0-----:R-:W-:Y:S02]  /*1f6c0*/  @P0 IMAD.MOV.U32 R4, RZ, RZ, R26 ;  /* 0x000000ffff040224 */ /* 0x001fe400078e001a */
[----:B------:R-:W-:-:S05]  /*1f6d0*/  @P0 IMAD.MOV.U32 R5, RZ, RZ, R27 ;  /* 0x000000ffff050224 */ /* 0x000fca00078e001b */
[----:B------:R3:W4:Y:S01]  /*1f6e0*/  @P0 LDG.E.U16 R21, desc[UR12][R4.64] ;  /* 0x0000000c04150981 */ /* 0x000722000c1e1500 */
[----:B------:R-:W-:Y:S01]  /*1f6f0*/  PRMT R20, RZ, 0x7610, R20 ;  /* 0x00007610ff147816 */ /* 0x000fe20000000014 */
[----:B---3--:R-:W-:Y:S02]  /*1f700*/  @P0 IMAD.MOV.U32 R4, RZ, RZ, R24 ;  /* 0x000000ffff040224 */ /* 0x008fe400078e0018 */
[----:B------:R-:W-:-:S05]  /*1f710*/  @P0 IMAD.MOV.U32 R5, RZ, RZ, R25 ;  /* 0x000000ffff050224 */ /* 0x000fca00078e0019 */
[----:B------:R0:W3:Y:S04]  /*1f720*/  @P0 LDG.E.U16 R20, desc[UR12][R4.64] ;  /* 0x0000000c04140981 */ /* 0x0000e8000c1e1500 */
[----:B--2---:R1:W-:Y:S04]  /*1f730*/  STL [R1+0x124], R14 ;  /* 0x0001240e01007387 */ /* 0x0043e80000100800 */
[----:B------:R-:W2:Y:S04]  /*1f740*/  LDL R27, [R1+0x191c] ;  /* 0x00191c00011b7983 */ /* 0x000ea80000100800 */
[----:B------:R-:W2:Y:S04]  /*1f750*/  LDL R26, [R1+0x1928] ;  /* 0x00192800011a7983 */ /* 0x000ea80000100800 */
[----:B-1----:R-:W2:Y:S04]  /*1f760*/  LDL R14, [R1+0x1920] ;  /* 0x00192000010e7983 */ /* 0x002ea80000100800 */
[----:B----4-:R1:W-:Y:S04]  /*1f770*/  STL [R1+0x3118], R21 ;  /* 0x0031181501007387 */ /* 0x0103e80000100800 */
[----:B------:R-:W4:Y:S04]  /*1f780*/  LDL R25, [R1+0x1924] ;  /* 0x0019240001197983 */ /* 0x000f280000100800 */
[----:B------:R-:W4:Y:S01]  /*1f790*/  LDL R24, [R1+0x192c] ;  /* 0x00192c0001187983 */ /* 0x000f220000100800 */
[----:B------:R-:W-:Y:S01]  /*1f7a0*/  PRMT R19, RZ, 0x7610, R19 ;  /* 0x00007610ff137816 */ /* 0x000fe20000000013 */
[----:B0-----:R-:W-:Y:S01]  /*1f7b0*/  @P0 IMAD.MOV.U32 R5, RZ, RZ, R15 ;  /* 0x000000ffff050224 */ /* 0x001fe200078e000f */
[----:B------:R-:W-:-:S02]  /*1f7c0*/  PRMT R18, RZ, 0x7610, R18 ;  /* 0x00007610ff127816 */ /* 0x000fc40000000012 */
[----:B------:R-:W-:Y:S02]  /*1f7d0*/  ISETP.GT.AND P1, PT, R13, 0x7b, PT ;  /* 0x0000007b0d00780c */ /* 0x000fe40003f24270 */
[----:B------:R-:W-:Y:S01]  /*1f7e0*/  PRMT R17, RZ, 0x7610, R17 ;  /* 0x00007610ff117816 */ /* 0x000fe20000000011 */
[----:B---3--:R-:W-:Y:S04]  /*1f7f0*/  STL [R1+0x311c], R20 ;  /* 0x00311c1401007387 */ /* 0x008fe80000100800 */
[----:B------:R0:W-:Y:S04]  /*1f800*/  STL [R1+0x11c], R22 ;  /* 0x00011c1601007387 */ /* 0x0001e80000100800 */
[----:B------:R-:W3:Y:S04]  /*1f810*/  LDL R15, [R1+0x1934] ;  /* 0x00193400010f7983 */ /* 0x000ee80000100800 */
[----:B-1----:R-:W3:Y:S04]  /*1f820*/  LDL R21, [R1+0x1930] ;  /* 0x0019300001157983 */ /* 0x002ee80000100800 */
[----:B0-----:R-:W3:Y:S01]  /*1f830*/  LDL R22, [R1+0x1918] ;  /* 0x0019180001167983 */ /* 0x001ee20000100800 */
[----:B--2---:R-:W-:-:S03]  /*1f840*/  @P0 IMAD.MOV.U32 R4, RZ, RZ, R14 ;  /* 0x000000ffff040224 */ /* 0x004fc600078e000e */
[----:B------:R-:W2:Y:S04]  /*1f850*/  LDL R14, [R1+0x1940] ;  /* 0x00194000010e7983 */ /* 0x000ea80000100800 */
[----:B------:R0:W2:Y:S02]  /*1f860*/  @P0 LDG.E.U16 R19, desc[UR12][R4.64] ;  /* 0x0000000c04130981 */ /* 0x0000a4000c1e1500 */
[----:B0-----:R-:W-:Y:S02]  /*1f870*/  @P0 IMAD.MOV.U32 R4, RZ, RZ, R26 ;  /* 0x000000ffff040224 */ /* 0x001fe400078e001a */
[----:B------:R-:W-:-:S05]  /*1f880*/  @P0 IMAD.MOV.U32 R5, RZ, RZ, R27 ;  /* 0x000000ffff050224 */ /* 0x000fca00078e001b */
[----:B------:R4:W2:Y:S02]  /*1f890*/  @P0 LDG.E.U16 R18, desc[UR12][R4.64] ;  /* 0x0000000c04120981 */ /* 0x0008a4000c1e1500 */
[----:B----4-:R-:W-:Y:S02]  /*1f8a0*/  @P1 IMAD.MOV.U32 R4, RZ, RZ, R24 ;  /* 0x000000ffff041224 */ /* 0x010fe400078e0018 */
[----:B------:R-:W-:-:S05]  /*1f8b0*/  @P1 IMAD.MOV.U32 R5, RZ, RZ, R25 ;  /* 0x000000ffff051224 */ /* 0x000fca00078e0019 */
[----:B------:R3:W4:Y:S01]  /*1f8c0*/  @P1 LDG.E.U16 R17, desc[UR12][R4.64] ;  /* 0x0000000c04111981 */ /* 0x000722000c1e1500 */
[----:B------:R-:W-:Y:S01]  /*1f8d0*/  PRMT R16, RZ, 0x7610, R16 ;  /* 0x00007610ff107816 */ /* 0x000fe20000000010 */
[----:B---3--:R-:W-:Y:S02]  /*1f8e0*/  @P1 IMAD.MOV.U32 R4, RZ, RZ, R15 ;  /* 0x000000ffff041224 */ /* 0x008fe400078e000f */
[----:B------:R-:W-:-:S05]  /*1f8f0*/  @P1 IMAD.MOV.U32 R5, RZ, RZ, R22 ;  /* 0x000000ffff051224 */ /* 0x000fca00078e0016 */
[----:B------:R0:W3:Y:S04]  /*1f900*/  @P1 LDG.E.U16 R16, desc[UR12][R4.64] ;  /* 0x0000000c04101981 */ /* 0x0000e8000c1e1500 */
[----:B--2---:R1:W-:Y:S04]  /*1f910*/  STL [R1+0x3120], R19 ;  /* 0x0031201301007387 */ /* 0x0043e80000100800 */
[----:B------:R2:W-:Y:S04]  /*1f920*/  STL [R1+0x3124], R18 ;  /* 0x0031241201007387 */ /* 0x0005e80000100800 */
[----:B------:R-:W2:Y:S04]  /*1f930*/  LDL R25, [R1+0x193c] ;  /* 0x00193c0001197983 */ /* 0x000ea80000100800 */
[----:B------:R-:W2:Y:S04]  /*1f940*/  LDL R24, [R1+0x1948] ;  /* 0x0019480001187983 */ /* 0x000ea80000100800 */
[----:B----4-:R-:W-:Y:S04]  /*1f950*/  STL [R1+0x30f0], R17 ;  /* 0x0030f01101007387 */ /* 0x010fe80000100800 */
[----:B------:R-:W4:Y:S04]  /*1f960*/  LDL R22, [R1+0x1944] ;  /* 0x0019440001167983 */ /* 0x000f280000100800 */
[----:B------:R-:W4:Y:S01]  /*1f970*/  LDL R15, [R1+0x194c] ;  /* 0x00194c00010f7983 */ /* 0x000f220000100800 */
[----:B------:R-:W-:Y:S01]  /*1f980*/  PRMT R12, RZ, 0x7610, R12 ;  /* 0x00007610ff0c7816 */ /* 0x000fe2000000000c */
[----:B0-----:R-:W-:-:S02]  /*1f990*/  @P1 IMAD.MOV.U32 R4, RZ, RZ, R14 ;  /* 0x000000ffff041224 */ /* 0x001fc400078e000e */
[----:B------:R-:W-:Y:S01]  /*1f9a0*/  @P1 IMAD.MOV.U32 R5, RZ, RZ, R21 ;  /* 0x000000ffff051224 */ /* 0x000fe200078e0015 */
[----:B------:R-:W-:-:S04]  /*1f9b0*/  PRMT R11, RZ, 0x7610, R11 ;  /* 0x00007610ff0b7816 */ /* 0x000fc8000000000b */
[----:B------:R0:W4:Y:S01]  /*1f9c0*/  @P1 LDG.E.U16 R12, desc[UR12][R4.64] ;  /* 0x0000000c040c1981 */ /* 0x000122000c1e1500 */
[----:B------:R-:W-:Y:S02]  /*1f9d0*/  ISETP.GT.AND P0, PT, R13, 0x7c, PT ;  /* 0x0000007c0d00780c */ /* 0x000fe40003f04270 */
[----:B------:R-:W-:Y:S01]  /*1f9e0*/  PRMT R10, RZ, 0x7610, R10 ;  /* 0x00007610ff0a7816 */ /* 0x000fe2000000000a */
[----:B---3--:R3:W-:Y:S04]  /*1f9f0*/  STL [R1+0x30f4], R16 ;  /* 0x0030f41001007387 */ /* 0x0087e80000100800 */
[----:B------:R-:W3:Y:S04]  /*1fa00*/  LDL R21, [R1+0x1938] ;  /* 0x0019380001157983 */ /* 0x000ee80000100800 */
[----:B------:R-:W3:Y:S04]  /*1fa10*/  LDL R14, [R1+0x1954] ;  /* 0x00195400010e7983 */ /* 0x000ee80000100800 */
[----:B-1----:R-:W3:Y:S04]  /*1fa20*/  LDL R19, [R1+0x1950] ;  /* 0x0019500001137983 */ /* 0x002ee80000100800 */
[----:B--2---:R-:W2:Y:S01]  /*1fa30*/  LDL R18, [R1+0x1960] ;  /* 0x0019600001127983 */ /* 0x004ea20000100800 */
[----:B0-----:R-:W-:-:S02]  /*1fa40*/  @P1 IMAD.MOV.U32 R5, RZ, RZ, R25 ;  /* 0x000000ffff051224 */ /* 0x001fc400078e0019 */
[----:B------:R-:W-:-:S05]  /*1fa50*/  @P1 IMAD.MOV.U32 R4, RZ, RZ, R24 ;  /* 0x000000ffff041224 */ /* 0x000fca00078e0018 */
[----:B------:R4:W2:Y:S02]  /*1fa60*/  @P1 LDG.E.U16 R11, desc[UR12][R4.64] ;  /* 0x0000000c040b1981 */ /* 0x0008a4000c1e1500 */
[----:B----4-:R-:W-:Y:S02]  /*1fa70*/  @P0 IMAD.MOV.U32 R5, RZ, RZ, R22 ;  /* 0x000000ffff050224 */ /* 0x010fe400078e0016 */
[----:B------:R-:W-:-:S05]  /*1fa80*/  @P0 IMAD.MOV.U32 R4, RZ, RZ, R15 ;  /* 0x000000ffff040224 */ /* 0x000fca00078e000f */
[----:B------:R3:W4:Y:S04]  /*1fa90*/  @P0 LDG.E.U16 R10, desc[UR12][R4.64] ;  /* 0x0000000c040a0981 */ /* 0x000728000c1e1500 */
[----:B------:R0:W-:Y:S01]  /*1faa0*/  STL [R1+0x30f8], R12 ;  /* 0x0030f80c01007387 */ /* 0x0001e20000100800 */
[----:B------:R-:W-:Y:S01]  /*1fab0*/  PRMT R9, RZ, 0x7610, R9 ;  /* 0x00007610ff097816 */ /* 0x000fe20000000009 */
[----:B---3--:R-:W-:Y:S02]  /*1fac0*/  @P0 IMAD.MOV.U32 R5, RZ, RZ, R21 ;  /* 0x000000ffff050224 */ /* 0x008fe400078e0015 */
[----:B------:R-:W-:-:S05]  /*1fad0*/  @P0 IMAD.MOV.U32 R4, RZ, RZ, R14 ;  /* 0x000000ffff040224 */ /* 0x000fca00078e000e */
[----:B------:R1:W3:Y:S04]  /*1fae0*/  @P0 LDG.E.U16 R9, desc[UR12][R4.64] ;  /* 0x0000000c04090981 */ /* 0x0002e8000c1e1500 */
[----:B--2---:R-:W-:Y:S04]  /*1faf0*/  STL [R1+0x30fc], R11 ;  /* 0x0030fc0b01007387 */ /* 0x004fe80000100800 */
[----:B------:R-:W2:Y:S04]  /*1fb00*/  LDL R16, [R1+0x195c] ;  /* 0x00195c0001107983 */ /* 0x000ea80000100800 */
[----:B------:R-:W2:Y:S04]  /*1fb10*/  LDL R15, [R1+0x1968] ;  /* 0x00196800010f7983 */ /* 0x000ea80000100800 */
[----:B----4-:R4:W-:Y:S04]  /*1fb20*/  STL [R1+0x30d4], R10 ;  /* 0x0030d40a01007387 */ /* 0x0109e80000100800 */
[----:B------:R-:W2:Y:S04]  /*1fb30*/  LDL R14, [R1+0x1964] ;  /* 0x00196400010e7983 */ /* 0x000ea80000100800 */
[----:B0-----:R-:W2:Y:S01]  /*1fb40*/  LDL R12, [R1+0x196c] ;  /* 0x00196c00010c7983 */ /* 0x001ea20000100800 */
[----:B------:R-:W-:Y:S01]  /*1fb50*/  PRMT R8, RZ, 0x7610, R8 ;  /* 0x00007610ff087816 */ /* 0x000fe20000000008 */
[----:B-1----:R-:W-:-:S02]  /*1fb60*/  @P0 IMAD.MOV.U32 R4, RZ, RZ, R18 ;  /* 0x000000ffff040224 */ /* 0x002fc400078e0012 */
[----:B------:R-:W-:Y:S01]  /*1fb70*/  @P0 IMAD.MOV.U32 R5, RZ, RZ, R19 ;  /* 0x000000ffff050224 */ /* 0x000fe200078e0013 */
[----:B------:R-:W-:-:S04]  /*1fb80*/  PRMT R7, RZ, 0x7610, R7 ;  /* 0x00007610ff077816 */ /* 0x000fc80000000007 */
[----:B------:R2:W2:Y:S01]  /*1fb90*/  @P0 LDG.E.U16 R8, desc[UR12][R4.64] ;  /* 0x0000000c04080981 */ /* 0x0004a2000c1e1500 */
[----:B------:R-:W-:Y:S02]  /*1fba0*/  ISETP.GT.AND P1, PT, R13, 0x7d, PT ;  /* 0x0000007d0d00780c */ /* 0x000fe40003f24270 */
[----:B------:R-:W-:Y:S01]  /*1fbb0*/  PRMT R6, RZ, 0x7610, R6 ;  /* 0x00007610ff067816 */ /* 0x000fe20000000006 */
[----:B---3--:R0:W-:Y:S04]  /*1fbc0*/  STL [R1+0x30d8], R9 ;  /* 0x0030d80901007387 */ /* 0x0081e80000100800 */
[----:B----4-:R-:W3:Y:S04]  /*1fbd0*/  LDL R10, [R1+0x1958] ;  /* 0x00195800010a7983 */ /* 0x010ee80000100800 */
[----:B------:R-:W4:Y:S04]  /*1fbe0*/  LDL R19, [R1+0x1970] ;  /* 0x0019700001137983 */ /* 0x000f280000100800 */
[----:B------:R-:W4:Y:S04]  /*1fbf0*/  LDL R18, [R1+0x1980] ;  /* 0x0019800001127983 */ /* 0x000f280000100800 */
[----:B0-----:R-:W4:Y:S01]  /*1fc00*/  LDL R9, [R1+0x1974] ;  /* 0x0019740001097983 */ /* 0x001f220000100800 */
[----:B--2---:R-:W-:-:S02]  /*1fc10*/  @P0 IMAD.MOV.U32 R5, RZ, RZ, R16 ;  /* 0x000000ffff050224 */ /* 0x004fc400078e0010 */
[----:B------:R-:W-:-:S05]  /*1fc20*/  @P0 IMAD.MOV.U32 R4, RZ, RZ, R15 ;  /* 0x000000ffff040224 */ /* 0x000fca00078e000f */
[----:B------:R0:W2:Y:S02]  /*1fc30*/  @P0 LDG.E.U16 R7, desc[UR12][R4.64] ;  /* 0x0000000c04070981 */ /* 0x0000a4000c1e1500 */
[----:B0-----:R-:W-:Y:S02]  /*1fc40*/  @P1 IMAD.MOV.U32 R5, RZ, RZ, R14 ;  /* 0x000000ffff051224 */ /* 0x001fe400078e000e */
[----:B------:R-:W-:-:S05]  /*1fc50*/  @P1 IMAD.MOV.U32 R4, RZ, RZ, R12 ;  /* 0x000000ffff041224 */ /* 0x000fca00078e000c */
[----:B------:R0:W2:Y:S04]  /*1fc60*/  @P1 LDG.E.U16 R6, desc[UR12][R4.64] ;  /* 0x0000000c04061981 */ /* 0x0000a8000c1e1500 */
[----:B------:R-:W-:Y:S01]  /*1fc70*/  STL [R1+0x30dc], R8 ;  /* 0x0030dc0801007387 */ /* 0x000fe20000100800 */
[----:B0-----:R-:W-:Y:S01]  /*1fc80*/  PRMT R5, RZ, 0x7610, R5 ;  /* 0x00007610ff057816 */ /* 0x001fe20000000005 */
[----:B---3--:R-:W-:Y:S01]  /*1fc90*/  @P1 IMAD.MOV.U32 R15, RZ, RZ, R10 ;  /* 0x000000ffff0f1224 */ /* 0x008fe200078e000a */
[----:B------:R-:W-:Y:S01]  /*1fca0*/  PRMT R4, RZ, 0x7610, R4 ;  /* 0x00007610ff047816 */ /* 0x000fe20000000004 */
[----:B----4-:R-:W-:-:S05]  /*1fcb0*/  @P1 IMAD.MOV.U32 R14, RZ, RZ, R9 ;  /* 0x000000ffff0e1224 */ /* 0x010fca00078e0009 */
[----:B------:R0:W3:Y:S02]  /*1fcc0*/  @P1 LDG.E.U16 R5, desc[UR12][R14.64] ;  /* 0x0000000c0e051981 */ /* 0x0000e4000c1e1500 */
[----:B0-----:R-:W-:Y:S02]  /*1fcd0*/  @P1 IMAD.MOV.U32 R14, RZ, RZ, R18 ;  /* 0x000000ffff0e1224 */ /* 0x001fe400078e0012 */
[----:B------:R-:W-:-:S05]  /*1fce0*/  @P1 IMAD.MOV.U32 R15, RZ, RZ, R19 ;  /* 0x000000ffff0f1224 */ /* 0x000fca00078e0013 */
[----:B------:R-:W4:Y:S04]  /*1fcf0*/  @P1 LDG.E.U16 R4, desc[UR12][R14.64] ;  /* 0x0000000c0e041981 */ /* 0x000f28000c1e1500 */
[----:B--2---:R0:W-:Y:S04]  /*1fd00*/  STL [R1+0x30e0], R7 ;  /* 0x0030e00701007387 */ /* 0x0041e80000100800 */
[----:B------:R-:W2:Y:S04]  /*1fd10*/  LDL R16, [R1+0x197c] ;  /* 0x00197c0001107983 */ /* 0x000ea80000100800 */
[----:B------:R-:W2:Y:S04]  /*1fd20*/  LDL R12, [R1+0x1988] ;  /* 0x00198800010c7983 */ /* 0x000ea80000100800 */
[----:B------:R1:W-:Y:S04]  /*1fd30*/  STL [R1+0x30a4], R6 ;  /* 0x0030a40601007387 */ /* 0x0003e80000100800 */
[----:B------:R-:W2:Y:S04]  /*1fd40*/  LDL R10, [R1+0x1984] ;  /* 0x00198400010a7983 */ /* 0x000ea80000100800 */
[----:B------:R-:W2:Y:S01]  /*1fd50*/  LDL R9, [R1+0x198c] ;  /* 0x00198c0001097983 */ /* 0x000ea20000100800 */
[----:B------:R-:W-:-:S02]  /*1fd60*/  PRMT R3, RZ, 0x7610, R3 ;  /* 0x00007610ff037816 */ /* 0x000fc40000000003 */
[----:B------:R-:W-:Y:S01]  /*1fd70*/  ISETP.GT.AND P0, PT, R13, 0x7e, PT ;  /* 0x0000007e0d00780c */ /* 0x000fe20003f04270 */
[----:B---3--:R-:W-:Y:S04]  /*1fd80*/  STL [R1+0x30a8], R5 ;  /* 0x0030a80501007387 */ /* 0x008fe80000100800 */
[----:B0-----:R-:W3:Y:S04]  /*1fd90*/  LDL R7, [R1+0x1978] ;  /* 0x0019780001077983 */ /* 0x001ee80000100800 */
[----:B-1----:R-:W3:Y:S04]  /*1fda0*/  LDL R6, [R1+0x1994] ;  /* 0x0019940001067983 */ /* 0x002ee80000100800 */
[----:B----4-:R0:W-:Y:S04]  /*1fdb0*/  STL [R1+0x30ac], R4 ;  /* 0x0030ac0401007387 */ /* 0x0101e80000100800 */
[----:B------:R-:W4:Y:S04]  /*1fdc0*/  LDL R22, [R1+0x1990] ;  /* 0x0019900001167983 */ /* 0x000f280000100800 */
[----:B------:R-:W4:Y:S01]  /*1fdd0*/  LDL R21, [R1+0x19a0] ;  /* 0x0019a00001157983 */ /* 0x000f220000100800 */
[----:B0-----:R-:W-:Y:S01]  /*1fde0*/  PRMT R4, RZ, 0x7610, R4 ;  /* 0x00007610ff047816 */ /* 0x001fe20000000004 */
[----:B--2---:R-:W-:-:S02]  /*1fdf0*/  @P1 IMAD.MOV.U32 R15, RZ, RZ, R16 ;  /* 0x000000ffff0f1224 */ /* 0x004fc400078e0010 */
[----:B------:R-:W-:-:S05]  /*1fe00*/  @P1 IMAD.MOV.U32 R14, RZ, RZ, R12 ;  /* 0x000000ffff0e1224 */ /* 0x000fca00078e000c */
[----:B------:R0:W2:Y:S02]  /*1fe10*/  @P1 LDG.E.U16 R3, desc[UR12][R14.64] ;  /* 0x0000000c0e031981 */ /* 0x0000a4000c1e1500 */
[----:B0-----:R-:W-:Y:S02]  /*1fe20*/  @P0 IMAD.MOV.U32 R15, RZ, RZ, R10 ;  /* 0x000000ffff0f0224 */ /* 0x001fe400078e000a */
[----:B------:R-:W-:-:S05]  /*1fe30*/  @P0 IMAD.MOV.U32 R14, RZ, RZ, R9 ;  /* 0x000000ffff0e0224 */ /* 0x000fca00078e0009 */
[----:B------:R3:W4:Y:S02]  /*1fe40*/  @P0 LDG.E.U16 R4, desc[UR12][R14.64] ;  /* 0x0000000c0e040981 */ /* 0x000724000c1e1500 */
[----:B---3--:R-:W-:Y:S02]  /*1fe50*/  @P0 IMAD.MOV.U32 R15, RZ, RZ, R7 ;  /* 0x000000ffff0f0224 */ /* 0x008fe400078e0007 */
[----:B------:R-:W-:Y:S01]  /*1fe60*/  @P0 IMAD.MOV.U32 R14, RZ, RZ, R6 ;  /* 0x000000ffff0e0224 */ /* 0x000fe200078e0006 */
[----:B--2---:R0:W-:Y:S04]  /*1fe70*/  STL [R1+0x30b0], R3 ;  /* 0x0030b00301007387 */ /* 0x0041e80000100800 */
[----:B------:R-:W2:Y:S04]  /*1fe80*/  LDL R19, [R1+0x199c] ;  /* 0x00199c0001137983 */ /* 0x000ea80000100800 */
[----:B------:R-:W3:Y:S04]  /*1fe90*/  LDL R18, [R1+0x19a8] ;  /* 0x0019a80001127983 */ /* 0x000ee80000100800 */
[----:B------:R-:W3:Y:S04]  /*1fea0*/  LDL R16, [R1+0x19a4] ;  /* 0x0019a40001107983 */ /* 0x000ee80000100800 */
[----:B------:R-:W3:Y:S04]  /*1feb0*/  LDL R12, [R1+0x19ac] ;  /* 0x0019ac00010c7983 */ /* 0x000ee80000100800 */
[----:B------:R-:W3:Y:S04]  /*1fec0*/  LDL R10, [R1+0x1998] ;  /* 0x00199800010a7983 */ /* 0x000ee80000100800 */
[----:B------:R-:W3:Y:S04]  /*1fed0*/  LDL R9, [R1+0x19b4] ;  /* 0x0019b40001097983 */ /* 0x000ee80000100800 */
[----:B------:R-:W3:Y:S04]  /*1fee0*/  LDL R7, [R1+0x9e0] ;  /* 0x0009e00001077983 */ /* 0x000ee80000100800 */
[----:B------:R-:W3:Y:S04]  /*1fef0*/  LDL R6, [R1+0x19b0] ;  /* 0x0019b00001067983 */ /* 0x000ee80000100800 */
[----:B----4-:R1:W-:Y:S04]  /*1ff00*/  STL [R1+0xdc], R4 ;  /* 0x0000dc0401007387 */ /* 0x0103e80000100800 */
[----:B0-----:R-:W4:Y:S04]  /*1ff10*/  LDL R3, [R1+0x9dc] ;  /* 0x0009dc0001037983 */ /* 0x001f280000100800 */
[----:B-1----:R-:W4:Y:S01]  /*1ff20*/  LDL R4, [R1+0x9d8] ;  /* 0x0009d80001047983 */ /* 0x002f220000100800 */
[----:B------:R-:W-:-:S02]  /*1ff30*/  PRMT R23, RZ, 0x7610, R23 ;  /* 0x00007610ff177816 */ /* 0x000fc40000000017 */
[----:B------:R-:W-:Y:S02]  /*1ff40*/  PRMT R20, RZ, 0x7610, R20 ;  /* 0x00007610ff147816 */ /* 0x000fe40000000014 */
[----:B------:R-:W-:Y:S02]  /*1ff50*/  ISETP.GT.AND P1, PT, R13, 0x7f, PT ;  /* 0x0000007f0d00780c */ /* 0x000fe40003f24270 */
[----:B------:R0:W4:Y:S01]  /*1ff60*/  @P0 LDG.E.U16 R23, desc[UR12][R14.64] ;  /* 0x0000000c0e170981 */ /* 0x000122000c1e1500 */
[----:B------:R-:W-:Y:S01]  /*1ff70*/  PRMT R17, RZ, 0x7610, R17 ;  /* 0x00007610ff117816 */ /* 0x000fe20000000011 */
[----:B0-----:R-:W-:Y:S02]  /*1ff80*/  @P0 IMAD.MOV.U32 R14, RZ, RZ, R21 ;  /* 0x000000ffff0e0224 */ /* 0x001fe400078e0015 */
[----:B------:R-:W-:-:S05]  /*1ff90*/  @P0 IMAD.MOV.U32 R15, RZ, RZ, R22 ;  /* 0x000000ffff0f0224 */ /* 0x000fca00078e0016 */
[----:B------:R2:W4:Y:S01]  /*1ffa0*/  @P0 LDG.E.U16 R20, desc[UR12][R14.64] ;  /* 0x0000000c0e140981 */ /* 0x000522000c1e1500 */
[----:B------:R-:W-:Y:S02]  /*1ffb0*/  PRMT R11, RZ, 0x7610, R11 ;  /* 0x00007610ff0b7816 */ /* 0x000fe4000000000b */
[----:B------:R-:W-:Y:S02]  /*1ffc0*/  PRMT R8, RZ, 0x7610, R8 ;  /* 0x00007610ff087816 */ /* 0x000fe40000000008 */
[----:B------:R-:W-:Y:S02]  /*1ffd0*/  PRMT R5, RZ, 0x7610, R5 ;  /* 0x00007610ff057816 */ /* 0x000fe40000000005 */
[----:B------:R-:W-:Y:S01]  /*1ffe0*/  PRMT R0, RZ, 0x7610, R0 ;  /* 0x00007610ff007816 */ /* 0x000fe20000000000 */
[----:B--2---:R-:W-:Y:S02]  /*1fff0*/  @P0 IMAD.MOV.U32 R15, RZ, RZ, R19 ;  /* 0x000000ffff0f0224 */ /* 0x004fe400078e0013 */
[----:B---3--:R-:W-:-:S05]  /*20000*/  @P0 IMAD.MOV.U32 R14, RZ, RZ, R18 ;  /* 0x000000ffff0e0224 */ /* 0x008fca00078e0012 */
[----:B------:R0:W2:Y:S02]  /*20010*/  @P0 LDG.E.U16 R17, desc[UR12][R14.64] ;  /* 0x0000000c0e110981 */ /* 0x0000a4000c1e1500 */
[----:B0-----:R-:W-:Y:S02]  /*20020*/  @P1 IMAD.MOV.U32 R14, RZ, RZ, R12 ;  /* 0x000000ffff0e1224 */ /* 0x001fe400078e000c */
[----:B------:R-:W-:-:S05]  /*20030*/  @P1 IMAD.MOV.U32 R15, RZ, RZ, R16 ;  /* 0x000000ffff0f1224 */ /* 0x000fca00078e0010 */
[----:B------:R0:W3:Y:S02]  /*20040*/  @P1 LDG.E.U16 R11, desc[UR12][R14.64] ;  /* 0x0000000c0e0b1981 */ /* 0x0000e4000c1e1500 */
[----:B0-----:R-:W-:Y:S02]  /*20050*/  @P1 IMAD.MOV.U32 R14, RZ, RZ, R9 ;  /* 0x000000ffff0e1224 */ /* 0x001fe400078e0009 */
[----:B------:R-:W-:-:S05]  /*20060*/  @P1 IMAD.MOV.U32 R15, RZ, RZ, R10 ;  /* 0x000000ffff0f1224 */ /* 0x000fca00078e000a */
[----:B------:R0:W2:Y:S02]  /*20070*/  @P1 LDG.E.U16 R8, desc[UR12][R14.64] ;  /* 0x0000000c0e081981 */ /* 0x0000a4000c1e1500 */
[----:B0-----:R-:W-:Y:S02]  /*20080*/  @P1 IMAD.MOV.U32 R14, RZ, RZ, R6 ;  /* 0x000000ffff0e1224 */ /* 0x001fe400078e0006 */
[----:B------:R-:W-:-:S05]  /*20090*/  @P1 IMAD.MOV.U32 R15, RZ, RZ, R7 ;  /* 0x000000ffff0f1224 */ /* 0x000fca00078e0007 */
[----:B------:R4:W2:Y:S02]  /*200a0*/  @P1 LDG.E.U16 R5, desc[UR12][R14.64] ;  /* 0x0000000c0e051981 */ /* 0x0008a4000c1e1500 */
[----:B----4-:R-:W-:Y:S02]  /*200b0*/  @P1 IMAD.MOV.U32 R14, RZ, RZ, R3 ;  /* 0x000000ffff0e1224 */ /* 0x010fe400078e0003 */
[----:B------:R-:W-:-:S05]  /*200c0*/  @P1 IMAD.MOV.U32 R15, RZ, RZ, R4 ;  /* 0x000000ffff0f1224 */ /* 0x000fca00078e0004 */
[----:B------:R-:W4:Y:S04]  /*200d0*/  @P1 LDG.E.U16 R0, desc[UR12][R14.64] ;  /* 0x0000000c0e001981 */ /* 0x000f28000c1e1500 */
[----:B------:R-:W-:Y:S04]  /*200e0*/  STL [R1+0x305c], R14 ;  /* 0x00305c0e01007387 */ /* 0x000fe80000100800 */
[----:B------:R-:W-:Y:S04]  /*200f0*/  STL [R1+0x306c], R14 ;  /* 0x00306c0e01007387 */ /* 0x000fe80000100800 */
[----:B------:R-:W-:Y:S04]  /*20100*/  STL [R1+0x3020], R15 ;  /* 0x0030200f01007387 */ /* 0x000fe80000100800 */
[----:B------:R-:W-:Y:S04]  /*20110*/  STL [R1+0x3024], R15 ;  /* 0x0030240f01007387 */ /* 0x000fe80000100800 */
[----:B------:R-:W-:Y:S04]  /*20120*/  STL [R1+0x3028], R15 ;  /* 0x0030280f01007387 */ /* 0x000fe80000100800 */
[----:B------:R-:W-:Y:S01]  /*20130*/  STL [R1+0x3030], R15 ;  /* 0x0030300f01007387 */ /* 0x000fe20000100800 */
[----:B------:R-:W0:Y:S01]  /*20140*/  S2R R2, SR_TID.X ;  /* 0x0000000000027919 */ /* 0x000e220000002100 */
[----:B------:R-:W-:Y:S06]  /*20150*/  BAR.SYNC.DEFER_BLOCKING 0x0 ;  /* 0x0000000000007b1d */ /* 0x000fec0000010000 */
[----:B----4-:R1:W-:Y:S02]  /*20160*/  STL [R1+0xc0], R0 ;  /* 0x0000c00001007387 */ /* 0x0103e40000100800 */
[----:B-1----:R-:W1:Y:S02]  /*20170*/  S2R R0, SR_TID.X ;  /* 0x0000000000007919 */ /* 0x002e640000002100 */
        /* <DEDUP_REMOVED lines=8> */
[----:B-1----:R1:W-:Y:S01]  /*20200*/  STL [R1+0x3100], R0 ;  /* 0x0031000001007387 */ /* 0x0023e20000100800 */
[----:B------:R-:W-:-:S02]  /*20210*/  LOP3.LUT R29, R0, 0x3f, RZ, 0xc0, !PT ;  /* 0x0000003f001d7812 */ /* 0x000fc400078ec0ff */
[----:B----4-:R-:W-:Y:S01]  /*20220*/  LOP3.LUT R15, R0, 0x3f, RZ, 0xc0, !PT ;  /* 0x0000003f000f7812 */ /* 0x010fe200078ec0ff */
[----:B--2---:R-:W-:Y:S04]  /*20230*/  STL [R1+0xd0], R17 ;  /* 0x0000d01101007387 */ /* 0x004fe80000100800 */
[----:B-1----:R-:W2:Y:S01]  /*20240*/  LDL.LU R0, [R1+0x98c] ;  /* 0x00098c0001007983 */ /* 0x002ea20000300800 */
[----:B------:R-:W-:-:S04]  /*20250*/  LOP3.LUT R3, R29, 0x40, RZ, 0xfc, !PT ;  /* 0x000000401d037812 */ /* 0x000fc800078efcff */
[----:B------:R-:W-:Y:S01]  /*20260*/  ISETP.GE.AND P1, PT, R3, R13, PT ;  /* 0x0000000d0300720c */ /* 0x000fe20003f26270 */
[----:B--2---:R1:W-:Y:S04]  /*20270*/  STL [R1+0x3170], R0 ;  /* 0x0031700001007387 */ /* 0x0043e80000100800 */
[----:B---3--:R-:W-:Y:S04]  /*20280*/  STL [R1+0xcc], R11 ;  /* 0x0000cc0b01007387 */ /* 0x008fe80000100800 */
[----:B-1----:R-:W2:Y:S04]  /*20290*/  LDL.LU R0, [R1+0x998] ;  /* 0x0009980001007983 */ /* 0x002ea80000300800 */
[----:B------:R-:W3:Y:S04]  /*202a0*/  LDL.LU R14, [R1+0x918] ;  /* 0x00091800010e7983 */ /* 0x000ee80000300800 */
[----:B------:R-:W4:Y:S04]  /*202b0*/  LDL.LU R3, [R1+0x914] ;  /* 0x0009140001037983 */ /* 0x000f280000300800 */
[----:B------:R-:W-:Y:S04]  /*202c0*/  STL [R1+0xc8], R8 ;  /* 0x0000c80801007387 */ /* 0x000fe80000100800 */
[----:B------:R-:W3:Y:S04]  /*202d0*/  LDL.LU R4, [R1+0x910] ;  /* 0x0009100001047983 */ /* 0x000ee80000300800 */
[----:B------:R1:W-:Y:S04]  /*202e0*/  STL [R1+0xc4], R5 ;  /* 0x0000c40501007387 */ /* 0x0003e80000100800 */
[----:B-1----:R-:W3:Y:S04]  /*202f0*/  LDL.LU R5, [R1+0x90c] ;  /* 0x00090c0001057983 */ /* 0x002ee80000300800 */
[----:B------:R-:W3:Y:S04]  /*20300*/  LDL.LU R6, [R1+0x88c] ;  /* 0x00088c0001067983 */ /* 0x000ee80000300800 */
        /* <DEDUP_REMOVED lines=16> */
[----:B------:R-:W3:Y:S01]  /*20410*/  LDL.LU R26, [R1+0x664] ;  /* 0x00066400011a7983 */ /* 0x000ee20000300800 */
[----:B0-----:R-:W-:-:S03]  /*20420*/  LOP3.LUT R2, R2, 0x3f, RZ, 0xc0, !PT ;  /* 0x0000003f02027812 */ /* 0x001fc600078ec0ff */
[----:B------:R-:W4:Y:S04]  /*20430*/  LDL.LU R27, [R1+0x660] ;  /* 0x00066000011b7983 */ /* 0x000f280000300800 */
[----:B------:R-:W4:Y:S04]  /*20440*/  LDL.LU R28, [R1+0x65c] ;  /* 0x00065c00011c7983 */ /* 0x000f280000300800 */
[----:B------:R-:W4:Y:S01]  /*20450*/  LDL.LU R29, [R1+0x5e8] ;  /* 0x0005e800011d7983 */ /* 0x000f220000300800 */
[----:B------:R-:W-:-:S03]  /*20460*/  ISETP.GE.AND P0, PT, R15, R13, PT ;  /* 0x0000000d0f00720c */ /* 0x000fc60003f06270 */
[----:B------:R0:W-:Y:S01]  /*20470*/  STL [R1+0x30e4], R15 ;  /* 0x0030e40f01007387 */ /* 0x0001e20000100800 */
[----:B------:R-:W-:-:S03]  /*20480*/  IMAD.SHL.U32 R2, R2, 0x2, RZ ;  /* 0x0000000202027824 */ /* 0x000fc600078e00ff */
[----:B0-----:R-:W4:Y:S04]  /*20490*/  LDL.LU R15, [R1+0x990] ;  /* 0x00099000010f7983 */ /* 0x001f280000300800 */
[----:B------:R-:W-:Y:S04]  /*204a0*/  STL [R1+0x302c], R13 ;  /* 0x00302c0d01007387 */ /* 0x000fe80000100800 */
[----:B------:R-:W-:Y:S04]  /*204b0*/  STL [R1+0x3034], R13 ;  /* 0x0030340d01007387 */ /* 0x000fe80000100800 */
[----:B------:R-:W-:Y:S04]  /*204c0*/  STL [R1+0x3044], R13 ;  /* 0x0030440d01007387 */ /* 0x000fe80000100800 */
[----:B------:R0:W-:Y:S04]  /*204d0*/  STL [R1+0x3070], R13 ;  /* 0x0030700d01007387 */ /* 0x0001e80000100800 */
[----:B0-----:R-:W4:Y:S04]  /*204e0*/  LDL.LU R13, [R1+0x994] ;  /* 0x00099400010d7983 */ /* 0x001f280000300800 */
[----:B--2---:R0:W-:Y:S04]  /*204f0*/  STS.U16 [R2+UR5], R0 ;  /* 0x0000000002007988 */ /* 0x0041e80008000405 */
[----:B0-----:R-:W2:Y:S04]  /*20500*/  LDL.LU R0, [R1+0x3170] ;  /* 0x0031700001007983 */ /* 0x001ea80000300800 */
[----:B---3--:R0:W-:Y:S04]  /*20510*/  STS.U16 [R2+UR5+0x6080], R26 ;  /* 0x0060801a02007988 */ /* 0x0081e80008000405 */
[----:B0-----:R-:W3:Y:S04]  /*20520*/  LDL.LU R26, [R1+0x568] ;  /* 0x00056800011a7983 */ /* 0x001ee80000300800 */
[----:B---3--:R0:W-:Y:S04]  /*20530*/  STL [R1+0x3164], R26 ;  /* 0x0031641a01007387 */ /* 0x0081e80000100800 */
[----:B0-----:R-:W3:Y:S04]  /*20540*/  LDL.LU R26, [R1+0x5dc] ;  /* 0x0005dc00011a7983 */ /* 0x001ee80000300800 */
[----:B---3--:R0:W-:Y:S04]  /*20550*/  STL [R1+0x3168], R26 ;  /* 0x0031681a01007387 */ /* 0x0081e80000100800 */
[----:B0-----:R-:W3:Y:S04]  /*20560*/  LDL.LU R26, [R1+0x5e0] ;  /* 0x0005e000011a7983 */ /* 0x001ee80000300800 */
[----:B----4-:R-:W-:Y:S04]  /*20570*/  STS.U16 [R2+UR5+0x6100], R27 ;  /* 0x0061001b02007988 */ /* 0x010fe80008000405 */
[----:B------:R-:W-:Y:S04]  /*20580*/  STS.U16 [R2+UR5+0x6180], R28 ;  /* 0x0061801c02007988 */ /* 0x000fe80008000405 */
[----:B------:R-:W-:Y:S04]  /*20590*/  STS.U16 [R2+UR5+0x7000], R29 ;  /* 0x0070001d02007988 */ /* 0x000fe80008000405 */
[----:B------:R-:W-:Y:S04]  /*205a0*/  STS.U16 [R2+UR5+0x80], R13 ;  /* 0x0000800d02007988 */ /* 0x000fe80008000405 */
[----:B------:R-:W-:Y:S04]  /*205b0*/  STS.U16 [R2+UR5+0x100], R15 ;  /* 0x0001000f02007988 */ /* 0x000fe80008000405 */
[----:B--2---:R-:W-:Y:S04]  /*205c0*/  STS.U16 [R2+UR5+0x180], R0 ;  /* 0x0001800002007988 */ /* 0x004fe80008000405 */
[----:B------:R-:W-:Y:S04]  /*205d0*/  STS.U16 [R2+UR5+0x1000], R14 ;  /* 0x0010000e02007988 */ /* 0x000fe80008000405 */
[----:B------:R-:W-:Y:S04]  /*205e0*/  STS.U16 [R2+UR5+0x1080], R3 ;  /* 0x0010800302007988 */ /* 0x000fe80008000405 */
[----:B------:R-:W-:Y:S04]  /*205f0*/  STS.U16 [R2+UR5+0x1100], R4 ;  /* 0x0011000402007988 */ /* 0x000fe80008000405 */
[----:B------:R-:W-:Y:S04]  /*20600*/  STS.U16 [R2+UR5+0x1180], R5 ;  /* 0x0011800502007988 */ /* 0x000fe80008000405 */
[----:B------:R-:W-:Y:S04]  /*20610*/  STS.U16 [R2+UR5+0x2000], R6 ;  /* 0x0020000602007988 */ /* 0x000fe80008000405 */
[----:B------:R-:W-:Y:S04]  /*20620*/  STS.U16 [R2+UR5+0x2080], R7 ;  /* 0x0020800702007988 */ /* 0x000fe80008000405 */
[----:B------:R-:W-:Y:S04]  /*20630*/  STS.U16 [R2+UR5+0x2100], R8 ;  /* 0x0021000802007988 */ /* 0x000fe80008000405 */
[----:B---3--:R0:W-:Y:S04]  /*20640*/  STL [R1+0x316c], R26 ;  /* 0x00316c1a01007387 */ /* 0x0081e80000100800 */
[----:B0-----:R-:W2:Y:S04]  /*20650*/  LDL.LU R26, [R1+0x5e4] ;  /* 0x0005e400011a7983 */ /* 0x001ea80000300800 */
[----:B------:R-:W3:Y:S04]  /*20660*/  LDL.LU R27, [R1+0x564] ;  /* 0x00056400011b7983 */ /* 0x000ee80000300800 */
[----:B------:R-:W4:Y:S04]  /*20670*/  LDL.LU R28, [R1+0x560] ;  /* 0x00056000011c7983 */ /* 0x000f280000300800 */
        /* <DEDUP_REMOVED lines=10> */
[----:B------:R0:W-:Y:S04]  /*20720*/  STS.U16 [R2+UR5+0x2180], R9 ;  /* 0x0021800902007988 */ /* 0x0001e80008000405 */
[----:B------:R-:W3:Y:S04]  /*20730*/  LDL.LU R8, [R1+0x1b8] ;  /* 0x0001b80001087983 */ /* 0x000ee80000300800 */
[----:B------:R1:W-:Y:S04]  /*20740*/  STS.U16 [R2+UR5+0x3000], R10 ;  /* 0x0030000a02007988 */ /* 0x0003e80008000405 */
[----:B------:R0:W-:Y:S04]  /*20750*/  STS.U16 [R2+UR5+0x3080], R11 ;  /* 0x0030800b02007988 */ /* 0x0001e80008000405 */
[----:B------:R0:W-:Y:S04]  /*20760*/  STS.U16 [R2+UR5+0x3100], R12 ;  /* 0x0031000c02007988 */ /* 0x0001e80008000405 */
[----:B------:R1:W-:Y:S04]  /*20770*/  STS.U16 [R2+UR5+0x3180], R16 ;  /* 0x0031801002007988 */ /* 0x0003e80008000405 */
[----:B------:R1:W-:Y:S04]  /*20780*/  STS.U16 [R2+UR5+0x4000], R17 ;  /* 0x0040001102007988 */ /* 0x0003e80008000405 */
[----:B0-----:R-:W3:Y:S04]  /*20790*/  LDL.LU R9, [R1+0x1b4] ;  /* 0x0001b40001097983 */ /* 0x001ee80000300800 */
[----:B-1----:R-:W3:Y:S04]  /*207a0*/  LDL.LU R10, [R1+0x1b0] ;  /* 0x0001b000010a7983 */ /* 0x002ee80000300800 */
        /* <DEDUP_REMOVED lines=18> */
[----:B0-----:R-:W3:Y:S04]  /*208d0*/  LDL.LU R24, [R1+0x54] ;  /* 0x0000540001187983 */ /* 0x001ee80000300800 */
[----:B-1----:R-:W3:Y:S04]  /*208e0*/  LDL.LU R25, [R1+0x50] ;  /* 0x0000500001197983 */ /* 0x002ee80000300800 */
[----:B--2---:R0:W-:Y:S04]  /*208f0*/  STS.U16 [R2+UR5+0x7080], R26 ;  /* 0x0070801a02007988 */ /* 0x0041e80008000405 */
[----:B0-----:R-:W2:Y:S04]  /*20900*/  LDL.LU R26, [R1+0x316c] ;  /* 0x00316c00011a7983 */ /* 0x001ea80000300800 */
[----:B--2---:R0:W-:Y:S04]  /*20910*/  STS.U16 [R2+UR5+0x7100], R26 ;  /* 0x0071001a02007988 */ /* 0x0041e80008000405 */
[----:B0-----:R-:W2:Y:S04]  /*20920*/  LDL.LU R26, [R1+0x3168] ;  /* 0x00316800011a7983 */ /* 0x001ea80000300800 */
[----:B--2---:R0:W-:Y:S04]  /*20930*/  STS.U16 [R2+UR5+0x7180], R26 ;  /* 0x0071801a02007988 */ /* 0x0041e80008000405 */
[----:B0-----:R-:W2:Y:S04]  /*20940*/  LDL.LU R26, [R1+0x3164] ;  /* 0x00316400011a7983 */ /* 0x001ea80000300800 */
[----:B---3--:R-:W-:Y:S04]  /*20950*/  STS.U16 [R2+UR5+0x8080], R27 ;  /* 0x0080801b02007988 */ /* 0x008fe80008000405 */
[----:B----4-:R-:W-:Y:S04]  /*20960*/  STS.U16 [R2+UR5+0x8100], R28 ;  /* 0x0081001c02007988 */ /* 0x010fe80008000405 */
[----:B------:R-:W-:Y:S04]  /*20970*/  STS.U16 [R2+UR5+0x8180], R29 ;  /* 0x0081801d02007988 */ /* 0x000fe80008000405 */
[----:B------:R-:W-:Y:S04]  /*20980*/  STS.U16 [R2+UR5+0x9000], R13 ;  /* 0x0090000d02007988 */ /* 0x000fe80008000405 */
[----:B--2---:R0:W-:Y:S04]  /*20990*/  STS.U16 [R2+UR5+0x8000], R26 ;  /* 0x0080001a02007988 */ /* 0x0041e80008000405 */
[----:B0-----:R-:W2:Y:S04]  /*209a0*/  LDL.LU R26, [R1+0x3160] ;  /* 0x00316000011a7983 */ /* 0x001ea80000300800 */
[----:B------:R-:W3:Y:S04]  /*209b0*/  LDL.LU R27, [R1+0x315c] ;  /* 0x00315c00011b7983 */ /* 0x000ee80000300800 */
[----:B------:R-:W4:Y:S04]  /*209c0*/  LDL.LU R28, [R1+0x3158] ;  /* 0x00315800011c7983 */ /* 0x000f280000300800 */
[----:B------:R-:W2:Y:S04]  /*209d0*/  LDL.LU R29, [R1+0x3154] ;  /* 0x00315400011d7983 */ /* 0x000ea80000300800 */
[----:B------:R-:W2:Y:S04]  /*209e0*/  LDL.LU R13, [R1+0x900] ;  /* 0x00090000010d7983 */ /* 0x000ea80000300800 */
[----:B------:R-:W-:Y:S04]  /*209f0*/  STS.U16 [R2+UR5+0x9080], R15 ;  /* 0x0090800f02007988 */ /* 0x000fe80008000405 */
        /* <DEDUP_REMOVED lines=17> */
[----:B--2---:R0:W-:Y:S04]  /*20b10*/  STL [R1+0x3150], R13 ;  /* 0x0031500d01007387 */ /* 0x0041e80000100800 */
[----:B0-----:R-:W2:Y:S04]  /*20b20*/  LDL.LU R13, [R1+0x988] ;  /* 0x00098800010d7983 */ /* 0x001ea80000300800 */
[----:B------:R-:W2:Y:S04]  /*20b30*/  LDL.LU R15, [R1+0x8fc] ;  /* 0x0008fc00010f7983 */ /* 0x000ea80000300800 */
        /* <DEDUP_REMOVED lines=16> */
[----:B------:R0:W-:Y:S04]  /*20c40*/  STS.U16 [R2+UR5+0xe000], R22 ;  /* 0x00e0001602007988 */ /* 0x0001e80008000405 */
[----:B------:R-:W2:Y:S04]  /*20c50*/  LDL.LU R21, [R1+0x658] ;  /* 0x0006580001157983 */ /* 0x000ea80000300800 */
[----:B------:R1:W-:Y:S04]  /*20c60*/  STS.U16 [R2+UR5+0xe080], R23 ;  /* 0x00e0801702007988 */ /* 0x0003e80008000405 */
[----:B------:R0:W-:Y:S04]  /*20c70*/  STS.U16 [R2+UR5+0xe100], R24 ;  /* 0x00e1001802007988 */ /* 0x0001e80008000405 */
[----:B------:R1:W-:Y:S04]  /*20c80*/  STS.U16 [R2+UR5+0xe180], R25 ;  /* 0x00e1801902007988 */ /* 0x0003e80008000405 */
[----:B------:R-:W-:Y:S04]  /*20c90*/  STS.U16 [R2+UR5+0xf000], R29 ;  /* 0x00f0001d02007988 */ /* 0x000fe80008000405 */
[----:B0-----:R-:W2:Y:S04]  /*20ca0*/  LDL.LU R22, [R1+0x654] ;  /* 0x0006540001167983 */ /* 0x001ea80000300800 */
[----:B-1----:R-:W2:Y:S04]  /*20cb0*/  LDL.LU R23, [R1+0x650] ;  /* 0x0006500001177983 */ /* 0x002ea80000300800 */
[----:B------:R-:W2:Y:S04]  /*20cc0*/  LDL.LU R24, [R1+0x64c] ;  /* 0x00064c0001187983 */ /* 0x000ea80000300800 */
[----:B------:R-:W2:Y:S04]  /*20cd0*/  LDL.LU R25, [R1+0x5d8] ;  /* 0x0005d80001197983 */ /* 0x000ea80000300800 */
[----:B------:R-:W-:Y:S04]  /*20ce0*/  STL [R1+0x301c], R29 ;  /* 0x00301c1d01007387 */ /* 0x000fe80000100800 */
[----:B------:R0:W-:Y:S04]  /*20cf0*/  STL [R1+0x3074], R29 ;  /* 0x0030741d01007387 */ /* 0x0001e80000100800 */
[----:B----4-:R-:W-:Y:S04]  /*20d00*/  STS.U16 [R2+UR5+0xf080], R28 ;  /* 0x00f0801c02007988 */ /* 0x010fe80008000405 */
[----:B---3--:R-:W-:Y:S04]  /*20d10*/  STS.U16 [R2+UR5+0xf100], R27 ;  /* 0x00f1001b02007988 */ /* 0x008fe80008000405 */
[----:B------:R-:W-:Y:S04]  /*20d20*/  STS.U16 [R2+UR5+0xf180], R26 ;  /* 0x00f1801a02007988 */ /* 0x000fe80008000405 */
[----:B------:R1:W-:Y:S04]  /*20d30*/  STS.U16 [R2+UR5+0x9100], R0 ;  /* 0x0091000002007988 */ /* 0x0003e80008000405 */
[----:B0-----:R-:W3:Y:S04]  /*20d40*/  LDL.LU R29, [R1+0x904] ;  /* 0x00090400011d7983 */ /* 0x001ee80000300800 */
[----:B------:R0:W-:Y:S01]  /*20d50*/  STL [R1+0x3078], R28 ;  /* 0x0030781c01007387 */ /* 0x0001e20000100800 */
[----:B-1----:R-:W-:-:S03]  /*20d60*/  LOP3.LUT R0, R2, 0x10, RZ, 0x3c, !PT ;  /* 0x0000001002007812 */ /* 0x002fc600078e3cff */
[----:B0-----:R-:W4:Y:S04]  /*20d70*/  LDL.LU R28, [R1+0x908] ;  /* 0x00090800011c7983 */ /* 0x001f280000300800 */
[----:B------:R0:W-:Y:S04]  /*20d80*/  STL [R1+0x307c], R27 ;  /* 0x00307c1b01007387 */ /* 0x0001e80000100800 */
[----:B0-----:R-:W3:Y:S04]  /*20d90*/  LDL.LU R27, [R1+0x97c] ;  /* 0x00097c00011b7983 */ /* 0x001ee80000300800 */
[----:B------:R0:W-:Y:S04]  /*20da0*/  STL [R1+0x3084], R26 ;  /* 0x0030841a01007387 */ /* 0x0001e80000100800 */
[----:B0-----:R-:W3:Y:S04]  /*20db0*/  LDL.LU R26, [R1+0x980] ;  /* 0x00098000011a7983 */ /* 0x001ee80000300800 */
[----:B------:R0:W-:Y:S04]  /*20dc0*/  STL [R1+0x3080], R2 ;  /* 0x0030800201007387 */ /* 0x0001e80000100800 */
[----:B0-----:R-:W3:Y:S04]  /*20dd0*/  LDL.LU R2, [R1+0x984] ;  /* 0x0009840001027983 */ /* 0x001ee80000300800 */
[----:B--2---:R0:W-:Y:S04]  /*20de0*/  STS.U16 [R0+UR5+0x200], R13 ;  /* 0x0002000d00007988 */ /* 0x0041e80008000405 */
[----:B0-----:R-:W2:Y:S04]  /*20df0*/  LDL.LU R13, [R1+0x3150] ;  /* 0x00315000010d7983 */ /* 0x001ea80000300800 */
[----:B---3--:R-:W-:Y:S04]  /*20e00*/  STS.U16 [R0+UR5+0x280], R2 ;  /* 0x0002800200007988 */ /* 0x008fe80008000405 */
[----:B------:R-:W-:Y:S04]  /*20e10*/  STS.U16 [R0+UR5+0x300], R26 ;  /* 0x0003001a00007988 */ /* 0x000fe80008000405 */
[----:B------:R-:W-:Y:S04]  /*20e20*/  STS.U16 [R0+UR5+0x380], R27 ;  /* 0x0003801b00007988 */ /* 0x000fe80008000405 */
[----:B----4-:R-:W-:Y:S04]  /*20e30*/  STS.U16 [R0+UR5+0x1200], R28 ;  /* 0x0012001c00007988 */ /* 0x010fe80008000405 */
        /* <DEDUP_REMOVED lines=18> */
[----:B------:R0:W-:Y:S04]  /*20f60*/  STS.U16 [R0+UR5+0x5380], R20 ;  /* 0x0053801400007988 */ /* 0x0001e80008000405 */
[----:B------:R-:W-:Y:S04]  /*20f70*/  STS.U16 [R0+UR5+0x6200], R21 ;  /* 0x0062001500007988 */ /* 0x000fe80008000405 */
[----:B------:R1:W-:Y:S04]  /*20f80*/  STS.U16 [R0+UR5+0x6280], R22 ;  /* 0x0062801600007988 */ /* 0x0003e80008000405 */
[----:B0-----:R-:W2:Y:S04]  /*20f90*/  LDL.LU R20, [R1+0x5d4] ;  /* 0x0005d40001147983 */ /* 0x001ea80000300800 */
[----:B-1----:R-:W3:Y:S04]  /*20fa0*/  LDL.LU R22, [R1+0x554] ;  /* 0x0005540001167983 */ /* 0x002ee80000300800 */
[----:B---3--:R0:W-:Y:S04]  /*20fb0*/  STL [R1+0x3148], R22 ;  /* 0x0031481601007387 */ /* 0x0081e80000100800 */
[----:B0-----:R-:W3:Y:S04]  /*20fc0*/  LDL.LU R22, [R1+0x5cc] ;  /* 0x0005cc0001167983 */ /* 0x001ee80000300800 */
[----:B------:R-:W-:Y:S04]  /*20fd0*/  STS.U16 [R0+UR5+0x6300], R23 ;  /* 0x0063001700007988 */ /* 0x000fe80008000405 */
[----:B------:R-:W-:Y:S04]  /*20fe0*/  STS.U16 [R0+UR5+0x6380], R24 ;  /* 0x0063801800007988 */ /* 0x000fe80008000405 */
[----:B------:R-:W-:Y:S04]  /*20ff0*/  STS.U16 [R0+UR5+0x7200], R25 ;  /* 0x0072001900007988 */ /* 0x000fe80008000405 */
[----:B---3--:R0:W-:Y:S04]  /*21000*/  STL [R1+0x314c], R22 ;  /* 0x00314c1601007387 */ /* 0x0081e80000100800 */
[----:B0-----:R-:W3:Y:S04]  /*21010*/  LDL.LU R22, [R1+0x5d0] ;  /* 0x0005d00001167983 */ /* 0x001ee80000300800 */
[----:B------:R-:W4:Y:S04]  /*21020*/  LDL.LU R23, [R1+0x550] ;  /* 0x0005500001177983 */ /* 0x000f280000300800 */
        /* <DEDUP_REMOVED lines=25> */
[----:B--2---:R0:W-:Y:S04]  /*211c0*/  STS.U16 [R0+UR5+0x7280], R20 ;  /* 0x0072801400007988 */ /* 0x0041e80008000405 */
[----:B0-----:R-:W2:Y:S04]  /*211d0*/  LDL.LU R20, [R1+0x40] ;  /* 0x0000400001147983 */ /* 0x001ea80000300800 */
[----:B---3--:R0:W-:Y:S04]  /*211e0*/  STS.U16 [R0+UR5+0x7300], R22 ;  /* 0x0073001600007988 */ /* 0x0081e80008000405 */
[----:B0-----:R-:W3:Y:S04]  /*211f0*/  LDL.LU R22, [R1+0x314c] ;  /* 0x00314c0001167983 */ /* 0x001ee80000300800 */
[----:B---3--:R0:W-:Y:S04]  /*21200*/  STS.U16 [R0+UR5+0x7380], R22 ;  /* 0x0073801600007988 */ /* 0x0081e80008000405 */
[----:B0-----:R-:W3:Y:S04]  /*21210*/  LDL.LU R22, [R1+0x3148] ;  /* 0x0031480001167983 */ /* 0x001ee80000300800 */
[----:B---3--:R0:W-:Y:S04]  /*21220*/  STS.U16 [R0+UR5+0x8200], R22 ;  /* 0x0082001600007988 */ /* 0x0081e80008000405 */
[----:B----4-:R1:W-:Y:S04]  /*21230*/  STS.U16 [R0+UR5+0x8280], R23 ;  /* 0x0082801700007988 */ /* 0x0103e80008000405 */
[----:B------:R3:W-:Y:S04]  /*21240*/  STS.U16 [R0+UR5+0x8300], R24 ;  /* 0x0083001800007988 */ /* 0x0007e80008000405 */
[----:B------:R4:W-:Y:S04]  /*21250*/  STS.U16 [R0+UR5+0x8380], R25 ;  /* 0x0083801900007988 */ /* 0x0009e80008000405 */
[----:B0-----:R-:W2:Y:S04]  /*21260*/  LDL.LU R22, [R1+0x3144] ;  /* 0x0031440001167983 */ /* 0x001ea80000300800 */
[----:B-1----:R-:W2:Y:S04]  /*21270*/  LDL.LU R23, [R1+0x3140] ;  /* 0x0031400001177983 */ /* 0x002ea80000300800 */
[----:B---3--:R-:W3:Y:S04]  /*21280*/  LDL.LU R24, [R1+0x313c] ;  /* 0x00313c0001187983 */ /* 0x008ee80000300800 */
[----:B----4-:R-:W4:Y:S04]  /*21290*/  LDL.LU R25, [R1+0x3138] ;  /* 0x0031380001197983 */ /* 0x010f280000300800 */
        /* <DEDUP_REMOVED lines=23> */
[----:B--2---:R-:W-:Y:S04]  /*21410*/  STS.U16 [R0+UR5+0xe380], R20 ;  /* 0x00e3801400007988 */ /* 0x004fe80008000405 */
[----:B----4-:R-:W-:Y:S04]  /*21420*/  STS.U16 [R0+UR5+0xf200], R25 ;  /* 0x00f2001900007988 */ /* 0x010fe80008000405 */
[----:B------:R-:W-:Y:S04]  /*21430*/  STL [R1+0x3088], R25 ;  /* 0x0030881901007387 */ /* 0x000fe80000100800 */
[----:B---3--:R-:W-:Y:S04]  /*21440*/  STS.U16 [R0+UR5+0xf280], R24 ;  /* 0x00f2801800007988 */ /* 0x008fe80008000405 */
[----:B------:R0:W-:Y:S04]  /*21450*/  STL [R1+0x308c], R24 ;  /* 0x00308c1801007387 */ /* 0x0001e80000100800 */
[----:B0-----:R-:W2:Y:S01]  /*21460*/  LDL.LU R24, [R1+0x96c] ;  /* 0x00096c0001187983 */ /* 0x001ea20000300800 */
[----:B------:R-:W0:Y:S03]  /*21470*/  S2R R21, SR_TID.X ;  /* 0x0000000000157919 */ /* 0x000e260000002100 */
[----:B------:R-:W-:Y:S04]  /*21480*/  STS.U16 [R0+UR5+0xf300], R23 ;  /* 0x00f3001700007988 */ /* 0x000fe80008000405 */
[----:B--2---:R1:W-:Y:S04]  /*21490*/  STL [R1+0x3130], R24 ;  /* 0x0031301801007387 */ /* 0x0043e80000100800 */
[----:B-1----:R-:W2:Y:S01]  /*214a0*/  LDL.LU R24, [R1+0x978] ;  /* 0x0009780001187983 */ /* 0x002ea20000300800 */
[----:B0-----:R-:W-:-:S05]  /*214b0*/  LOP3.LUT R21, R21, 0x3f, RZ, 0xc0, !PT ;  /* 0x0000003f15157812 */ /* 0x001fca00078ec0ff */
[----:B------:R-:W-:Y:S02]  /*214c0*/  IMAD.SHL.U32 R0, R21, 0x2, RZ ;  /* 0x0000000215007824 */ /* 0x000fe400078e00ff */
[----:B------:R-:W0:Y:S01]  /*214d0*/  S2R R21, SR_TID.X ;  /* 0x0000000000157919 */ /* 0x000e220000002100 */
[----:B--2---:R0:W-:Y:S04]  /*214e0*/  STL [R1+0x3134], R24 ;  /* 0x0031341801007387 */ /* 0x0041e80000100800 */
[----:B------:R-:W2:Y:S04]  /*214f0*/  LDL.LU R25, [R1+0x8f8] ;  /* 0x0008f80001197983 */ /* 0x000ea80000300800 */
[----:B------:R-:W3:Y:S04]  /*21500*/  LDL.LU R2, [R1+0x8f4] ;  /* 0x0008f40001027983 */ /* 0x000ee80000300800 */
[----:B------:R-:W4:Y:S04]  /*21510*/  LDL.LU R26, [R1+0x8f0] ;  /* 0x0008f000011a7983 */ /* 0x000f280000300800 */
        /* <DEDUP_REMOVED lines=8> */
[----:B------:R-:W2:Y:S01]  /*215a0*/  LDL.LU R5, [R1+0x7d0] ;  /* 0x0007d00001057983 */ /* 0x000ea20000300800 */
[----:B0-----:R-:W-:-:S03]  /*215b0*/  LOP3.LUT R24, R21, 0x3f, RZ, 0xc0, !PT ;  /* 0x0000003f15187812 */ /* 0x001fc600078ec0ff */
[----:B------:R-:W2:Y:S04]  /*215c0*/  LDL.LU R6, [R1+0x74c] ;  /* 0x00074c0001067983 */ /* 0x000ea80000300800 */
[----:B------:R-:W2:Y:S04]  /*215d0*/  LDL.LU R7, [R1+0x748] ;  /* 0x0007480001077983 */ /* 0x000ea80000300800 */
[----:B------:R-:W2:Y:S04]  /*215e0*/  LDL.LU R8, [R1+0x744] ;  /* 0x0007440001087983 */ /* 0x000ea80000300800 */
[----:B------:R-:W2:Y:S04]  /*215f0*/  LDL.LU R9, [R1+0x740] ;  /* 0x0007400001097983 */ /* 0x000ea80000300800 */
[----:B------:R-:W2:Y:S01]  /*21600*/  LDL.LU R10, [R1+0x6c8] ;  /* 0x0006c800010a7983 */ /* 0x000ea20000300800 */
[----:B------:R-:W-:-:S03]  /*21610*/  IMAD.SHL.U32 R24, R24, 0x2, RZ ;  /* 0x0000000218187824 */ /* 0x000fc600078e00ff */
[----:B------:R-:W2:Y:S04]  /*21620*/  LDL.LU R11, [R1+0x6c4] ;  /* 0x0006c400010b7983 */ /* 0x000ea80000300800 */
[----:B------:R-:W2:Y:S04]  /*21630*/  LDL.LU R12, [R1+0x6c0] ;  /* 0x0006c000010c7983 */ /* 0x000ea80000300800 */
[----:B------:R-:W2:Y:S04]  /*21640*/  LDL.LU R16, [R1+0x6bc] ;  /* 0x0006bc0001107983 */ /* 0x000ea80000300800 */
[----:B------:R-:W2:Y:S04]  /*21650*/  LDL.LU R17, [R1+0x648] ;  /* 0x0006480001117983 */ /* 0x000ea80000300800 */
[----:B------:R-:W2:Y:S01]  /*21660*/  LDL.LU R18, [R1+0x644] ;  /* 0x0006440001127983 */ /* 0x000ea20000300800 */
[----:B------:R-:W-:-:S03]  /*21670*/  LOP3.LUT R24, R24, 0x10, RZ, 0x3c, !PT ;  /* 0x0000001018187812 */ /* 0x000fc600078e3cff */
[----:B------:R-:W2:Y:S04]  /*21680*/  LDL.LU R19, [R1+0x640] ;  /* 0x0006400001137983 */ /* 0x000ea80000300800 */
[----:B------:R-:W2:Y:S04]  /*21690*/  LDL.LU R20, [R1+0x63c] ;  /* 0x00063c0001147983 */ /* 0x000ea80000300800 */
[----:B------:R-:W2:Y:S04]  /*216a0*/  LDL.LU R21, [R1+0x5c8] ;  /* 0x0005c80001157983 */ /* 0x000ea80000300800 */
[----:B------:R0:W-:Y:S04]  /*216b0*/  STL [R1+0x3090], R23 ;  /* 0x0030901701007387 */ /* 0x0001e80000100800 */
[----:B------:R1:W-:Y:S04]  /*216c0*/  STS.U16 [R24+UR5+0xf380], R22 ;  /* 0x00f3801618007988 */ /* 0x0003e80008000405 */
[----:B0-----:R-:W2:Y:S04]  /*216d0*/  LDL.LU R23, [R1+0x970] ;  /* 0x0009700001177983 */ /* 0x001ea80000300800 */
[----:B-1----:R-:W2:Y:S01]  /*216e0*/  LDL.LU R24, [R1+0x3134] ;  /* 0x0031340001187983 */ /* 0x002ea20000300800 */
[----:B------:R-:W-:-:S03]  /*216f0*/  LOP3.LUT R0, R0, 0x20, RZ, 0x3c, !PT ;  /* 0x0000002000007812 */ /* 0x000fc600078e3cff */
[----:B------:R0:W-:Y:S04]  /*21700*/  STL [R1+0x3094], R22 ;  /* 0x0030941601007387 */ /* 0x0001e80000100800 */
[----:B0-----:R-:W3:Y:S04]  /*21710*/  LDL.LU R22, [R1+0x974] ;  /* 0x0009740001167983 */ /* 0x001ee80000300800 */
[----:B--2---:R0:W-:Y:S04]  /*21720*/  STS.U16 [R0+UR5+0x400], R24 ;  /* 0x0004001800007988 */ /* 0x0041e80008000405 */
[----:B0-----:R-:W2:Y:S04]  /*21730*/  LDL.LU R24, [R1+0x3130] ;  /* 0x0031300001187983 */ /* 0x001ea80000300800 */
[----:B---3--:R-:W-:Y:S04]  /*21740*/  STS.U16 [R0+UR5+0x480], R22 ;  /* 0x0004801600007988 */ /* 0x008fe80008000405 */
[----:B------:R-:W-:Y:S04]  /*21750*/  STS.U16 [R0+UR5+0x500], R23 ;  /* 0x0005001700007988 */ /* 0x000fe80008000405 */
[----:B--2---:R-:W-:Y:S04]  /*21760*/  STS.U16 [R0+UR5+0x580], R24 ;  /* 0x0005801800007988 */ /* 0x004fe80008000405 */
[----:B------:R-:W-:Y:S04]  /*21770*/  STS.U16 [R0+UR5+0x1400], R25 ;  /* 0x0014001900007988 */ /* 0x000fe80008000405 */
[----:B------:R-:W-:Y:S04]  /*21780*/  STS.U16 [R0+UR5+0x1480], R2 ;  /* 0x0014800200007988 */ /* 0x000fe80008000405 */
[----:B----4-:R-:W-:Y:S04]  /*21790*/  STS.U16 [R0+UR5+0x1500], R26 ;  /* 0x0015001a00007988 */ /* 0x010fe80008000405 */
        /* <DEDUP_REMOVED lines=98> */
[----:B--2---:R1:W-:Y:S04]  /*21dc0*/  STL [R1+0x3110], R20 ;  /* 0x0031101401007387 */ /* 0x0043e80000100800 */
[----:B-1----:R-:W2:Y:S01]  /*21dd0*/  LDL.LU R20, [R1+0x968] ;  /* 0x0009680001147983 */ /* 0x002ea20000300800 */
[----:B0-----:R-:W-:-:S05]  /*21de0*/  LOP3.LUT R17, R17, 0x3f, RZ, 0xc0, !PT ;  /* 0x0000003f11117812 */ /* 0x001fca00078ec0ff */
[----:B------:R-:W-:Y:S02]  /*21df0*/  IMAD.SHL.U32 R2, R17, 0x2, RZ ;  /* 0x0000000211027824 */ /* 0x000fe400078e00ff */
[----:B------:R-:W0:Y:S01]  /*21e00*/  S2R R17, SR_TID.X ;  /* 0x0000000000117919 */ /* 0x000e220000002100 */
[----:B------:R1:W-:Y:S04]  /*21e10*/  STS.U16 [R0+UR5+0xf500], R19 ;  /* 0x00f5001300007988 */ /* 0x0003e80008000405 */
        /* <DEDUP_REMOVED lines=12> */
[----:B-1----:R-:W2:Y:S01]  /*21ee0*/  LDL.LU R0, [R1+0x7c0] ;  /* 0x0007c00001007983 */ /* 0x002ea20000300800 */
        /* <DEDUP_REMOVED lines=40> */
[----:B0-----:R-:W2:Y:S04]  /*22170*/  LDL.LU R0, [R1+0x534] ;  /* 0x0005340001007983 */ /* 0x001ea80000300800 */
[----:B--2---:R0:W-:Y:S04]  /*22180*/  STL [R1+0x3104], R0 ;  /* 0x0031040001007387 */ /* 0x0041e80000100800 */
[----:B0-----:R-:W2:Y:S04]  /*22190*/  LDL.LU R0, [R1+0x5ac] ;  /* 0x0005ac0001007983 */ /* 0x001ea80000300800 */
[----:B--2---:R0:W-:Y:S04]  /*221a0*/  STL [R1+0x3108], R0 ;  /* 0x0031080001007387 */ /* 0x0041e80000100800 */
[----:B0-----:R-:W2:Y:S04]  /*221b0*/  LDL.LU R0, [R1+0x5b0] ;  /* 0x0005b00001007983 */ /* 0x001ea80000300800 */
        /* <DEDUP_REMOVED lines=42> */
[----:B--2---:R0:W-:Y:S04]  /*22460*/  STS.U16 [R2+UR5+0x7680], R0 ;  /* 0x0076800002007988 */ /* 0x0041e80008000405 */
[----:B0-----:R-:W2:Y:S04]  /*22470*/  LDL.LU R0, [R1+0x310c] ;  /* 0x00310c0001007983 */ /* 0x001ea80000300800 */
[----:B--2---:R0:W-:Y:S04]  /*22480*/  STS.U16 [R2+UR5+0x7700], R0 ;  /* 0x0077000002007988 */ /* 0x0041e80008000405 */
[----:B0-----:R-:W2:Y:S04]  /*22490*/  LDL.LU R0, [R1+0x3108] ;  /* 0x0031080001007983 */ /* 0x001ea80000300800 */
[----:B--2---:R0:W-:Y:S04]  /*224a0*/  STS.U16 [R2+UR5+0x7780], R0 ;  /* 0x0077800002007988 */ /* 0x0041e80008000405 */
[----:B0-----:R-:W2:Y:S04]  /*224b0*/  LDL.LU R0, [R1+0x3104] ;  /* 0x0031040001007983 */ /* 0x001ea80000300800 */
[----:B--2---:R0:W-:Y:S04]  /*224c0*/  STS.U16 [R2+UR5+0x8600], R0 ;  /* 0x0086000002007988 */ /* 0x0041e80008000405 */
[----:B---3--:R1:W-:Y:S04]  /*224d0*/  STS.U16 [R2+UR5+0x8680], R11 ;  /* 0x0086800b02007988 */ /* 0x0083e80008000405 */
[----:B----4-:R2:W-:Y:S04]  /*224e0*/  STS.U16 [R2+UR5+0x8700], R12 ;  /* 0x0087000c02007988 */ /* 0x0105e80008000405 */
[----:B------:R3:W-:Y:S04]  /*224f0*/  STS.U16 [R2+UR5+0x8780], R16 ;  /* 0x0087801002007988 */ /* 0x0007e80008000405 */
[----:B------:R4:W-:Y:S04]  /*22500*/  STS.U16 [R2+UR5+0x9600], R17 ;  /* 0x0096001102007988 */ /* 0x0009e80008000405 */
[----:B0-----:R-:W4:Y:S04]  /*22510*/  LDL.LU R0, [R1+0x3100] ;  /* 0x0031000001007983 */ /* 0x001f280000300800 */
[----:B-1----:R-:W4:Y:S04]  /*22520*/  LDL.LU R11, [R1+0x30fc] ;  /* 0x0030fc00010b7983 */ /* 0x002f280000300800 */
[----:B--2---:R-:W2:Y:S04]  /*22530*/  LDL.LU R12, [R1+0x30f8] ;  /* 0x0030f800010c7983 */ /* 0x004ea80000300800 */
[----:B---3--:R-:W3:Y:S04]  /*22540*/  LDL.LU R16, [R1+0x30f4] ;  /* 0x0030f40001107983 */ /* 0x008ee80000300800 */
[----:B----4-:R-:W4:Y:S04]  /*22550*/  LDL.LU R17, [R1+0x30f0] ;  /* 0x0030f00001117983 */ /* 0x010f280000300800 */
[----:B------:R0:W-:Y:S04]  /*22560*/  STS.U16 [R2+UR5+0x9680], R18 ;  /* 0x0096801202007988 */ /* 0x0001e80008000405 */
[----:B------:R1:W-:Y:S04]  /*22570*/  STS.U16 [R2+UR5+0x9700], R19 ;  /* 0x0097001302007988 */ /* 0x0003e80008000405 */
[----:B------:R0:W-:Y:S04]  /*22580*/  STS.U16 [R2+UR5+0x9780], R20 ;  /* 0x0097801402007988 */ /* 0x0001e80008000405 */
[----:B------:R0:W-:Y:S04]  /*22590*/  STS.U16 [R2+UR5+0xa600], R21 ;  /* 0x00a6001502007988 */ /* 0x0001e80008000405 */
[----:B------:R0:W-:Y:S04]  /*225a0*/  STS.U16 [R2+UR5+0xa680], R22 ;  /* 0x00a6801602007988 */ /* 0x0001e80008000405 */
[----:B------:R0:W-:Y:S04]  /*225b0*/  STS.U16 [R2+UR5+0xa700], R23 ;  /* 0x00a7001702007988 */ /* 0x0001e80008000405 */
[----:B------:R0:W-:Y:S04]  /*225c0*/  STS.U16 [R2+UR5+0xa780], R24 ;  /* 0x00a7801802007988 */ /* 0x0001e80008000405 */
[----:B------:R0:W-:Y:S04]  /*225d0*/  STS.U16 [R2+UR5+0xb600], R25 ;  /* 0x00b6001902007988 */ /* 0x0001e80008000405 */
[----:B------:R-:W-:Y:S04]  /*225e0*/  STS.U16 [R2+UR5+0xb680], R26 ;  /* 0x00b6801a02007988 */ /* 0x000fe80008000405 */
[----:B------:R-:W-:Y:S04]  /*225f0*/  STS.U16 [R2+UR5+0xb700], R27 ;  /* 0x00b7001b02007988 */ /* 0x000fe80008000405 */
[----:B------:R-:W-:Y:S04]  /*22600*/  STS.U16 [R2+UR5+0xb780], R28 ;  /* 0x00b7801c02007988 */ /* 0x000fe80008000405 */
[----:B------:R-:W-:Y:S04]  /*22610*/  STS.U16 [R2+UR5+0xc600], R29 ;  /* 0x00c6001d02007988 */ /* 0x000fe80008000405 */
[----:B------:R-:W-:Y:S04]  /*22620*/  STS.U16 [R2+UR5+0xc680], R13 ;  /* 0x00c6800d02007988 */ /* 0x000fe80008000405 */
[----:B------:R-:W-:Y:S04]  /*22630*/  STS.U16 [R2+UR5+0xc700], R15 ;  /* 0x00c7000f02007988 */ /* 0x000fe80008000405 */
[----:B------:R-:W-:Y:S04]  /*22640*/  STS.U16 [R2+UR5+0xc780], R14 ;  /* 0x00c7800e02007988 */ /* 0x000fe80008000405 */
[----:B0-----:R-:W2:Y:S04]  /*22650*/  LDL.LU R18, [R1+0x950] ;  /* 0x0009500001127983 */ /* 0x001ea80000300800 */
[----:B------:R-:W-:Y:S04]  /*22660*/  STS.U16 [R2+UR5+0xd600], R3 ;  /* 0x00d6000302007988 */ /* 0x000fe80008000405 */
[----:B-1----:R-:W2:Y:S04]  /*22670*/  LDL.LU R19, [R1+0x94c] ;  /* 0x00094c0001137983 */ /* 0x002ea80000300800 */
[----:B------:R-:W-:Y:S04]  /*22680*/  STS.U16 [R2+UR5+0xd680], R4 ;  /* 0x00d6800402007988 */ /* 0x000fe80008000405 */
[----:B------:R-:W2:Y:S04]  /*22690*/  LDL.LU R20, [R1+0x8d8] ;  /* 0x0008d80001147983 */ /* 0x000ea80000300800 */
[----:B------:R0:W-:Y:S04]  /*226a0*/  STS.U16 [R2+UR5+0xd700], R5 ;  /* 0x00d7000502007988 */ /* 0x0001e80008000405 */
[----:B------:R-:W2:Y:S04]  /*226b0*/  LDL.LU R21, [R1+0x8d4] ;  /* 0x0008d40001157983 */ /* 0x000ea80000300800 */
[----:B------:R-:W-:Y:S04]  /*226c0*/  STS.U16 [R2+UR5+0xd780], R6 ;  /* 0x00d7800602007988 */ /* 0x000fe80008000405 */
        /* <DEDUP_REMOVED lines=8> */
[----:B0-----:R-:W2:Y:S04]  /*22750*/  LDL.LU R5, [R1+0x844] ;  /* 0x0008440001057983 */ /* 0x001ea80000300800 */
[----:B----4-:R-:W-:Y:S04]  /*22760*/  STS.U16 [R2+UR5+0xf600], R17 ;  /* 0x00f6001102007988 */ /* 0x010fe80008000405 */
[----:B------:R0:W-:Y:S04]  /*22770*/  STL [R1+0x30b8], R17 ;  /* 0x0030b81101007387 */ /* 0x0001e80000100800 */
[----:B---3--:R-:W-:Y:S04]  /*22780*/  STS.U16 [R2+UR5+0xf680], R16 ;  /* 0x00f6801002007988 */ /* 0x008fe80008000405 */
[----:B0-----:R-:W3:Y:S04]  /*22790*/  LDL.LU R17, [R1+0x954] ;  /* 0x0009540001117983 */ /* 0x001ee80000300800 */
[----:B------:R0:W-:Y:S04]  /*227a0*/  STL [R1+0x30c0], R16 ;  /* 0x0030c01001007387 */ /* 0x0001e80000100800 */
[----:B--2---:R-:W-:Y:S04]  /*227b0*/  STS.U16 [R2+UR5+0xf700], R12 ;  /* 0x00f7000c02007988 */ /* 0x004fe80008000405 */
[----:B0-----:R-:W2:Y:S04]  /*227c0*/  LDL.LU R16, [R1+0x958] ;  /* 0x0009580001107983 */ /* 0x001ea80000300800 */
[----:B------:R-:W-:Y:S04]  /*227d0*/  STL [R1+0x30c4], R12 ;  /* 0x0030c40c01007387 */ /* 0x000fe80000100800 */
[----:B------:R0:W-:Y:S04]  /*227e0*/  STS.U16 [R2+UR5+0xf780], R11 ;  /* 0x00f7800b02007988 */ /* 0x0001e80008000405 */
[----:B0-----:R-:W4:Y:S04]  /*227f0*/  LDL.LU R2, [R1+0x840] ;  /* 0x0008400001027983 */ /* 0x001f280000300800 */
        /* <DEDUP_REMOVED lines=11> */
[----:B------:R-:W4:Y:S01]  /*228b0*/  LDL.LU R8, [R1+0x69c] ;  /* 0x00069c0001087983 */ /* 0x000f220000300800 */
[----:B------:R-:W-:-:S03]  /*228c0*/  LOP3.LUT R12, R0, 0x3f, RZ, 0xc0, !PT ;  /* 0x0000003f000c7812 */ /* 0x000fc600078ec0ff */
[----:B------:R-:W4:Y:S04]  /*228d0*/  LDL.LU R9, [R1+0x628] ;  /* 0x0006280001097983 */ /* 0x000f280000300800 */
[----:B------:R-:W4:Y:S04]  /*228e0*/  LDL.LU R10, [R1+0x624] ;  /* 0x00062400010a7983 */ /* 0x000f280000300800 */
[----:B------:R-:W4:Y:S04]  /*228f0*/  LDL.LU R0, [R1+0x620] ;  /* 0x0006200001007983 */ /* 0x000f280000300800 */
[----:B------:R0:W-:Y:S02]  /*22900*/  STL [R1+0x30c8], R11 ;  /* 0x0030c80b01007387 */ /* 0x0001e40000100800 */
[----:B0-----:R-:W-:-:S05]  /*22910*/  IMAD.SHL.U32 R11, R12, 0x2, RZ ;  /* 0x000000020c0b7824 */ /* 0x001fca00078e00ff */
[----:B------:R-:W-:-:S05]  /*22920*/  LOP3.LUT R11, R11, 0x40, RZ, 0x3c, !PT ;  /* 0x000000400b0b7812 */ /* 0x000fca00078e3cff */
[----:B--2---:R-:W-:Y:S04]  /*22930*/  STS.U16 [R11+UR5+0x800], R16 ;  /* 0x000800100b007988 */ /* 0x004fe80008000405 */
[----:B---3--:R-:W-:Y:S04]  /*22940*/  STS.U16 [R11+UR5+0x880], R17 ;  /* 0x000880110b007988 */ /* 0x008fe80008000405 */
        /* <DEDUP_REMOVED lines=9> */
[----:B----4-:R-:W-:Y:S04]  /*229e0*/  STS.U16 [R11+UR5+0x2980], R2 ;  /* 0x002980020b007988 */ /* 0x010fe80008000405 */
[----:B------:R-:W-:Y:S04]  /*229f0*/  STS.U16 [R11+UR5+0x3800], R26 ;  /* 0x0038001a0b007988 */ /* 0x000fe80008000405 */
[----:B------:R-:W-:Y:S04]  /*22a00*/  STS.U16 [R11+UR5+0x3880], R27 ;  /* 0x0038801b0b007988 */ /* 0x000fe80008000405 */
[----:B------:R-:W-:Y:S04]  /*22a10*/  STS.U16 [R11+UR5+0x3900], R28 ;  /* 0x0039001c0b007988 */ /* 0x000fe80008000405 */
[----:B------:R-:W-:Y:S04]  /*22a20*/  STS.U16 [R11+UR5+0x3980], R29 ;  /* 0x0039801d0b007988 */ /* 0x000fe80008000405 */
        /* <DEDUP_REMOVED lines=43> */
[----:B------:R-:W2:Y:S04]  /*22ce0*/  LDL.LU R4, [R1+0x1c] ;  /* 0x00001c0001047983 */ /* 0x000ea80000300800 */
        /* <DEDUP_REMOVED lines=9> */
[----:B------:R0:W-:Y:S04]  /*22d80*/  STS.U16 [R11+UR5+0x8900], R10 ;  /* 0x0089000a0b007988 */ /* 0x0001e80008000405 */
[----:B------:R0:W-:Y:S04]  /*22d90*/  STS.U16 [R11+UR5+0x8980], R0 ;  /* 0x008980000b007988 */ /* 0x0001e80008000405 */
[----:B------:R-:W-:Y:S04]  /*22da0*/  STS.U16 [R11+UR5+0x9800], R12 ;  /* 0x0098000c0b007988 */ /* 0x000fe80008000405 */
[----:B------:R-:W-:Y:S04]  /*22db0*/  STS.U16 [R11+UR5+0x9880], R16 ;  /* 0x009880100b007988 */ /* 0x000fe80008000405 */
[----:B0-----:R-:W2:Y:S04]  /*22dc0*/  LDL.LU R15, [R1+0x30e4] ;  /* 0x0030e400010f7983 */ /* 0x001ea80000300800 */
[----:B-1----:R-:W2:Y:S04]  /*22dd0*/  LDL.LU R7, [R1+0x30e0] ;  /* 0x0030e00001077983 */ /* 0x002ea80000300800 */
[----:B---3--:R-:W3:Y:S04]  /*22de0*/  LDL.LU R8, [R1+0x30dc] ;  /* 0x0030dc0001087983 */ /* 0x008ee80000300800 */
[----:B----4-:R-:W4:Y:S04]  /*22df0*/  LDL.LU R9, [R1+0x30d8] ;  /* 0x0030d80001097983 */ /* 0x010f280000300800 */
[----:B------:R-:W3:Y:S04]  /*22e00*/  LDL.LU R10, [R1+0x30d4] ;  /* 0x0030d400010a7983 */ /* 0x000ee80000300800 */
[----:B------:R-:W-:Y:S04]  /*22e10*/  STS.U16 [R11+UR5+0x9900], R17 ;  /* 0x009900110b007988 */ /* 0x000fe80008000405 */
[----:B------:R-:W3:Y:S04]  /*22e20*/  LDL.LU R0, [R1+0x30d0] ;  /* 0x0030d00001007983 */ /* 0x000ee80000300800 */
[----:B------:R0:W-:Y:S04]  /*22e30*/  STS.U16 [R11+UR5+0x9980], R6 ;  /* 0x009980060b007988 */ /* 0x0001e80008000405 */
[----:B0-----:R-:W3:Y:S04]  /*22e40*/  LDL.LU R6, [R1+0x14] ;  /* 0x0000140001067983 */ /* 0x001ee80000300800 */
[----:B------:R0:W-:Y:S04]  /*22e50*/  STS.U16 [R11+UR5+0xa800], R18 ;  /* 0x00a800120b007988 */ /* 0x0001e80008000405 */
[----:B------:R-:W-:Y:S04]  /*22e60*/  STS.U16 [R11+UR5+0xa880], R19 ;  /* 0x00a880130b007988 */ /* 0x000fe80008000405 */
[----:B------:R1:W-:Y:S04]  /*22e70*/  STS.U16 [R11+UR5+0xa900], R20 ;  /* 0x00a900140b007988 */ /* 0x0003e80008000405 */
[----:B------:R0:W-:Y:S04]  /*22e80*/  STS.U16 [R11+UR5+0xa980], R21 ;  /* 0x00a980150b007988 */ /* 0x0001e80008000405 */
[----:B------:R-:W4:Y:S04]  /*22e90*/  LDL.LU R12, [R1+0x948] ;  /* 0x00094800010c7983 */ /* 0x000f280000300800 */
[----:B------:R-:W-:Y:S04]  /*22ea0*/  STS.U16 [R11+UR5+0xb800], R22 ;  /* 0x00b800160b007988 */ /* 0x000fe80008000405 */
[----:B------:R-:W4:Y:S04]  /*22eb0*/  LDL.LU R16, [R1+0x944] ;  /* 0x0009440001107983 */ /* 0x000f280000300800 */
[----:B------:R-:W-:Y:S04]  /*22ec0*/  STS.U16 [R11+UR5+0xb880], R23 ;  /* 0x00b880170b007988 */ /* 0x000fe80008000405 */
[----:B------:R-:W4:Y:S04]  /*22ed0*/  LDL.LU R17, [R1+0x940] ;  /* 0x0009400001117983 */ /* 0x000f280000300800 */
[----:B------:R-:W-:Y:S04]  /*22ee0*/  STS.U16 [R11+UR5+0xb900], R24 ;  /* 0x00b900180b007988 */ /* 0x000fe80008000405 */
[----:B0-----:R-:W4:Y:S04]  /*22ef0*/  LDL.LU R18, [R1+0x93c] ;  /* 0x00093c0001127983 */ /* 0x001f280000300800 */
[----:B------:R-:W-:Y:S04]  /*22f00*/  STS.U16 [R11+UR5+0xb980], R25 ;  /* 0x00b980190b007988 */ /* 0x000fe80008000405 */
[----:B-1----:R-:W4:Y:S04]  /*22f10*/  LDL.LU R20, [R1+0x8c8] ;  /* 0x0008c80001147983 */ /* 0x002f280000300800 */
[----:B------:R0:W-:Y:S04]  /*22f20*/  STS.U16 [R11+UR5+0xc800], R2 ;  /* 0x00c800020b007988 */ /* 0x0001e80008000405 */
[----:B------:R-:W4:Y:S04]  /*22f30*/  LDL.LU R21, [R1+0x8c4] ;  /* 0x0008c40001157983 */ /* 0x000f280000300800 */
[----:B------:R1:W-:Y:S04]  /*22f40*/  STS.U16 [R11+UR5+0xc880], R26 ;  /* 0x00c8801a0b007988 */ /* 0x0003e80008000405 */
[----:B------:R0:W-:Y:S04]  /*22f50*/  STS.U16 [R11+UR5+0xc900], R27 ;  /* 0x00c9001b0b007988 */ /* 0x0001e80008000405 */
[----:B------:R0:W-:Y:S04]  /*22f60*/  STS.U16 [R11+UR5+0xc980], R28 ;  /* 0x00c9801c0b007988 */ /* 0x0001e80008000405 */
[----:B------:R1:W-:Y:S04]  /*22f70*/  STS.U16 [R11+UR5+0xd800], R29 ;  /* 0x00d8001d0b007988 */ /* 0x0003e80008000405 */
[----:B------:R1:W-:Y:S04]  /*22f80*/  STS.U16 [R11+UR5+0xd880], R13 ;  /* 0x00d8800d0b007988 */ /* 0x0003e80008000405 */
[----:B0-----:R-:W4:Y:S04]  /*22f90*/  LDL.LU R2, [R1+0x8c0] ;  /* 0x0008c00001027983 */ /* 0x001f280000300800 */
[----:B-1----:R-:W4:Y:S04]  /*22fa0*/  LDL.LU R26, [R1+0x8bc] ;  /* 0x0008bc00011a7983 */ /* 0x002f280000300800 */
[----:B------:R-:W4:Y:S04]  /*22fb0*/  LDL.LU R27, [R1+0x83c] ;  /* 0x00083c00011b7983 */ /* 0x000f280000300800 */
[----:B------:R-:W4:Y:S04]  /*22fc0*/  LDL.LU R28, [R1+0x838] ;  /* 0x00083800011c7983 */ /* 0x000f280000300800 */
[----:B------:R-:W4:Y:S04]  /*22fd0*/  LDL.LU R29, [R1+0x834] ;  /* 0x00083400011d7983 */ /* 0x000f280000300800 */
[----:B------:R-:W4:Y:S04]  /*22fe0*/  LDL.LU R13, [R1+0x830] ;  /* 0x00083000010d7983 */ /* 0x000f280000300800 */
[----:B------:R-:W4:Y:S04]  /*22ff0*/  LDL.LU R22, [R1+0x7ac] ;  /* 0x0007ac0001167983 */ /* 0x000f280000300800 */
[----:B------:R-:W4:Y:S04]  /*23000*/  LDL.LU R23, [R1+0x7a8] ;  /* 0x0007a80001177983 */ /* 0x000f280000300800 */
[----:B------:R-:W4:Y:S04]  /*23010*/  LDL.LU R24, [R1+0x7a4] ;  /* 0x0007a40001187983 */ /* 0x000f280000300800 */
[----:B------:R0:W-:Y:S04]  /*23020*/  STS.U16 [R11+UR5+0xd900], R14 ;  /* 0x00d9000e0b007988 */ /* 0x0001e80008000405 */
[----:B------:R-:W4:Y:S04]  /*23030*/  LDL.LU R25, [R1+0x7a0] ;  /* 0x0007a00001197983 */ /* 0x000f280000300800 */
[----:B------:R1:W-:Y:S04]  /*23040*/  STS.U16 [R11+UR5+0xd980], R3 ;  /* 0x00d980030b007988 */ /* 0x0003e80008000405 */
[----:B--2---:R2:W-:Y:S04]  /*23050*/  STS.U16 [R11+UR5+0xe800], R4 ;  /* 0x00e800040b007988 */ /* 0x0045e80008000405 */
[----:B------:R2:W-:Y:S04]  /*23060*/  STS.U16 [R11+UR5+0xe880], R5 ;  /* 0x00e880050b007988 */ /* 0x0005e80008000405 */
[----:B0-----:R-:W4:Y:S04]  /*23070*/  LDL.LU R14, [R1+0x71c] ;  /* 0x00071c00010e7983 */ /* 0x001f280000300800 */
[----:B-1----:R-:W4:Y:S04]  /*23080*/  LDL.LU R3, [R1+0x718] ;  /* 0x0007180001037983 */ /* 0x002f280000300800 */
[----:B--2---:R-:W2:Y:S04]  /*23090*/  LDL.LU R4, [R1+0x714] ;  /* 0x0007140001047983 */ /* 0x004ea80000300800 */
[----:B------:R-:W2:Y:S04]  /*230a0*/  LDL.LU R5, [R1+0x710] ;  /* 0x0007100001057983 */ /* 0x000ea80000300800 */
[----:B---3--:R0:W-:Y:S04]  /*230b0*/  STS.U16 [R11+UR5+0xe900], R6 ;  /* 0x00e900060b007988 */ /* 0x0081e80008000405 */
[----:B------:R1:W-:Y:S04]  /*230c0*/  STS.U16 [R11+UR5+0xe980], R0 ;  /* 0x00e980000b007988 */ /* 0x0003e80008000405 */
[----:B0-----:R-:W3:Y:S04]  /*230d0*/  LDL.LU R6, [R1+0x698] ;  /* 0x0006980001067983 */ /* 0x001ee80000300800 */
[----:B-1----:R-:W3:Y:S01]  /*230e0*/  LDL.LU R0, [R1+0x694] ;  /* 0x0006940001007983 */ /* 0x002ee20000300800 */
[----:B------:R-:W-:-:S03]  /*230f0*/  IMAD.SHL.U32 R19, R15, 0x2, RZ ;  /* 0x000000020f137824 */ /* 0x000fc600078e00ff */
[----:B------:R-:W-:Y:S04]  /*23100*/  STS.U16 [R11+UR5+0xf800], R10 ;  /* 0x00f8000a0b007988 */ /* 0x000fe80008000405 */
[----:B----4-:R-:W-:Y:S01]  /*23110*/  STS.U16 [R11+UR5+0xf880], R9 ;  /* 0x00f880090b007988 */ /* 0x010fe20008000405 */
[----:B------:R-:W-:-:S03]  /*23120*/  LOP3.LUT R19, R19, 0x50, RZ, 0x3c, !PT ;  /* 0x0000005013137812 */ /* 0x000fc600078e3cff */
        /* <DEDUP_REMOVED lines=9> */
[----:B------:R1:W-:Y:S04]  /*231c0*/  STS.U16 [R19+UR5+0x1b80], R26 ;  /* 0x001b801a13007988 */ /* 0x0003e80008000405 */
[----:B------:R4:W-:Y:S04]  /*231d0*/  STS.U16 [R19+UR5+0x2a00], R27 ;  /* 0x002a001b13007988 */ /* 0x0009e80008000405 */
[----:B------:R0:W-:Y:S04]  /*231e0*/  STS.U16 [R19+UR5+0x2a80], R28 ;  /* 0x002a801c13007988 */ /* 0x0001e80008000405 */
[----:B------:R-:W-:Y:S04]  /*231f0*/  STL [R1+0x30cc], R10 ;  /* 0x0030cc0a01007387 */ /* 0x000fe80000100800 */
[----:B------:R0:W-:Y:S04]  /*23200*/  STS.U16 [R19+UR5+0x2b00], R29 ;  /* 0x002b001d13007988 */ /* 0x0001e80008000405 */
[----:B------:R0:W-:Y:S04]  /*23210*/  STS.U16 [R19+UR5+0x2b80], R13 ;  /* 0x002b800d13007988 */ /* 0x0001e80008000405 */
[----:B------:R-:W-:Y:S04]  /*23220*/  STS.U16 [R19+UR5+0x3a00], R22 ;  /* 0x003a001613007988 */ /* 0x000fe80008000405 */
[----:B------:R-:W-:Y:S04]  /*23230*/  STS.U16 [R19+UR5+0x3a80], R23 ;  /* 0x003a801713007988 */ /* 0x000fe80008000405 */
[----:B0-----:R-:W3:Y:S04]  /*23240*/  LDL.LU R2, [R1+0x690] ;  /* 0x0006900001027983 */ /* 0x001ee80000300800 */
[----:B-1----:R-:W3:Y:S04]  /*23250*/  LDL.LU R26, [R1+0x68c] ;  /* 0x00068c00011a7983 */ /* 0x002ee80000300800 */
[----:B----4-:R-:W4:Y:S04]  /*23260*/  LDL.LU R27, [R1+0x618] ;  /* 0x00061800011b7983 */ /* 0x010f280000300800 */
[----:B------:R-:W-:Y:S04]  /*23270*/  STS.U16 [R19+UR5+0x3b00], R24 ;  /* 0x003b001813007988 */ /* 0x000fe80008000405 */
[----:B------:R-:W4:Y:S04]  /*23280*/  LDL.LU R28, [R1+0x614] ;  /* 0x00061400011c7983 */ /* 0x000f280000300800 */
[----:B------:R-:W4:Y:S04]  /*23290*/  LDL.LU R29, [R1+0x610] ;  /* 0x00061000011d7983 */ /* 0x000f280000300800 */
[----:B------:R-:W-:Y:S04]  /*232a0*/  STS.U16 [R19+UR5+0x3b80], R25 ;  /* 0x003b801913007988 */ /* 0x000fe80008000405 */
[----:B------:R-:W4:Y:S04]  /*232b0*/  LDL.LU R13, [R1+0x60c] ;  /* 0x00060c00010d7983 */ /* 0x000f280000300800 */
[----:B------:R0:W-:Y:S04]  /*232c0*/  STS.U16 [R19+UR5+0x4a00], R14 ;  /* 0x004a000e13007988 */ /* 0x0001e80008000405 */
[----:B------:R-:W-:Y:S04]  /*232d0*/  STS.U16 [R19+UR5+0x4a80], R3 ;  /* 0x004a800313007988 */ /* 0x000fe80008000405 */
[----:B--2---:R-:W-:Y:S04]  /*232e0*/  STS.U16 [R19+UR5+0x4b00], R4 ;  /* 0x004b000413007988 */ /* 0x004fe80008000405 */
[----:B------:R-:W-:Y:S04]  /*232f0*/  STS.U16 [R19+UR5+0x4b80], R5 ;  /* 0x004b800513007988 */ /* 0x000fe80008000405 */
[----:B0-----:R-:W2:Y:S04]  /*23300*/  LDL.LU R14, [R1+0x598] ;  /* 0x00059800010e7983 */ /* 0x001ea80000300800 */
[----:B------:R-:W2:Y:S04]  /*23310*/  LDL.LU R10, [R1+0x594] ;  /* 0x00059400010a7983 */ /* 0x000ea80000300800 */
[----:B------:R-:W2:Y:S04]  /*23320*/  LDL.LU R11, [R1+0x590] ;  /* 0x00059000010b7983 */ /* 0x000ea80000300800 */
[----:B------:R-:W2:Y:S04]  /*23330*/  LDL.LU R12, [R1+0x58c] ;  /* 0x00058c00010c7983 */ /* 0x000ea80000300800 */
[----:B------:R-:W2:Y:S04]  /*23340*/  LDL.LU R16, [R1+0x514] ;  /* 0x0005140001107983 */ /* 0x000ea80000300800 */
[----:B---3--:R-:W-:Y:S04]  /*23350*/  STS.U16 [R19+UR5+0x5a00], R6 ;  /* 0x005a000613007988 */ /* 0x008fe80008000405 */
[----:B------:R0:W-:Y:S04]  /*23360*/  STS.U16 [R19+UR5+0x5a80], R0 ;  /* 0x005a800013007988 */ /* 0x0001e80008000405 */
[----:B0-----:R-:W3:Y:S04]  /*23370*/  LDL.LU R0, [R1+0x510] ;  /* 0x0005100001007983 */ /* 0x001ee80000300800 */
        /* <DEDUP_REMOVED lines=13> */
[----:B------:R1:W-:Y:S04]  /*23450*/  STS.U16 [R19+UR5+0x5b80], R26 ;  /* 0x005b801a13007988 */ /* 0x0003e80008000405 */
[----:B----4-:R4:W-:Y:S04]  /*23460*/  STS.U16 [R19+UR5+0x6a00], R27 ;  /* 0x006a001b13007988 */ /* 0x0109e80008000405 */
[----:B------:R0:W-:Y:S04]  /*23470*/  STS.U16 [R19+UR5+0x6a80], R28 ;  /* 0x006a801c13007988 */ /* 0x0001e80008000405 */
[----:B------:R0:W-:Y:S04]  /*23480*/  STS.U16 [R19+UR5+0x6b00], R29 ;  /* 0x006b001d13007988 */ /* 0x0001e80008000405 */
[----:B------:R4:W-:Y:S04]  /*23490*/  STS.U16 [R19+UR5+0x6b80], R13 ;  /* 0x006b800d13007988 */ /* 0x0009e80008000405 */
[----:B0-----:R-:W3:Y:S04]  /*234a0*/  LDL.LU R2, [R1+0x164] ;  /* 0x0001640001027983 */ /* 0x001ee80000300800 */
[----:B-1----:R-:W3:Y:S04]  /*234b0*/  LDL.LU R26, [R1+0x160] ;  /* 0x00016000011a7983 */ /* 0x002ee80000300800 */
[----:B----4-:R-:W4:Y:S04]  /*234c0*/  LDL.LU R27, [R1+0xec] ;  /* 0x0000ec00011b7983 */ /* 0x010f280000300800 */
[----:B------:R-:W4:Y:S04]  /*234d0*/  LDL.LU R28, [R1+0xe8] ;  /* 0x0000e800011c7983 */ /* 0x000f280000300800 */
[----:B------:R-:W4:Y:S04]  /*234e0*/  LDL.LU R29, [R1+0xe4] ;  /* 0x0000e400011d7983 */ /* 0x000f280000300800 */
[----:B------:R-:W4:Y:S04]  /*234f0*/  LDL.LU R13, [R1+0xe0] ;  /* 0x0000e000010d7983 */ /* 0x000f280000300800 */
[----:B--2---:R0:W-:Y:S04]  /*23500*/  STS.U16 [R19+UR5+0x7a00], R14 ;  /* 0x007a000e13007988 */ /* 0x0041e80008000405 */
[----:B------:R1:W-:Y:S04]  /*23510*/  STS.U16 [R19+UR5+0x7a80], R10 ;  /* 0x007a800a13007988 */ /* 0x0003e80008000405 */
[----:B------:R2:W-:Y:S04]  /*23520*/  STS.U16 [R19+UR5+0x7b00], R11 ;  /* 0x007b000b13007988 */ /* 0x0005e80008000405 */
[----:B------:R1:W-:Y:S04]  /*23530*/  STS.U16 [R19+UR5+0x7b80], R12 ;  /* 0x007b800c13007988 */ /* 0x0003e80008000405 */
[----:B------:R2:W-:Y:S04]  /*23540*/  STS.U16 [R19+UR5+0x8a00], R16 ;  /* 0x008a001013007988 */ /* 0x0005e80008000405 */
[----:B0-----:R-:W4:Y:S04]  /*23550*/  LDL.LU R14, [R1+0x6c] ;  /* 0x00006c00010e7983 */ /* 0x001f280000300800 */
[----:B-1----:R-:W4:Y:S04]  /*23560*/  LDL.LU R10, [R1+0x30cc] ;  /* 0x0030cc00010a7983 */ /* 0x002f280000300800 */
[----:B--2---:R-:W2:Y:S04]  /*23570*/  LDL.LU R11, [R1+0x30c8] ;  /* 0x0030c800010b7983 */ /* 0x004ea80000300800 */
[----:B------:R-:W2:Y:S04]  /*23580*/  LDL.LU R12, [R1+0x30c4] ;  /* 0x0030c400010c7983 */ /* 0x000ea80000300800 */
[----:B------:R-:W2:Y:S04]  /*23590*/  LDL.LU R16, [R1+0x30c0] ;  /* 0x0030c00001107983 */ /* 0x000ea80000300800 */
[----:B---3--:R0:W-:Y:S04]  /*235a0*/  STS.U16 [R19+UR5+0x8a80], R0 ;  /* 0x008a800013007988 */ /* 0x0081e80008000405 */
[----:B------:R1:W-:Y:S04]  /*235b0*/  STS.U16 [R19+UR5+0x8b00], R17 ;  /* 0x008b001113007988 */ /* 0x0003e80008000405 */
[----:B------:R3:W-:Y:S04]  /*235c0*/  STS.U16 [R19+UR5+0x8b80], R18 ;  /* 0x008b801213007988 */ /* 0x0007e80008000405 */
[----:B------:R-:W-:Y:S04]  /*235d0*/  STS.U16 [R19+UR5+0x9a00], R20 ;  /* 0x009a001413007988 */ /* 0x000fe80008000405 */
[----:B------:R-:W-:Y:S04]  /*235e0*/  STS.U16 [R19+UR5+0x9a80], R21 ;  /* 0x009a801513007988 */ /* 0x000fe80008000405 */
[----:B------:R-:W-:Y:S04]  /*235f0*/  STS.U16 [R19+UR5+0x9b00], R22 ;  /* 0x009b001613007988 */ /* 0x000fe80008000405 */
[----:B------:R1:W-:Y:S04]  /*23600*/  STS.U16 [R19+UR5+0x9b80], R3 ;  /* 0x009b800313007988 */ /* 0x0003e80008000405 */
[----:B------:R3:W-:Y:S04]  /*23610*/  STS.U16 [R19+UR5+0xaa00], R4 ;  /* 0x00aa000413007988 */ /* 0x0007e80008000405 */
[----:B0-----:R-:W2:Y:S04]  /*23620*/  LDL.LU R0, [R1+0x30bc] ;  /* 0x0030bc0001007983 */ /* 0x001ea80000300800 */
[----:B-1----:R-:W2:Y:S04]  /*23630*/  LDL.LU R17, [R1+0x64] ;  /* 0x0000640001117983 */ /* 0x002ea80000300800 */
[----:B---3--:R-:W3:Y:S04]  /*23640*/  LDL.LU R18, [R1+0x60] ;  /* 0x0000600001127983 */ /* 0x008ee80000300800 */
[----:B------:R0:W-:Y:S04]  /*23650*/  STS.U16 [R19+UR5+0xaa80], R5 ;  /* 0x00aa800513007988 */ /* 0x0001e80008000405 */
[----:B------:R-:W3:Y:S04]  /*23660*/  LDL.LU R3, [R1+0xc] ;  /* 0x00000c0001037983 */ /* 0x000ee80000300800 */
[----:B------:R-:W3:Y:S04]  /*23670*/  LDL.LU R4, [R1+0x8] ;  /* 0x0000080001047983 */ /* 0x000ee80000300800 */
[----:B------:R1:W-:Y:S04]  /*23680*/  STS.U16 [R19+UR5+0xab00], R6 ;  /* 0x00ab000613007988 */ /* 0x0003e80008000405 */
[----:B0-----:R-:W3:Y:S04]  /*23690*/  LDL.LU R5, [R1+0x4] ;  /* 0x0000040001057983 */ /* 0x001ee80000300800 */
[----:B-1----:R-:W3:Y:S04]  /*236a0*/  LDL.LU R6, [R1] ;  /* 0x0000000001067983 */ /* 0x002ee80000300800 */
[----:B------:R-:W3:Y:S04]  /*236b0*/  LDL.LU R20, [R1+0x938] ;  /* 0x0009380001147983 */ /* 0x000ee80000300800 */
[----:B------:R0:W-:Y:S04]  /*236c0*/  STS.U16 [R19+UR5+0xab80], R23 ;  /* 0x00ab801713007988 */ /* 0x0001e80008000405 */
[----:B------:R-:W3:Y:S04]  /*236d0*/  LDL.LU R21, [R1+0x92c] ;  /* 0x00092c0001157983 */ /* 0x000ee80000300800 */
[----:B------:R1:W-:Y:S04]  /*236e0*/  STS.U16 [R19+UR5+0xba00], R24 ;  /* 0x00ba001813007988 */ /* 0x0003e80008000405 */
[----:B------:R-:W3:Y:S04]  /*236f0*/  LDL.LU R22, [R1+0x8b8] ;  /* 0x0008b80001167983 */ /* 0x000ee80000300800 */
[----:B------:R0:W-:Y:S04]  /*23700*/  STS.U16 [R19+UR5+0xba80], R25 ;  /* 0x00ba801913007988 */ /* 0x0001e80008000405 */
[----:B------:R-:W-:Y:S04]  /*23710*/  STS.U16 [R19+UR5+0xbb00], R2 ;  /* 0x00bb000213007988 */ /* 0x000fe80008000405 */
[----:B------:R4:W-:Y:S04]  /*23720*/  STS.U16 [R19+UR5+0xbb80], R26 ;  /* 0x00bb801a13007988 */ /* 0x0009e80008000405 */
[----:B0-----:R-:W3:Y:S04]  /*23730*/  LDL.LU R23, [R1+0x8b4] ;  /* 0x0008b40001177983 */ /* 0x001ee80000300800 */
[----:B-1----:R-:W3:Y:S04]  /*23740*/  LDL.LU R24, [R1+0x8ac] ;  /* 0x0008ac0001187983 */ /* 0x002ee80000300800 */
[----:B----4-:R0:W-:Y:S04]  /*23750*/  STS.U16 [R19+UR5+0xca00], R27 ;  /* 0x00ca001b13007988 */ /* 0x0101e80008000405 */
[----:B------:R-:W4:Y:S04]  /*23760*/  LDL.LU R25, [R1+0x8a4] ;  /* 0x0008a40001197983 */ /* 0x000f280000300800 */
[----:B------:R-:W4:Y:S04]  /*23770*/  LDL.LU R26, [R1+0x82c] ;  /* 0x00082c00011a7983 */ /* 0x000f280000300800 */
[----:B------:R-:W4:Y:S04]  /*23780*/  LDL.LU R2, [R1+0x824] ;  /* 0x0008240001027983 */ /* 0x000f280000300800 */
[----:B------:R1:W-:Y:S04]  /*23790*/  STS.U16 [R19+UR5+0xca80], R28 ;  /* 0x00ca801c13007988 */ /* 0x0003e80008000405 */
[----:B------:R1:W-:Y:S04]  /*237a0*/  STS.U16 [R19+UR5+0xcb00], R29 ;  /* 0x00cb001d13007988 */ /* 0x0003e80008000405 */
[----:B------:R1:W-:Y:S04]  /*237b0*/  STS.U16 [R19+UR5+0xcb80], R13 ;  /* 0x00cb800d13007988 */ /* 0x0003e80008000405 */
[----:B0-----:R-:W4:Y:S04]  /*237c0*/  LDL.LU R27, [R1+0x81c] ;  /* 0x00081c00011b7983 */ /* 0x001f280000300800 */
[----:B------:R0:W-:Y:S04]  /*237d0*/  STS.U16 [R19+UR5+0xda00], R14 ;  /* 0x00da000e13007988 */ /* 0x0001e80008000405 */
[----:B-1----:R-:W4:Y:S04]  /*237e0*/  LDL.LU R28, [R1+0x814] ;  /* 0x00081400011c7983 */ /* 0x002f280000300800 */
[----:B------:R-:W4:Y:S04]  /*237f0*/  LDL.LU R29, [R1+0x79c] ;  /* 0x00079c00011d7983 */ /* 0x000f280000300800 */
[----:B------:R-:W4:Y:S04]  /*23800*/  LDL.LU R13, [R1+0x794] ;  /* 0x00079400010d7983 */ /* 0x000f280000300800 */
[----:B0-----:R-:W4:Y:S04]  /*23810*/  LDL.LU R14, [R1+0x78c] ;  /* 0x00078c00010e7983 */ /* 0x001f280000300800 */
[----:B--2---:R0:W-:Y:S04]  /*23820*/  STS.U16 [R19+UR5+0xda80], R0 ;  /* 0x00da800013007988 */ /* 0x0041e80008000405 */
[----:B------:R1:W-:Y:S04]  /*23830*/  STS.U16 [R19+UR5+0xdb00], R17 ;  /* 0x00db001113007988 */ /* 0x0003e80008000405 */
[----:B---3--:R2:W-:Y:S04]  /*23840*/  STS.U16 [R19+UR5+0xdb80], R18 ;  /* 0x00db801213007988 */ /* 0x0085e80008000405 */
[----:B------:R3:W-:Y:S04]  /*23850*/  STS.U16 [R19+UR5+0xea00], R3 ;  /* 0x00ea000313007988 */ /* 0x0007e80008000405 */
[----:B------:R2:W-:Y:S04]  /*23860*/  STS.U16 [R19+UR5+0xea80], R4 ;  /* 0x00ea800413007988 */ /* 0x0005e80008000405 */
[----:B0-----:R-:W4:Y:S04]  /*23870*/  LDL.LU R0, [R1+0x784] ;  /* 0x0007840001007983 */ /* 0x001f280000300800 */
[----:B-1----:R-:W4:Y:S04]  /*23880*/  LDL.LU R17, [R1+0x30b8] ;  /* 0x0030b80001117983 */ /* 0x002f280000300800 */
[----:B--2---:R-:W2:Y:S04]  /*23890*/  LDL.LU R18, [R1+0x30b4] ;  /* 0x0030b40001127983 */ /* 0x004ea80000300800 */
[----:B------:R0:W-:Y:S04]  /*238a0*/  STS.U16 [R19+UR5+0xeb00], R5 ;  /* 0x00eb000513007988 */ /* 0x0001e80008000405 */
[----:B---3--:R-:W3:Y:S04]  /*238b0*/  LDL.LU R3, [R1+0x30b0] ;  /* 0x0030b00001037983 */ /* 0x008ee80000300800 */
[----:B------:R-:W2:Y:S04]  /*238c0*/  LDL.LU R4, [R1+0x30ac] ;  /* 0x0030ac0001047983 */ /* 0x000ea80000300800 */
[----:B------:R1:W-:Y:S04]  /*238d0*/  STS.U16 [R19+UR5+0xeb80], R6 ;  /* 0x00eb800613007988 */ /* 0x0003e80008000405 */
[----:B0-----:R-:W2:Y:S04]  /*238e0*/  LDL.LU R5, [R1+0x30a8] ;  /* 0x0030a80001057983 */ /* 0x001ea80000300800 */
[----:B-1----:R-:W2:Y:S01]  /*238f0*/  LDL.LU R6, [R1+0x30a4] ;  /* 0x0030a40001067983 */ /* 0x002ea20000300800 */
[----:B------:R-:W-:-:S03]  /*23900*/  IMAD.SHL.U32 R15, R15, 0x2, RZ ;  /* 0x000000020f0f7824 */ /* 0x000fc600078e00ff */
[----:B--2---:R-:W-:Y:S04]  /*23910*/  STS.U16 [R19+UR5+0xfa00], R6 ;  /* 0x00fa000613007988 */ /* 0x004fe80008000405 */
[----:B------:R0:W-:Y:S04]  /*23920*/  STS.U16 [R19+UR5+0xfa80], R5 ;  /* 0x00fa800513007988 */ /* 0x0001e80008000405 */
[----:B------:R1:W-:Y:S04]  /*23930*/  STS.U16 [R19+UR5+0xfb00], R4 ;  /* 0x00fb000413007988 */ /* 0x0003e80008000405 */
[----:B0-----:R-:W2:Y:S04]  /*23940*/  LDL.LU R5, [R1+0x930] ;  /* 0x0009300001057983 */ /* 0x001ea80000300800 */
[----:B-1----:R-:W2:Y:S01]  /*23950*/  LDL.LU R4, [R1+0x934] ;  /* 0x0009340001047983 */ /* 0x002ea20000300800 */
[----:B------:R-:W-:-:S03]  /*23960*/  LOP3.LUT R15, R15, 0x60, RZ, 0x3c, !PT ;  /* 0x000000600f0f7812 */ /* 0x000fc600078e3cff */
[----:B---3--:R0:W-:Y:S04]  /*23970*/  STS.U16 [R19+UR5+0xfb80], R3 ;  /* 0x00fb800313007988 */ /* 0x0081e80008000405 */
[----:B------:R1:W-:Y:S04]  /*23980*/  STS.U16 [R15+UR5+0xc00], R20 ;  /* 0x000c00140f007988 */ /* 0x0003e80008000405 */
[----:B0-----:R-:W3:Y:S04]  /*23990*/  LDL.LU R19, [R1+0x30a0] ;  /* 0x0030a00001137983 */ /* 0x001ee80000300800 */
[----:B-1----:R-:W3:Y:S04]  /*239a0*/  LDL.LU R20, [R1+0x309c] ;  /* 0x00309c0001147983 */ /* 0x002ee80000300800 */
[----:B--2---:R0:W-:Y:S04]  /*239b0*/  STS.U16 [R15+UR5+0xc80], R4 ;  /* 0x000c80040f007988 */ /* 0x0041e80008000405 */
[----:B------:R1:W-:Y:S04]  /*239c0*/  STS.U16 [R15+UR5+0xd00], R5 ;  /* 0x000d00050f007988 */ /* 0x0003e80008000405 */
[----:B------:R2:W-:Y:S04]  /*239d0*/  STS.U16 [R15+UR5+0xd80], R21 ;  /* 0x000d80150f007988 */ /* 0x0005e80008000405 */
[----:B------:R0:W-:Y:S04]  /*239e0*/  STS.U16 [R15+UR5+0x1c00], R22 ;  /* 0x001c00160f007988 */ /* 0x0001e80008000405 */
[----:B------:R0:W-:Y:S04]  /*239f0*/  STS.U16 [R15+UR5+0x1c80], R23 ;  /* 0x001c80170f007988 */ /* 0x0001e80008000405 */
[----:B------:R1:W-:Y:S04]  /*23a00*/  STS.U16 [R15+UR5+0x1d00], R24 ;  /* 0x001d00180f007988 */ /* 0x0003e80008000405 */
[----:B----4-:R4:W-:Y:S04]  /*23a10*/  STS.U16 [R15+UR5+0x1d80], R25 ;  /* 0x001d80190f007988 */ /* 0x0109e80008000405 */
[----:B0-----:R-:W3:Y:S04]  /*23a20*/  LDL R4, [R1+0x19c0] ;  /* 0x0019c00001047983 */ /* 0x001ee80000100800 */
[----:B-1----:R-:W3:Y:S04]  /*23a30*/  LDL R5, [R1+0x19bc] ;  /* 0x0019bc0001057983 */ /* 0x002ee80000100800 */
[----:B--2---:R-:W2:Y:S04]  /*23a40*/  LDL.LU R21, [R1+0x3098] ;  /* 0x0030980001157983 */ /* 0x004ea80000300800 */
[----:B------:R-:W2:Y:S04]  /*23a50*/  LDL.LU R22, [R1+0x3094] ;  /* 0x0030940001167983 */ /* 0x000ea80000300800 */
[----:B------:R-:W2:Y:S04]  /*23a60*/  LDL.LU R23, [R1+0x3090] ;  /* 0x0030900001177983 */ /* 0x000ea80000300800 */
[----:B------:R-:W2:Y:S04]  /*23a70*/  LDL.LU R24, [R1+0x308c] ;  /* 0x00308c0001187983 */ /* 0x000ea80000300800 */
[----:B----4-:R-:W4:Y:S04]  /*23a80*/  LDL.LU R25, [R1+0x3088] ;  /* 0x0030880001197983 */ /* 0x010f280000300800 */
[----:B------:R0:W-:Y:S04]  /*23a90*/  STS.U16 [R15+UR5+0x2c00], R26 ;  /* 0x002c001a0f007988 */ /* 0x0001e80008000405 */
[----:B------:R1:W-:Y:S04]  /*23aa0*/  STS.U16 [R15+UR5+0x2c80], R2 ;  /* 0x002c80020f007988 */ /* 0x0003e80008000405 */
[----:B------:R0:W-:Y:S04]  /*23ab0*/  STS.U16 [R15+UR5+0x2d00], R27 ;  /* 0x002d001b0f007988 */ /* 0x0001e80008000405 */
[----:B------:R0:W-:Y:S04]  /*23ac0*/  STS.U16 [R15+UR5+0x2d80], R28 ;  /* 0x002d801c0f007988 */ /* 0x0001e80008000405 */
[----:B------:R1:W-:Y:S04]  /*23ad0*/  STS.U16 [R15+UR5+0x3c00], R29 ;  /* 0x003c001d0f007988 */ /* 0x0003e80008000405 */
[----:B------:R1:W-:Y:S04]  /*23ae0*/  STS.U16 [R15+UR5+0x3c80], R13 ;  /* 0x003c800d0f007988 */ /* 0x0003e80008000405 */
[----:B0-----:R-:W2:Y:S04]  /*23af0*/  LDL.LU R26, [R1+0x3084] ;  /* 0x00308400011a7983 */ /* 0x001ea80000300800 */
[----:B-1----:R-:W2:Y:S04]  /*23b00*/  LDL.LU R2, [R1+0x3080] ;  /* 0x0030800001027983 */ /* 0x002ea80000300800 */
[----:B------:R-:W2:Y:S04]  /*23b10*/  LDL.LU R27, [R1+0x307c] ;  /* 0x00307c00011b7983 */ /* 0x000ea80000300800 */
[----:B------:R-:W2:Y:S04]  /*23b20*/  LDL.LU R28, [R1+0x3078] ;  /* 0x00307800011c7983 */ /* 0x000ea80000300800 */
[----:B------:R-:W2:Y:S04]  /*23b30*/  LDL.LU R29, [R1+0x3074] ;  /* 0x00307400011d7983 */ /* 0x000ea80000300800 */
[----:B------:R-:W2:Y:S04]  /*23b40*/  LDL.LU R13, [R1+0x3070] ;  /* 0x00307000010d7983 */ /* 0x000ea80000300800 */
[----:B------:R0:W-:Y:S04]  /*23b50*/  STS.U16 [R15+UR5+0x3d00], R14 ;  /* 0x003d000e0f007988 */ /* 0x0001e80008000405 */
[----:B0-----:R-:W2:Y:S04]  /*23b60*/  LDL.LU R14, [R1+0x306c] ;  /* 0x00306c00010e7983 */ /* 0x001ea80000300800 */
[----:B------:R0:W-:Y:S04]  /*23b70*/  STS.U16 [R15+UR5+0x3d80], R0 ;  /* 0x003d80000f007988 */ /* 0x0001e80008000405 */
[----:B0-----:R-:W4:Y:S01]  /*23b80*/  LDL.LU R0, [R1+0x3068] ;  /* 0x0030680001007983 */ /* 0x001f220000300800 */
[----:B--2---:R-:W-:-:S06]  /*23b90*/  PRMT R14, RZ, 0x7610, R14 ;  /* 0x00007610ff0e7816 */ /* 0x004fcc000000000e */
[----:B---3--:R-:W2:Y:S04]  /*23ba0*/  @!P1 LDG.E.U16 R14, desc[UR12][R4.64] ;  /* 0x0000000c040e9981 */ /* 0x008ea8000c1e1500 */
[----:B----4-:R0:W-:Y:S04]  /*23bb0*/  STS.U16 [R15+UR5+0x4c00], R0 ;  /* 0x004c00000f007988 */ /* 0x0101e80008000405 */
[----:B0-----:R-:W3:Y:S04]  /*23bc0*/  LDL.LU R15, [R1+0x3064] ;  /* 0x00306400010f7983 */ /* 0x001ee80000300800 */
[----:B------:R-:W4:Y:S04]  /*23bd0*/  LDL.LU R0, [R1+0x3060] ;  /* 0x0030600001007983 */ /* 0x000f280000300800 */
[----:B--2---:R0:W-:Y:S04]  /*23be0*/  STL [R1+0x98], R14 ;  /* 0x0000980e01007387 */ /* 0x0041e80000100800 */
[----:B0-----:R-:W2:Y:S04]  /*23bf0*/  LDL.LU R14, [R1+0x305c] ;  /* 0x00305c00010e7983 */ /* 0x001ea80000300800 */
[----:B------:R-:W2:Y:S04]  /*23c00*/  LDL R4, [R1+0x19cc] ;  /* 0x0019cc0001047983 */ /* 0x000ea80000100800 */
[----:B------:R-:W2:Y:S01]  /*23c10*/  LDL R5, [R1+0x19d0] ;  /* 0x0019d00001057983 */ /* 0x000ea20000100800 */
[----:B----4-:R-:W-:-:S02]  /*23c20*/  PRMT R0, RZ, 0x7610, R0 ;  /* 0x00007610ff007816 */ /* 0x010fc40000000000 */
[----:B--2---:R-:W-:-:S04]  /*23c30*/  @!P1 LOP3.LUT R5, R5, R4, RZ, 0x3c, !PT ;  /* 0x0000000405059212 */ /* 0x004fc800078e3cff */
[----:B------:R-:W-:-:S04]  /*23c40*/  @!P1 LOP3.LUT R4, R5, R4, RZ, 0x3c, !PT ;  /* 0x0000000405049212 */ /* 0x000fc800078e3cff */
[----:B------:R-:W-:-:S05]  /*23c50*/  @!P1 LOP3.LUT R5, R5, R4, RZ, 0x3c, !PT ;  /* 0x0000000405059212 */ /* 0x000fca00078e3cff */
[----:B------:R-:W2:Y:S04]  /*23c60*/  @!P1 LDG.E.U16 R0, desc[UR12][R4.64] ;  /* 0x0000000c04009981 */ /* 0x000ea8000c1e1500 */
[----:B--2---:R0:W-:Y:S04]  /*23c70*/  STL [R1+0x94], R0 ;  /* 0x0000940001007387 */ /* 0x0041e80000100800 */
[----:B0-----:R-:W2:Y:S04]  /*23c80*/  LDL.LU R0, [R1+0x3058] ;  /* 0x0030580001007983 */ /* 0x001ea80000300800 */
[----:B------:R-:W4:Y:S04]  /*23c90*/  LDL R4, [R1+0x19dc] ;  /* 0x0019dc0001047983 */ /* 0x000f280000100800 */
[----:B------:R-:W4:Y:S01]  /*23ca0*/  LDL R5, [R1+0x19e0] ;  /* 0x0019e00001057983 */ /* 0x000f220000100800 */
[----:B------:R-:W-:-:S02]  /*23cb0*/  PRMT R14, RZ, 0x7610, R14 ;  /* 0x00007610ff0e7816 */ /* 0x000fc4000000000e */
[----:B----4-:R-:W-:-:S04]  /*23cc0*/  @!P1 LOP3.LUT R5, R5, R4, RZ, 0x3c, !PT ;  /* 0x0000000405059212 */ /* 0x010fc800078e3cff */
[----:B------:R-:W-:-:S04]  /*23cd0*/  @!P1 LOP3.LUT R4, R5, R4, RZ, 0x3c, !PT ;  /* 0x0000000405049212 */ /* 0x000fc800078e3cff */
[----:B------:R-:W-:-:S05]  /*23ce0*/  @!P1 LOP3.LUT R5, R5, R4, RZ, 0x3c, !PT ;  /* 0x0000000405059212 */ /* 0x000fca00078e3cff */
[----:B------:R0:W4:Y:S04]  /*23cf0*/  @!P1 LDG.E.U16 R14, desc[UR12][R4.64] ;  /* 0x0000000c040e9981 */ /* 0x000128000c1e1500 */
[----:B------:R-:W0:Y:S04]  /*23d00*/  LDL R4, [R1+0x19ec] ;  /* 0x0019ec0001047983 */ /* 0x000e280000100800 */
[----:B------:R-:W0:Y:S01]  /*23d10*/  LDL R5, [R1+0x19f0] ;  /* 0x0019f00001057983 */ /* 0x000e220000100800 */
[----:B--2---:R-:W-:Y:S02]  /*23d20*/  PRMT R0, RZ, 0x7610, R0 ;  /* 0x00007610ff007816 */ /* 0x004fe40000000000 */
[----:B0-----:R-:W-:-:S04]  /*23d30*/  @!P1 LOP3.LUT R5, R5, R4, RZ, 0x3c, !PT ;  /* 0x0000000405059212 */ /* 0x001fc800078e3cff */
[----:B------:R-:W-:-:S04]  /*23d40*/  @!P1 LOP3.LUT R4, R5, R4, RZ, 0x3c, !PT ;  /* 0x0000000405049212 */ /* 0x000fc800078e3cff */
[----:B------:R-:W-:-:S05]  /*23d50*/  @!P1 LOP3.LUT R5, R5, R4, RZ, 0x3c, !PT ;  /* 0x0000000405059212 */ /* 0x000fca00078e3cff */
[----:B------:R-:W2:Y:S04]  /*23d60*/  @!P1 LDG.E.U16 R0, desc[UR12][R4.64] ;  /* 0x0000000c04009981 */ /* 0x000ea8000c1e1500 */
[----:B----4-:R0:W-:Y:S04]  /*23d70*/  STL [R1+0x90], R14 ;  /* 0x0000900e01007387 */ /* 0x0101e80000100800 */
[----:B0-----:R-:W4:Y:S04]  /*23d80*/  LDL R14, [R1+0x1a44] ;  /* 0x001a4400010e7983 */ /* 0x001f280000100800 */
[----:B--2---:R0:W-:Y:S04]  /*23d90*/  STL [R1+0x8c], R0 ;  /* 0x00008c0001007387 */ /* 0x0041e80000100800 */
[----:B0-----:R-:W2:Y:S04]  /*23da0*/  LDL.LU R0, [R1+0x3054] ;  /* 0x0030540001007983 */ /* 0x001ea80000300800 */
[----:B------:R-:W2:Y:S04]  /*23db0*/  LDL R4, [R1+0x19fc] ;  /* 0x0019fc0001047983 */ /* 0x000ea80000100800 */
[----:B------:R-:W2:Y:S01]  /*23dc0*/  LDL R5, [R1+0x1a00] ;  /* 0x001a000001057983 */ /* 0x000ea20000100800 */
[----:B---3--:R-:W-:-:S02]  /*23dd0*/  PRMT R15, RZ, 0x7610, R15 ;  /* 0x00007610ff0f7816 */ /* 0x008fc4000000000f */
[----:B--2---:R-:W-:-:S04]  /*23de0*/  @!P1 LOP3.LUT R5, R5, R4, RZ, 0x3c, !PT ;  /* 0x0000000405059212 */ /* 0x004fc800078e3cff */
[----:B------:R-:W-:-:S04]  /*23df0*/  @!P1 LOP3.LUT R4, R5, R4, RZ, 0x3c, !PT ;  /* 0x0000000405049212 */ /* 0x000fc800078e3cff */
[----:B------:R-:W-:-:S05]  /*23e00*/  @!P1 LOP3.LUT R5, R5, R4, RZ, 0x3c, !PT ;  /* 0x0000000405059212 */ /* 0x000fca00078e3cff */
[----:B------:R-:W2:Y:S04]  /*23e10*/  @!P1 LDG.E.U16 R15, desc[UR12][R4.64] ;  /* 0x0000000c040f9981 */ /* 0x000ea8000c1e1500 */
[----:B--2---:R0:W-:Y:S04]  /*23e20*/  STL [R1+0x88], R15 ;  /* 0x0000880f01007387 */ /* 0x0041e80000100800 */
[----:B0-----:R-:W2:Y:S04]  /*23e30*/  LDL.LU R15, [R1+0x3050] ;  /* 0x00305000010f7983 */ /* 0x001ea80000300800 */
[----:B------:R-:W3:Y:S04]  /*23e40*/  LDL R4, [R1+0x1a08] ;  /* 0x001a080001047983 */ /* 0x000ee80000100800 */
[----:B------:R-:W3:Y:S01]  /*23e50*/  LDL R5, [R1+0x1a14] ;  /* 0x001a140001057983 */ /* 0x000ee20000100800 */
[----:B------:R-:W-:-:S02]  /*23e60*/  PRMT R0, RZ, 0x7610, R0 ;  /* 0x00007610ff007816 */ /* 0x000fc40000000000 */
[----:B---3--:R-:W-:-:S04]  /*23e70*/  @!P1 LOP3.LUT R5, R5, R4, RZ, 0x3c, !PT ;  /* 0x0000000405059212 */ /* 0x008fc800078e3cff */
[----:B------:R-:W-:-:S04]  /*23e80*/  @!P1 LOP3.LUT R4, R5, R4, RZ, 0x3c, !PT ;  /* 0x0000000405049212 */ /* 0x000fc800078e3cff */
[----:B------:R-:W-:-:S05]  /*23e90*/  @!P1 LOP3.LUT R5, R5, R4, RZ, 0x3c, !PT ;  /* 0x0000000405059212 */ /* 0x000fca00078e3cff */
[----:B------:R-:W3:Y:S04]  /*23ea0*/  @!P1 LDG.E.U16 R0, desc[UR12][R4.64] ;  /* 0x0000000c04009981 */ /* 0x000ee8000c1e1500 */
[----:B---3--:R0:W-:Y:S04]  /*23eb0*/  STL [R1+0x84], R0 ;  /* 0x0000840001007387 */ /* 0x0081e80000100800 */
[----:B0-----:R-:W3:Y:S04]  /*23ec0*/  LDL.LU R0, [R1+0x304c] ;  /* 0x00304c0001007983 */ /* 0x001ee80000300800 */
[----:B------:R-:W3:Y:S04]  /*23ed0*/  LDL R4, [R1+0x1a18] ;  /* 0x001a180001047983 */ /* 0x000ee80000100800 */
[----:B------:R-:W3:Y:S01]  /*23ee0*/  LDL R5, [R1+0x1a24] ;  /* 0x001a240001057983 */ /* 0x000ee20000100800 */
[----:B--2---:R-:W-:-:S02]  /*23ef0*/  PRMT R15, RZ, 0x7610, R15 ;  /* 0x00007610ff0f7816 */ /* 0x004fc4000000000f */
[----:B---3--:R-:W-:-:S04]  /*23f00*/  @!P1 LOP3.LUT R5, R5, R4, RZ, 0x3c, !PT ;  /* 0x0000000405059212 */ /* 0x008fc800078e3cff */
        /* <DEDUP_REMOVED lines=11> */
[----:B------:R4:W3:Y:S04]  /*23fc0*/  @!P1 LDG.E.U16 R0, desc[UR12][R4.64] ;  /* 0x0000000c04009981 */ /* 0x0008e8000c1e1500 */
[----:B------:R-:W2:Y:S01]  /*23fd0*/  LDL R5, [R1+0x1a38] ;  /* 0x001a380001057983 */ /* 0x000ea20000100800 */
[----:B------:R-:W-:Y:S01]  /*23fe0*/  PRMT R13, RZ, 0x7610, R13 ;  /* 0x00007610ff0d7816 */ /* 0x000fe2000000000d */
[----:B----4-:R-:W-:-:S05]  /*23ff0*/  @!P1 IMAD.MOV.U32 R4, RZ, RZ, R14 ;  /* 0x000000ffff049224 */ /* 0x010fca00078e000e */
[----:B--2---:R-:W2:Y:S04]  /*24000*/  @!P1 LDG.E.U16 R13, desc[UR12][R4.64] ;  /* 0x0000000c040d9981 */ /* 0x004ea8000c1e1500 */
[----:B---3--:R-:W-:Y:S04]  /*24010*/  STL [R1+0x2fa8], R0 ;  /* 0x002fa80001007387 */ /* 0x008fe80000100800 */
[----:B------:R-:W3:Y:S04]  /*24020*/  LDL R14, [R1+0x1a94] ;  /* 0x001a9400010e7983 */ /* 0x000ee80000100800 */
        /* <DEDUP_REMOVED lines=8> */
[----:B------:R-:W4:Y:S04]  /*240b0*/  @!P1 LDG.E.U16 R15, desc[UR12][R4.64] ;  /* 0x0000000c040f9981 */ /* 0x000f28000c1e1500 */
[----:B----4-:R0:W-:Y:S04]  /*240c0*/  STL [R1+0x74], R15 ;  /* 0x0000740f01007387 */ /* 0x0101e80000100800 */
[----:B0-----:R-:W4:Y:S04]  /*240d0*/  LDL.LU R15, [R1+0x3040] ;  /* 0x00304000010f7983 */ /* 0x001f280000300800 */
[----:B------:R-:W2:Y:S04]  /*240e0*/  LDL R4, [R1+0x1a58] ;  /* 0x001a580001047983 */ /* 0x000ea80000100800 */
[----:B------:R-:W2:Y:S01]  /*240f0*/  LDL R5, [R1+0x1a64] ;  /* 0x001a640001057983 */ /* 0x000ea20000100800 */
[----:B------:R-:W-:-:S02]  /*24100*/  PRMT R11, RZ, 0x7610, R11 ;  /* 0x00007610ff0b7816 */ /* 0x000fc4000000000b */
[----:B--2---:R-:W-:-:S04]  /*24110*/  @!P1 LOP3.LUT R5, R5, R4, RZ, 0x3c, !PT ;  /* 0x0000000405059212 */ /* 0x004fc800078e3cff */
[----:B------:R-:W-:-:S04]  /*24120*/  @!P1 LOP3.LUT R4, R5, R4, RZ, 0x3c, !PT ;  /* 0x0000000405049212 */ /* 0x000fc800078e3cff */
[----:B------:R-:W-:-:S05]  /*24130*/  @!P1 LOP3.LUT R5, R5, R4, RZ, 0x3c, !PT ;  /* 0x0000000405059212 */ /* 0x000fca00078e3cff */
[----:B------:R0:W2:Y:S04]  /*24140*/  @!P1 LDG.E.U16 R11, desc[UR12][R4.64] ;  /* 0x0000000c040b9981 */ /* 0x0000a8000c1e1500 */
[----:B------:R-:W0:Y:S04]  /*24150*/  LDL R4, [R1+0x1a68] ;  /* 0x001a680001047983 */ /* 0x000e280000100800 */
[----:B------:R-:W0:Y:S01]  /*24160*/  LDL R5, [R1+0x1a74] ;  /* 0x001a740001057983 */ /* 0x000e220000100800 */
[----:B----4-:R-:W-:Y:S02]  /*24170*/  PRMT R15, RZ, 0x7610, R15 ;  /* 0x00007610ff0f7816 */ /* 0x010fe4000000000f */
[----:B0-----:R-:W-:-:S04]  /*24180*/  @!P1 LOP3.LUT R5, R5, R4, RZ, 0x3c, !PT ;  /* 0x0000000405059212 */ /* 0x001fc800078e3cff */
[----:B------:R-:W-:-:S04]  /*24190*/  @!P1 LOP3.LUT R4, R5, R4, RZ, 0x3c, !PT ;  /* 0x0000000405049212 */ /* 0x000fc800078e3cff */
[----:B------:R-:W-:-:S05]  /*241a0*/  @!P1 LOP3.LUT R5, R5, R4, RZ, 0x3c, !PT ;  /* 0x0000000405059212 */ /* 0x000fca00078e3cff */
[----:B------:R-:W4:Y:S04]  /*241b0*/  @!P1 LDG.E.U16 R15, desc[UR12][R4.64] ;  /* 0x0000000c040f9981 */ /* 0x000f28000c1e1500 */
[----:B--2---:R0:W-:Y:S04]  /*241c0*/  STL [R1+0x70], R11 ;  /* 0x0000700b01007387 */ /* 0x0041e80000100800 */
[----:B0-----:R-:W2:Y:S04]  /*241d0*/  LDL R11, [R1+0x1ab4] ;  /* 0x001ab400010b7983 */ /* 0x001ea80000100800 */
        /* <DEDUP_REMOVED lines=9> */
[----:B------:R-:W4:Y:S01]  /*24270*/  LDL R5, [R1+0x1a88] ;  /* 0x001a880001057983 */ /* 0x000f220000100800 */
[----:B------:R-:W-:Y:S01]  /*24280*/  PRMT R9, RZ, 0x7610, R9 ;  /* 0x00007610ff097816 */ /* 0x000fe20000000009 */
[----:B---3--:R-:W-:Y:S02]  /*24290*/  @!P1 IMAD.MOV.U32 R4, RZ, RZ, R14 ;  /* 0x000000ffff049224 */ /* 0x008fe400078e000e */
[----:B--2---:R0:W-:Y:S01]  /*242a0*/  STL [R1+0x68], R7 ;  /* 0x0000680701007387 */ /* 0x0041e20000100800 */
[----:B----4-:R-:W-:-:S03]  /*242b0*/  PRMT R15, RZ, 0x7610, R15 ;  /* 0x00007610ff0f7816 */ /* 0x010fc6000000000f */
[----:B------:R-:W2:Y:S04]  /*242c0*/  LDL R14, [R1+0x1ad8] ;  /* 0x001ad800010e7983 */ /* 0x000ea80000100800 */
[----:B------:R1:W3:Y:S04]  /*242d0*/  @!P1 LDG.E.U16 R9, desc[UR12][R4.64] ;  /* 0x0000000c04099981 */ /* 0x0002e8000c1e1500 */
[----:B0-----:R-:W4:Y:S04]  /*242e0*/  LDL R7, [R1+0x1ad4] ;  /* 0x001ad40001077983 */ /* 0x001f280000100800 */
[----:B------:R-:W1:Y:S04]  /*242f0*/  LDL R4, [R1+0x1a98] ;  /* 0x001a980001047983 */ /* 0x000e680000100800 */
[----:B------:R-:W1:Y:S02]  /*24300*/  LDL R5, [R1+0x1aa4] ;  /* 0x001aa40001057983 */ /* 0x000e640000100800 */
[----:B-1----:R-:W-:-:S04]  /*24310*/  @!P1 LOP3.LUT R5, R5, R4, RZ, 0x3c, !PT ;  /* 0x0000000405059212 */ /* 0x002fc800078e3cff */
[----:B------:R-:W-:-:S04]  /*24320*/  @!P1 LOP3.LUT R4, R5, R4, RZ, 0x3c, !PT ;  /* 0x0000000405049212 */ /* 0x000fc800078e3cff */
[----:B------:R-:W-:-:S05]  /*24330*/  @!P1 LOP3.LUT R5, R5, R4, RZ, 0x3c, !PT ;  /* 0x0000000405059212 */ /* 0x000fca00078e3cff */
[----:B------:R-:W2:Y:S04]  /*24340*/  @!P1 LDG.E.U16 R15, desc[UR12][R4.64] ;  /* 0x0000000c040f9981 */ /* 0x000ea8000c1e1500 */
[----:B---3--:R0:W-:Y:S04]  /*24350*/  STL [R1+0x64], R9 ;  /* 0x0000640901007387 */ /* 0x0081e80000100800 */
[----:B0-----:R-:W3:Y:S04]  /*24360*/  LDL R9, [R1+0x1ae4] ;  /* 0x001ae40001097983 */ /* 0x001ee80000100800 */
[----:B--2---:R0:W-:Y:S04]  /*24370*/  STL [R1+0x60], R15 ;  /* 0x0000600f01007387 */ /* 0x0041e80000100800 */
[----:B0-----:R-:W2:Y:S04]  /*24380*/  LDL.LU R15, [R1+0x3038] ;  /* 0x00303800010f7983 */ /* 0x001ea80000300800 */
[----:B------:R-:W2:Y:S01]  /*24390*/  LDL R5, [R1+0x1aa8] ;  /* 0x001aa80001057983 */ /* 0x000ea20000100800 */
[----:B------:R-:W-:Y:S01]  /*243a0*/  PRMT R10, RZ, 0x7610, R10 ;  /* 0x00007610ff0a7816 */ /* 0x000fe2000000000a */
[----:B------:R-:W-:Y:S01]  /*243b0*/  @!P1 IMAD.MOV.U32 R4, RZ, RZ, R11 ;  /* 0x000000ffff049224 */ /* 0x000fe200078e000b */
[----:B------:R-:W-:Y:S01]  /*243c0*/  PRMT R13, RZ, 0x7610, R13 ;  /* 0x00007610ff0d7816 */ /* 0x000fe2000000000d */
[----:B------:R-:W3:Y:S04]  /*243d0*/  LDL R11, [R1+0x1af8] ;  /* 0x001af800010b7983 */ /* 0x000ee80000100800 */
[----:B--2---:R0:W2:Y:S04]  /*243e0*/  @!P1 LDG.E.U16 R10, desc[UR12][R4.64] ;  /* 0x0000000c040a9981 */ /* 0x0040a8000c1e1500 */
[----:B------:R-:W0:Y:S04]  /*243f0*/  LDL R4, [R1+0x1ab8] ;  /* 0x001ab80001047983 */ /* 0x000e280000100800 */
[----:B------:R-:W0:Y:S02]  /*24400*/  LDL R5, [R1+0x1ac4] ;  /* 0x001ac40001057983 */ /* 0x000e240000100800 */
[----:B0-----:R-:W-:-:S04]  /*24410*/  @!P1 LOP3.LUT R5, R5, R4, RZ, 0x3c, !PT ;  /* 0x0000000405059212 */ /* 0x001fc800078e3cff */
[----:B------:R-:W-:-:S04]  /*24420*/  @!P1 LOP3.LUT R4, R5, R4, RZ, 0x3c, !PT ;  /* 0x0000000405049212 */ /* 0x000fc800078e3cff */
[----:B------:R-:W-:-:S05]  /*24430*/  @!P1 LOP3.LUT R5, R5, R4, RZ, 0x3c, !PT ;  /* 0x0000000405059212 */ /* 0x000fca00078e3cff */
[----:B------:R-:W3:Y:S04]  /*24440*/  @!P1 LDG.E.U16 R13, desc[UR12][R4.64] ;  /* 0x0000000c040d9981 */ /* 0x000ee8000c1e1500 */
[----:B--2---:R0:W-:Y:S04]  /*24450*/  STL [R1+0x5c], R10 ;  /* 0x00005c0a01007387 */ /* 0x0041e80000100800 */
[----:B0-----:R-:W2:Y:S04]  /*24460*/  LDL R10, [R1+0x1b04] ;  /* 0x001b0400010a7983 */ /* 0x001ea80000100800 */
[----:B---3--:R0:W-:Y:S04]  /*24470*/  STL [R1+0x58], R13 ;  /* 0x0000580d01007387 */ /* 0x0081e80000100800 */
[----:B0-----:R-:W3:Y:S04]  /*24480*/  LDL.LU R13, [R1+0x3034] ;  /* 0x00303400010d7983 */ /* 0x001ee80000300800 */
[----:B------:R-:W2:Y:S01]  /*24490*/  LDL R5, [R1+0x1ac8] ;  /* 0x001ac80001057983 */ /* 0x000ea20000100800 */
[----:B------:R-:W-:Y:S01]  /*244a0*/  PRMT R15, RZ, 0x7610, R15 ;  /* 0x00007610ff0f7816 */ /* 0x000fe2000000000f */
[----:B----4-:R-:W-:Y:S01]  /*244b0*/  @!P1 IMAD.MOV.U32 R4, RZ, RZ, R7 ;  /* 0x000000ffff049224 */ /* 0x010fe200078e0007 */
[----:B------:R-:W-:Y:S01]  /*244c0*/  PRMT R8, RZ, 0x7610, R8 ;  /* 0x00007610ff087816 */ /* 0x000fe20000000008 */
[----:B------:R-:W4:Y:S04]  /*244d0*/  LDL R7, [R1+0x1b14] ;  /* 0x001b140001077983 */ /* 0x000f280000100800 */
[----:B--2---:R0:W2:Y:S02]  /*244e0*/  @!P1 LDG.E.U16 R15, desc[UR12][R4.64] ;  /* 0x0000000c040f9981 */ /* 0x0040a4000c1e1500 */
[----:B0-----:R-:W-:-:S02]  /*244f0*/  @!P1 IMAD.MOV.U32 R4, RZ, RZ, R9 ;  /* 0x000000ffff049224 */ /* 0x001fc400078e0009 */
[----:B------:R-:W-:-:S05]  /*24500*/  @!P1 IMAD.MOV.U32 R5, RZ, RZ, R14 ;  /* 0x000000ffff059224 */ /* 0x000fca00078e000e */
[----:B------:R0:W3:Y:S04]  /*24510*/  @!P1 LDG.E.U16 R8, desc[UR12][R4.64] ;  /* 0x0000000c04089981 */ /* 0x0000e8000c1e1500 */
[----:B--2---:R1:W-:Y:S04]  /*24520*/  STL [R1+0x54], R15 ;  /* 0x0000540f01007387 */ /* 0x0043e80000100800 */
[----:B-1----:R-:W2:Y:S04]  /*24530*/  LDL.LU R15, [R1+0x3030] ;  /* 0x00303000010f7983 */ /* 0x002ea80000300800 */
[----:B------:R-:W0:Y:S04]  /*24540*/  LDL R4, [R1+0x1ae8] ;  /* 0x001ae80001047983 */ /* 0x000e280000100800 */
[----:B------:R-:W0:Y:S01]  /*24550*/  LDL R5, [R1+0x1af4] ;  /* 0x001af40001057983 */ /* 0x000e220000100800 */
[----:B---3--:R-:W-:-:S03]  /*24560*/  PRMT R13, RZ, 0x7610, R13 ;  /* 0x00007610ff0d7816 */ /* 0x008fc6000000000d */
[----:B------:R-:W3:Y:S04]  /*24570*/  LDL R14, [R1+0x1b24] ;  /* 0x001b2400010e7983 */ /* 0x000ee80000100800 */
[----:B------:R-:W2:Y:S01]  /*24580*/  LDL R9, [R1+0x1b28] ;  /* 0x001b280001097983 */ /* 0x000ea20000100800 */
[----:B0-----:R-:W-:-:S04]  /*24590*/  @!P1 LOP3.LUT R5, R5, R4, RZ, 0x3c, !PT ;  /* 0x0000000405059212 */ /* 0x001fc800078e3cff */
[----:B------:R-:W-:-:S04]  /*245a0*/  @!P1 LOP3.LUT R4, R5, R4, RZ, 0x3c, !PT ;  /* 0x0000000405049212 */ /* 0x000fc800078e3cff */
[----:B------:R-:W-:Y:S02]  /*245b0*/  @!P1 LOP3.LUT R5, R5, R4, RZ, 0x3c, !PT ;  /* 0x0000000405059212 */ /* 0x000fe400078e3cff */
[----:B--2---:R-:W-:-:S03]  /*245c0*/  PRMT R15, RZ, 0x7610, R15 ;  /* 0x00007610ff0f7816 */ /* 0x004fc6000000000f */
[----:B------:R0:W2:Y:S02]  /*245d0*/  @!P1 LDG.E.U16 R13, desc[UR12][R4.64] ;  /* 0x0000000c040d9981 */ /* 0x0000a4000c1e1500 */
[----:B0-----:R-:W-:Y:S02]  /*245e0*/  @!P1 IMAD.MOV.U32 R4, RZ, RZ, R10 ;  /* 0x000000ffff049224 */ /* 0x001fe400078e000a */
[----:B------:R-:W-:-:S05]  /*245f0*/  @!P1 IMAD.MOV.U32 R5, RZ, RZ, R11 ;  /* 0x000000ffff059224 */ /* 0x000fca00078e000b */
[----:B------:R-:W3:Y:S04]  /*24600*/  @!P1 LDG.E.U16 R15, desc[UR12][R4.64] ;  /* 0x0000000c040f9981 */ /* 0x000ee8000c1e1500 */
[----:B------:R0:W-:Y:S04]  /*24610*/  STL [R1+0x50], R8 ;  /* 0x0000500801007387 */ /* 0x0001e80000100800 */
[----:B0-----:R-:W4:Y:S04]  /*24620*/  LDL R8, [R1+0x1b34] ;  /* 0x001b340001087983 */ /* 0x001f280000100800 */
[----:B--2---:R0:W-:Y:S04]  /*24630*/  STL [R1+0x4c], R13 ;  /* 0x00004c0d01007387 */ /* 0x0041e80000100800 */
[----:B0-----:R-:W2:Y:S04]  /*24640*/  LDL.LU R13, [R1+0x302c] ;  /* 0x00302c00010d7983 */ /* 0x001ea80000300800 */
[----:B------:R-:W2:Y:S04]  /*24650*/  LDL R11, [R1+0x1b38] ;  /* 0x001b3800010b7983 */ /* 0x000ea80000100800 */
[----:B------:R-:W2:Y:S04]  /*24660*/  LDL R10, [R1+0x1b44] ;  /* 0x001b4400010a7983 */ /* 0x000ea80000100800 */
[----:B---3--:R0:W-:Y:S04]  /*24670*/  STL [R1+0x48], R15 ;  /* 0x0000480f01007387 */ /* 0x0081e80000100800 */
[----:B0-----:R-:W3:Y:S04]  /*24680*/  LDL.LU R15, [R1+0x3028] ;  /* 0x00302800010f7983 */ /* 0x001ee80000300800 */
[----:B------:R-:W2:Y:S01]  /*24690*/  LDL R5, [R1+0x1b08] ;  /* 0x001b080001057983 */ /* 0x000ea20000100800 */
[----:B------:R-:W-:Y:S01]  /*246a0*/  PRMT R6, RZ, 0x7610, R6 ;  /* 0x00007610ff067816 */ /* 0x000fe20000000006 */
[----:B----4-:R-:W-:Y:S01]  /*246b0*/  @!P1 IMAD.MOV.U32 R4, RZ, RZ, R7 ;  /* 0x000000ffff049224 */ /* 0x010fe200078e0007 */
[----:B------:R-:W-:-:S02]  /*246c0*/  PRMT R27, RZ, 0x7610, R27 ;  /* 0x00007610ff1b7816 */ /* 0x000fc4000000001b */
[----:B------:R-:W-:Y:S01]  /*246d0*/  PRMT R16, RZ, 0x7610, R16 ;  /* 0x00007610ff107816 */ /* 0x000fe20000000010 */
[----:B------:R-:W4:Y:S04]  /*246e0*/  LDL R7, [R1+0x1b48] ;  /* 0x001b480001077983 */ /* 0x000f280000100800 */
[----:B--2---:R0:W2:Y:S04]  /*246f0*/  @!P1 LDG.E.U16 R6, desc[UR12][R4.64] ;  /* 0x0000000c04069981 */ /* 0x0040a8000c1e1500 */
[----:B------:R-:W2:Y:S01]  /*24700*/  LDL R5, [R1+0x1b18] ;  /* 0x001b180001057983 */ /* 0x000ea20000100800 */
[----:B------:R-:W-:Y:S01]  /*24710*/  PRMT R13, RZ, 0x7610, R13 ;  /* 0x00007610ff0d7816 */ /* 0x000fe2000000000d */
[----:B0-----:R-:W-:-:S05]  /*24720*/  @!P1 IMAD.MOV.U32 R4, RZ, RZ, R14 ;  /* 0x000000ffff049224 */ /* 0x001fca00078e000e */
[----:B--2---:R0:W2:Y:S02]  /*24730*/  @!P1 LDG.E.U16 R13, desc[UR12][R4.64] ;  /* 0x0000000c040d9981 */ /* 0x0040a4000c1e1500 */
[----:B0-----:R-:W-:Y:S02]  /*24740*/  @!P1 IMAD.MOV.U32 R4, RZ, RZ, R8 ;  /* 0x000000ffff049224 */ /* 0x001fe400078e0008 */
[----:B------:R-:W-:-:S05]  /*24750*/  @!P1 IMAD.MOV.U32 R5, RZ, RZ, R9 ;  /* 0x000000ffff059224 */ /* 0x000fca00078e0009 */
[----:B------:R0:W2:Y:S04]  /*24760*/  @!P1 LDG.E.U16 R27, desc[UR12][R4.64] ;  /* 0x0000000c041b9981 */ /* 0x0000a8000c1e1500 */
[----:B------:R1:W-:Y:S04]  /*24770*/  STL [R1+0x44], R6 ;  /* 0x0000440601007387 */ /* 0x0003e80000100800 */
[----:B------:R-:W3:Y:S04]  /*24780*/  LDL R9, [R1+0x1b68] ;  /* 0x001b680001097983 */ /* 0x000ee80000100800 */
[----:B------:R-:W3:Y:S01]  /*24790*/  LDL R8, [R1+0x1b74] ;  /* 0x001b740001087983 */ /* 0x000ee20000100800 */
[----:B0-----:R-:W-:-:S02]  /*247a0*/  @!P1 IMAD.MOV.U32 R4, RZ, RZ, R10 ;  /* 0x000000ffff049224 */ /* 0x001fc400078e000a */
[----:B------:R-:W-:Y:S01]  /*247b0*/  @!P1 IMAD.MOV.U32 R5, RZ, RZ, R11 ;  /* 0x000000ffff059224 */ /* 0x000fe200078e000b */
[----:B-1----:R-:W4:Y:S04]  /*247c0*/  LDL R6, [R1+0x1b54] ;  /* 0x001b540001067983 */ /* 0x002f280000100800 */
[----:B------:R-:W3:Y:S01]  /*247d0*/  @!P1 LDG.E.U16 R16, desc[UR12][R4.64] ;  /* 0x0000000c04109981 */ /* 0x000ee2000c1e1500 */
[----:B------:R-:W-:-:S03]  /*247e0*/  PRMT R3, RZ, 0x7610, R3 ;  /* 0x00007610ff037816 */ /* 0x000fc60000000003 */
[----:B--2---:R-:W-:Y:S04]  /*247f0*/  STL [R1+0x2fac], R27 ;  /* 0x002fac1b01007387 */ /* 0x004fe80000100800 */
[----:B------:R-:W2:Y:S04]  /*24800*/  LDL R14, [R1+0x1b78] ;  /* 0x001b7800010e7983 */ /* 0x000ea80000100800 */
[----:B------:R0:W-:Y:S04]  /*24810*/  STL [R1], R13 ;  /* 0x0000000d01007387 */ /* 0x0001e80000100800 */
[----:B0-----:R-:W2:Y:S04]  /*24820*/  LDL R13, [R1+0x1b84] ;  /* 0x001b8400010d7983 */ /* 0x001ea80000100800 */
[----:B----4-:R-:W4:Y:S04]  /*24830*/  @!P1 LDG.E.U16 R3, desc[UR12][R6.64] ;  /* 0x0000000c06039981 */ /* 0x010f28000c1e1500 */
[----:B---3--:R0:W-:Y:S01]  /*24840*/  STL [R1+0x2fe8], R16 ;  /* 0x002fe81001007387 */ /* 0x0081e20000100800 */
[----:B------:R-:W-:-:S02]  /*24850*/  PRMT R4, RZ, 0x7610, R4 ;  /* 0x00007610ff047816 */ /* 0x000fc40000000004 */
[----:B------:R-:W-:Y:S01]  /*24860*/  PRMT R5, RZ, 0x7610, R5 ;  /* 0x00007610ff057816 */ /* 0x000fe20000000005 */
[----:B------:R-:W3:Y:S04]  /*24870*/  LDL R11, [R1+0x1b88] ;  /* 0x001b8800010b7983 */ /* 0x000ee80000100800 */
[----:B------:R-:W3:Y:S04]  /*24880*/  LDL R10, [R1+0x1b94] ;  /* 0x001b9400010a7983 */ /* 0x000ee80000100800 */
[----:B------:R2:W3:Y:S04]  /*24890*/  @!P1 LDG.E.U16 R5, desc[UR12][R8.64] ;  /* 0x0000000c08059981 */ /* 0x0004e8000c1e1500 */
[----:B0-----:R-:W3:Y:S04]  /*248a0*/  LDL R16, [R1+0x1b64] ;  /* 0x001b640001107983 */ /* 0x001ee80000100800 */
[----:B------:R-:W4:Y:S01]  /*248b0*/  LDL R7, [R1+0x1b58] ;  /* 0x001b580001077983 */ /* 0x000f220000100800 */
[----:B--2---:R-:W-:-:S02]  /*248c0*/  @!P1 IMAD.MOV.U32 R9, RZ, RZ, R14 ;  /* 0x000000ffff099224 */ /* 0x004fc400078e000e */
[----:B------:R-:W-:Y:S02]  /*248d0*/  @!P1 IMAD.MOV.U32 R8, RZ, RZ, R13 ;  /* 0x000000ffff089224 */ /* 0x000fe400078e000d */
[----:B---3--:R-:W-:-:S05]  /*248e0*/  @!P1 IMAD.MOV.U32 R6, RZ, RZ, R16 ;  /* 0x000000ffff069224 */ /* 0x008fca00078e0010 */
[----:B----4-:R0:W2:Y:S02]  /*248f0*/  @!P1 LDG.E.U16 R4, desc[UR12][R6.64] ;  /* 0x0000000c06049981 */ /* 0x0100a4000c1e1500 */
[----:B0-----:R-:W-:-:S06]  /*24900*/  PRMT R6, RZ, 0x7610, R6 ;  /* 0x00007610ff067816 */ /* 0x001fcc0000000006 */
[----:B------:R-:W3:Y:S01]  /*24910*/  @!P1 LDG.E.U16 R6, desc[UR12][R8.64] ;  /* 0x0000000c08069981 */ /* 0x000ee2000c1e1500 */
[----:B------:R-:W-:-:S03]  /*24920*/  PRMT R7, RZ, 0x7610, R7 ;  /* 0x00007610ff077816 */ /* 0x000fc60000000007 */
[----:B------:R0:W-:Y:S04]  /*24930*/  STL [R1+0x2fd8], R3 ;  /* 0x002fd80301007387 */ /* 0x0001e80000100800 */
[----:B------:R-:W4:Y:S04]  /*24940*/  @!P1 LDG.E.U16 R7, desc[UR12][R10.64] ;  /* 0x0000000c0a079981 */ /* 0x000f28000c1e1500 */
[----:B--2---:R-:W-:Y:S04]  /*24950*/  STL [R1+0x2fc8], R4 ;  /* 0x002fc80401007387 */ /* 0x004fe80000100800 */
[----:B------:R-:W2:Y:S04]  /*24960*/  LDL R16, [R1+0x19c4] ;  /* 0x0019c40001107983 */ /* 0x000ea80000100800 */
[----:B------:R-:W-:Y:S04]  /*24970*/  STL [R1+0x2fbc], R5 ;  /* 0x002fbc0501007387 */ /* 0x000fe80000100800 */
[----:B------:R-:W2:Y:S04]  /*24980*/  LDL R14, [R1+0x19b8] ;  /* 0x0019b800010e7983 */ /* 0x000ea80000100800 */
[----:B------:R-:W2:Y:S04]  /*24990*/  LDL R13, [R1+0x19d4] ;  /* 0x0019d400010d7983 */ /* 0x000ea80000100800 */
[----:B---3--:R-:W-:Y:S04]  /*249a0*/  STL [R1+0x2fb0], R6 ;  /* 0x002fb00601007387 */ /* 0x008fe80000100800 */
[----:B------:R-:W3:Y:S04]  /*249b0*/  LDL R10, [R1+0x1b98] ;  /* 0x001b9800010a7983 */ /* 0x000ee80000100800 */
[----:B------:R-:W3:Y:S01]  /*249c0*/  LDL R11, [R1+0x1ba4] ;  /* 0x001ba400010b7983 */ /* 0x000ee20000100800 */
[----:B------:R-:W-:-:S03]  /*249d0*/  PRMT R8, RZ, 0x7610, R8 ;  /* 0x00007610ff087816 */ /* 0x000fc60000000008 */
[----:B0-----:R-:W2:Y:S04]  /*249e0*/  LDL R3, [R1+0x19e4] ;  /* 0x0019e40001037983 */ /* 0x001ea80000100800 */
[----:B----4-:R-:W-:Y:S01]  /*249f0*/  STL [R1+0x2fb4], R7 ;  /* 0x002fb40701007387 */ /* 0x010fe20000100800 */
[----:B---3--:R-:W-:-:S04]  /*24a00*/  @!P1 LOP3.LUT R11, R11, R10, RZ, 0x3c, !PT ;  /* 0x0000000a0b0b9212 */ /* 0x008fc800078e3cff */
[----:B------:R-:W-:-:S04]  /*24a10*/  @!P1 LOP3.LUT R10, R11, R10, RZ, 0x3c, !PT ;  /* 0x0000000a0b0a9212 */ /* 0x000fc800078e3cff */
[----:B------:R-:W-:-:S05]  /*24a20*/  @!P1 LOP3.LUT R11, R11, R10, RZ, 0x3c, !PT ;  /* 0x0000000a0b0b9212 */ /* 0x000fca00078e3cff */
[----:B------:R2:W3:Y:S04]  /*24a30*/  @!P1 LDG.E.U16 R8, desc[UR12][R10.64] ;  /* 0x0000000c0a089981 */ /* 0x0004e8000c1e1500 */
[----:B------:R-:W4:Y:S01]  /*24a40*/  LDL R11, [R1+0x9d4] ;  /* 0x0009d400010b7983 */ /* 0x000f220000100800 */
[----:B------:R-:W-:Y:S01]  /*24a50*/  PRMT R15, RZ, 0x7610, R15 ;  /* 0x00007610ff0f7816 */ /* 0x000fe2000000000f */
[----:B--2---:R-:W-:-:S05]  /*24a60*/  @!P0 IMAD.MOV.U32 R10, RZ, RZ, R16 ;  /* 0x000000ffff0a8224 */ /* 0x004fca00078e0010 */
[----:B----4-:R0:W2:Y:S04]  /*24a70*/  @!P0 LDG.E.U16 R15, desc[UR12][R10.64] ;  /* 0x0000000c0a0f8981 */ /* 0x0100a8000c1e1500 */
[----:B---3--:R1:W-:Y:S04]  /*24a80*/  STL [R1+0x2fb8], R8 ;  /* 0x002fb80801007387 */ /* 0x0083e80000100800 */
[----:B------:R-:W3:Y:S01]  /*24a90*/  LDL R16, [R1+0x1a04] ;  /* 0x001a040001107983 */ /* 0x000ee20000100800 */
[----:B0-----:R-:W-:Y:S01]  /*24aa0*/  @!P0 IMAD.MOV.U32 R10, RZ, RZ, R13 ;  /* 0x000000ffff0a8224 */ /* 0x001fe200078e000d */
[----:B-1----:R-:W-:Y:S01]  /*24ab0*/  PRMT R8, RZ, 0x7610, R8 ;  /* 0x00007610ff087816 */ /* 0x002fe20000000008 */
[----:B------:R-:W-:-:S05]  /*24ac0*/  @!P0 IMAD.MOV.U32 R11, RZ, RZ, R14 ;  /* 0x000000ffff0b8224 */ /* 0x000fca00078e000e */
[----:B------:R0:W4:Y:S04]  /*24ad0*/  @!P0 LDG.E.U16 R8, desc[UR12][R10.64] ;  /* 0x0000000c0a088981 */ /* 0x000128000c1e1500 */
[----:B--2---:R1:W-:Y:S04]  /*24ae0*/  STL [R1+0x40], R15 ;  /* 0x0000400f01007387 */ /* 0x0043e80000100800 */
[----:B-1----:R-:W2:Y:S04]  /*24af0*/  LDL.LU R15, [R1+0x3024] ;  /* 0x00302400010f7983 */ /* 0x002ea80000300800 */
[----:B------:R-:W2:Y:S01]  /*24b00*/  LDL R11, [R1+0x19c8] ;  /* 0x0019c800010b7983 */ /* 0x000ea20000100800 */
[----:B------:R-:W-:Y:S01]  /*24b10*/  PRMT R2, RZ, 0x7610, R2 ;  /* 0x00007610ff027816 */ /* 0x000fe20000000002 */
[----:B0-----:R-:W-:-:S02]  /*24b20*/  @!P0 IMAD.MOV.U32 R10, RZ, RZ, R3 ;  /* 0x000000ffff0a8224 */ /* 0x001fc400078e0003 */
[----:B------:R-:W3:Y:S04]  /*24b30*/  LDL R14, [R1+0x19f8] ;  /* 0x0019f800010e7983 */ /* 0x000ee80000100800 */
[----:B------:R-:W3:Y:S04]  /*24b40*/  LDL R13, [R1+0x1a0c] ;  /* 0x001a0c00010d7983 */ /* 0x000ee80000100800 */
[----:B----4-:R0:W-:Y:S01]  /*24b50*/  STL [R1+0x2fe4], R8 ;  /* 0x002fe40801007387 */ /* 0x0101e20000100800 */
[----:B------:R-:W-:-:S03]  /*24b60*/  PRMT R7, RZ, 0x7610, R7 ;  /* 0x00007610ff077816 */ /* 0x000fc60000000007 */
[----:B------:R-:W4:Y:S04]  /*24b70*/  LDL R3, [R1+0x1a10] ;  /* 0x001a100001037983 */ /* 0x000f280000100800 */
[----:B0-----:R-:W3:Y:S04]  /*24b80*/  LDL R8, [R1+0x19e8] ;  /* 0x0019e80001087983 */ /* 0x001ee80000100800 */
[----:B--2---:R0:W2:Y:S04]  /*24b90*/  @!P0 LDG.E.U16 R2, desc[UR12][R10.64] ;  /* 0x0000000c0a028981 */ /* 0x0040a8000c1e1500 */
[----:B------:R-:W0:Y:S04]  /*24ba0*/  LDL R10, [R1+0x19d8] ;  /* 0x0019d800010a7983 */ /* 0x000e280000100800 */
[----:B------:R-:W0:Y:S01]  /*24bb0*/  LDL R11, [R1+0x19f4] ;  /* 0x0019f400010b7983 */ /* 0x000e220000100800 */
[----:B------:R-:W-:-:S02]  /*24bc0*/  PRMT R15, RZ, 0x7610, R15 ;  /* 0x00007610ff0f7816 */ /* 0x000fc4000000000f */
[----:B0-----:R-:W-:-:S04]  /*24bd0*/  @!P0 LOP3.LUT R11, R11, R10, RZ, 0x3c, !PT ;  /* 0x0000000a0b0b8212 */ /* 0x001fc800078e3cff */
[----:B------:R-:W-:-:S04]  /*24be0*/  @!P0 LOP3.LUT R10, R11, R10, RZ, 0x3c, !PT ;  /* 0x0000000a0b0a8212 */ /* 0x000fc800078e3cff */
[----:B------:R-:W-:-:S05]  /*24bf0*/  @!P0 LOP3.LUT R11, R11, R10, RZ, 0x3c, !PT ;  /* 0x0000000a0b0b8212 */ /* 0x000fca00078e3cff */
[----:B------:R3:W4:Y:S02]  /*24c00*/  @!P0 LDG.E.U16 R15, desc[UR12][R10.64] ;  /* 0x0000000c0a0f8981 */ /* 0x000724000c1e1500 */
[----:B---3--:R-:W-:Y:S02]  /*24c10*/  @!P0 IMAD.MOV.U32 R10, RZ, RZ, R16 ;  /* 0x000000ffff0a8224 */ /* 0x008fe400078e0010 */
[----:B------:R-:W-:-:S05]  /*24c20*/  @!P0 IMAD.MOV.U32 R11, RZ, RZ, R8 ;  /* 0x000000ffff0b8224 */ /* 0x000fca00078e0008 */
[----:B------:R-:W3:Y:S04]  /*24c30*/  @!P0 LDG.E.U16 R7, desc[UR12][R10.64] ;  /* 0x0000000c0a078981 */ /* 0x000ee8000c1e1500 */
[----:B--2---:R0:W-:Y:S04]  /*24c40*/  STL [R1+0x38], R2 ;  /* 0x0000380201007387 */ /* 0x0041e80000100800 */
[----:B0-----:R-:W2:Y:S04]  /*24c50*/  LDL R2, [R1+0x1a1c] ;  /* 0x001a1c0001027983 */ /* 0x001ea80000100800 */
[----:B----4-:R0:W-:Y:S04]  /*24c60*/  STL [R1+0x34], R15 ;  /* 0x0000340f01007387 */ /* 0x0101e80000100800 */
[----:B0-----:R-:W4:Y:S04]  /*24c70*/  LDL.LU R15, [R1+0x3020] ;  /* 0x00302000010f7983 */ /* 0x001f280000300800 */
[----:B------:R-:W4:Y:S04]  /*24c80*/  LDL R8, [R1+0x1a2c] ;  /* 0x001a2c0001087983 */ /* 0x000f280000100800 */
[----:B---3--:R0:W-:Y:S01]  /*24c90*/  STL [R1+0x2fc0], R7 ;  /* 0x002fc00701007387 */ /* 0x0081e20000100800 */
[----:B------:R-:W-:Y:S01]  /*24ca0*/  PRMT R27, RZ, 0x7610, R27 ;  /* 0x00007610ff1b7816 */ /* 0x000fe2000000001b */
[----:B------:R-:W-:-:S02]  /*24cb0*/  @!P0 IMAD.MOV.U32 R10, RZ, RZ, R13 ;  /* 0x000000ffff0a8224 */ /* 0x000fc400078e000d */
[----:B------:R-:W-:Y:S01]  /*24cc0*/  @!P0 IMAD.MOV.U32 R11, RZ, RZ, R14 ;  /* 0x000000ffff0b8224 */ /* 0x000fe200078e000e */
[----:B------:R-:W-:Y:S02]  /*24cd0*/  PRMT R0, RZ, 0x7610, R0 ;  /* 0x00007610ff007816 */ /* 0x000fe40000000000 */
[----:B------:R-:W-:Y:S01]  /*24ce0*/  PRMT R29, RZ, 0x7610, R29 ;  /* 0x00007610ff1d7816 */ /* 0x000fe2000000001d */
[----:B------:R-:W3:Y:S04]  /*24cf0*/  LDL R16, [R1+0x1a3c] ;  /* 0x001a3c0001107983 */ /* 0x000ee80000100800 */
[----:B------:R2:W3:Y:S04]  /*24d00*/  @!P0 LDG.E.U16 R27, desc[UR12][R10.64] ;  /* 0x0000000c0a1b8981 */ /* 0x0004e8000c1e1500 */
[----:B0-----:R-:W3:Y:S04]  /*24d10*/  LDL R7, [R1+0x1a20] ;  /* 0x001a200001077983 */ /* 0x001ee80000100800 */
[----:B------:R-:W3:Y:S04]  /*24d20*/  LDL R14, [R1+0x1a40] ;  /* 0x001a4000010e7983 */ /* 0x000ee80000100800 */
[----:B------:R-:W3:Y:S01]  /*24d30*/  LDL R13, [R1+0x1a4c] ;  /* 0x001a4c00010d7983 */ /* 0x000ee20000100800 */
[----:B--2---:R-:W-:-:S02]  /*24d40*/  @!P0 IMAD.MOV.U32 R10, RZ, RZ, R2 ;  /* 0x000000ffff0a8224 */ /* 0x004fc400078e0002 */
[----:B------:R-:W-:-:S05]  /*24d50*/  @!P0 IMAD.MOV.U32 R11, RZ, RZ, R3 ;  /* 0x000000ffff0b8224 */ /* 0x000fca00078e0003 */
[----:B------:R4:W2:Y:S02]  /*24d60*/  @!P0 LDG.E.U16 R0, desc[UR12][R10.64] ;  /* 0x0000000c0a008981 */ /* 0x0008a4000c1e1500 */
[----:B----4-:R-:W-:Y:S02]  /*24d70*/  @!P0 IMAD.MOV.U32 R10, RZ, RZ, R8 ;  /* 0x000000ffff0a8224 */ /* 0x010fe400078e0008 */
[----:B---3--:R-:W-:-:S05]  /*24d80*/  @!P0 IMAD.MOV.U32 R11, RZ, RZ, R7 ;  /* 0x000000ffff0b8224 */ /* 0x008fca00078e0007 */
[----:B------:R-:W3:Y:S04]  /*24d90*/  @!P0 LDG.E.U16 R29, desc[UR12][R10.64] ;  /* 0x0000000c0a1d8981 */ /* 0x000ee8000c1e1500 */
[----:B------:R-:W-:Y:S04]  /*24da0*/  STL [R1+0x2fc4], R27 ;  /* 0x002fc41b01007387 */ /* 0x000fe80000100800 */
[----:B------:R-:W4:Y:S04]  /*24db0*/  LDL R3, [R1+0x1a50] ;  /* 0x001a500001037983 */ /* 0x000f280000100800 */
[----:B------:R-:W4:Y:S04]  /*24dc0*/  LDL R2, [R1+0x1a5c] ;  /* 0x001a5c0001027983 */ /* 0x000f280000100800 */
[----:B--2---:R-:W-:Y:S04]  /*24dd0*/  STL [R1+0x2fcc], R0 ;  /* 0x002fcc0001007387 */ /* 0x004fe80000100800 */
[----:B------:R-:W2:Y:S04]  /*24de0*/  LDL R8, [R1+0x1a60] ;  /* 0x001a600001087983 */ /* 0x000ea80000100800 */
[----:B------:R-:W2:Y:S04]  /*24df0*/  LDL R7, [R1+0x1a6c] ;  /* 0x001a6c0001077983 */ /* 0x000ea80000100800 */
[----:B---3--:R0:W-:Y:S04]  /*24e00*/  STL [R1+0x24], R29 ;  /* 0x0000241d01007387 */ /* 0x0081e80000100800 */
[----:B0-----:R-:W3:Y:S04]  /*24e10*/  LDL.LU R29, [R1+0x301c] ;  /* 0x00301c00011d7983 */ /* 0x001ee80000300800 */
[----:B------:R-:W2:Y:S01]  /*24e20*/  LDL R11, [R1+0x1a30] ;  /* 0x001a3000010b7983 */ /* 0x000ea20000100800 */
[----:B------:R-:W-:Y:S01]  /*24e30*/  PRMT R15, RZ, 0x7610, R15 ;  /* 0x00007610ff0f7816 */ /* 0x000fe2000000000f */
[----:B------:R-:W-:Y:S01]  /*24e40*/  @!P0 IMAD.MOV.U32 R10, RZ, RZ, R16 ;  /* 0x000000ffff0a8224 */ /* 0x000fe200078e0010 */
[----:B------:R-:W-:-:S02]  /*24e50*/  PRMT R0, RZ, 0x7610, R0 ;  /* 0x00007610ff007816 */ /* 0x000fc40000000000 */
[----:B------:R-:W-:Y:S02]  /*24e60*/  PRMT R4, RZ, 0x7610, R4 ;  /* 0x00007610ff047816 */ /* 0x000fe40000000004 */
[----:B------:R-:W-:Y:S01]  /*24e70*/  PRMT R5, RZ, 0x7610, R5 ;  /* 0x00007610ff057816 */ /* 0x000fe20000000005 */
[----:B--2---:R0:W2:Y:S02]  /*24e80*/  @!P0 LDG.E.U16 R15, desc[UR12][R10.64] ;  /* 0x0000000c0a0f8981 */ /* 0x0040a4000c1e1500 */
[----:B0-----:R-:W-:Y:S02]  /*24e90*/  @!P0 IMAD.MOV.U32 R10, RZ, RZ, R13 ;  /* 0x000000ffff0a8224 */ /* 0x001fe400078e000d */
[----:B------:R-:W-:-:S05]  /*24ea0*/  @!P0 IMAD.MOV.U32 R11, RZ, RZ, R14 ;  /* 0x000000ffff0b8224 */ /* 0x000fca00078e000e */
[----:B------:R4:W3:Y:S02]  /*24eb0*/  @!P0 LDG.E.U16 R0, desc[UR12][R10.64] ;  /* 0x0000000c0a008981 */ /* 0x0008e4000c1e1500 */
[----:B----4-:R-:W-:Y:S02]  /*24ec0*/  @!P0 IMAD.MOV.U32 R10, RZ, RZ, R2 ;  /* 0x000000ffff0a8224 */ /* 0x010fe400078e0002 */
[----:B------:R-:W-:-:S05]  /*24ed0*/  @!P0 IMAD.MOV.U32 R11, RZ, RZ, R3 ;  /* 0x000000ffff0b8224 */ /* 0x000fca00078e0003 */
[----:B------:R0:W4:Y:S02]  /*24ee0*/  @!P0 LDG.E.U16 R4, desc[UR12][R10.64] ;  /* 0x0000000c0a048981 */ /* 0x000124000c1e1500 */
[----:B0-----:R-:W-:Y:S02]  /*24ef0*/  @!P0 IMAD.MOV.U32 R10, RZ, RZ, R7 ;  /* 0x000000ffff0a8224 */ /* 0x001fe400078e0007 */
[----:B------:R-:W-:-:S05]  /*24f00*/  @!P0 IMAD.MOV.U32 R11, RZ, RZ, R8 ;  /* 0x000000ffff0b8224 */ /* 0x000fca00078e0008 */
[----:B------:R-:W4:Y:S04]  /*24f10*/  @!P0 LDG.E.U16 R5, desc[UR12][R10.64] ;  /* 0x0000000c0a058981 */ /* 0x000f28000c1e1500 */
[----:B--2---:R0:W-:Y:S04]  /*24f20*/  STL [R1+0x20], R15 ;  /* 0x0000200f01007387 */ /* 0x0041e80000100800 */
[----:B0-----:R-:W2:Y:S04]  /*24f30*/  LDL R15, [R1+0x1ab0] ;  /* 0x001ab000010f7983 */ /* 0x001ea80000100800 */
[----:B---3--:R0:W-:Y:S04]  /*24f40*/  STL [R1+0x1c], R0 ;  /* 0x00001c0001007387 */ /* 0x0081e80000100800 */
[----:B------:R-:W3:Y:S04]  /*24f50*/  LDL R3, [R1+0x1b30] ;  /* 0x001b300001037983 */ /* 0x000ee80000100800 */
[----:B------:R-:W3:Y:S04]  /*24f60*/  LDL R2, [R1+0x1b3c] ;  /* 0x001b3c0001027983 */ /* 0x000ee80000100800 */
[----:B0-----:R-:W3:Y:S04]  /*24f70*/  LDL R0, [R1+0x1abc] ;  /* 0x001abc0001007983 */ /* 0x001ee80000100800 */
[----:B----4-:R0:W-:Y:S04]  /*24f80*/  STL [R1+0x2fd0], R4 ;  /* 0x002fd00401007387 */ /* 0x0101e80000100800 */
[----:B------:R-:W4:Y:S01]  /*24f90*/  LDL R14, [R1+0x1ac0] ;  /* 0x001ac000010e7983 */ /* 0x000f220000100800 */
[----:B0-----:R-:W-:-:S05]  /*24fa0*/  PRMT R4, RZ, 0x7610, R4 ;  /* 0x00007610ff047816 */ /* 0x001fca0000000004 */
[----:B------:R-:W-:Y:S04]  /*24fb0*/  STL.S16 [R1+0x10], R4 ;  /* 0x0000100401007387 */ /* 0x000fe80000100600 */
[----:B------:R-:W4:Y:S04]  /*24fc0*/  LDL R13, [R1+0x1acc] ;  /* 0x001acc00010d7983 */ /* 0x000f280000100800 */
[----:B------:R-:W4:Y:S04]  /*24fd0*/  LDL R8, [R1+0x1b40] ;  /* 0x001b400001087983 */ /* 0x000f280000100800 */
[----:B------:R-:W4:Y:S04]  /*24fe0*/  LDL R7, [R1+0x1b4c] ;  /* 0x001b4c0001077983 */ /* 0x000f280000100800 */
[----:B------:R0:W-:Y:S04]  /*24ff0*/  STL [R1+0x2fd4], R5 ;  /* 0x002fd40501007387 */ /* 0x0001e80000100800 */
[----:B0-----:R-:W4:Y:S04]  /*25000*/  LDL.LU R5, [R1+0x10] ;  /* 0x0000100001057983 */ /* 0x001f280000300800 */
[----:B------:R-:W4:Y:S01]  /*25010*/  LDL R4, [R1+0x1a70] ;  /* 0x001a700001047983 */ /* 0x000f220000100800 */
[----:B--2---:R-:W-:-:S02]  /*25020*/  @!P0 IMAD.MOV.U32 R11, RZ, RZ, R15 ;  /* 0x000000ffff0b8224 */ /* 0x004fc400078e000f */
[----:B---3--:R-:W-:Y:S02]  /*25030*/  @!P0 IMAD.MOV.U32 R10, RZ, RZ, R0 ;  /* 0x000000ffff0a8224 */ /* 0x008fe400078e0000 */
[----:B------:R-:W2:Y:S04]  /*25040*/  LDL R0, [R1+0x1a7c] ;  /* 0x001a7c0001007983 */ /* 0x000ea80000100800 */
[----:B----4-:R0:W3:Y:S01]  /*25050*/  @!P0 LDG.E.U16 R5, desc[UR12][R10.64] ;  /* 0x0000000c0a058981 */ /* 0x0100e2000c1e1500 */
[----:B------:R-:W-:Y:S02]  /*25060*/  PRMT R22, RZ, 0x7610, R22 ;  /* 0x00007610ff167816 */ /* 0x000fe40000000016 */
[----:B------:R-:W-:Y:S01]  /*25070*/  PRMT R12, RZ, 0x7610, R12 ;  /* 0x00007610ff0c7816 */ /* 0x000fe2000000000c */
[----:B0-----:R-:W-:-:S02]  /*25080*/  @!P0 IMAD.MOV.U32 R10, RZ, RZ, R2 ;  /* 0x000000ffff0a8224 */ /* 0x001fc400078e0002 */
[----:B------:R-:W-:-:S05]  /*25090*/  @!P0 IMAD.MOV.U32 R11, RZ, RZ, R3 ;  /* 0x000000ffff0b8224 */ /* 0x000fca00078e0003 */
[----:B------:R0:W4:Y:S01]  /*250a0*/  @!P0 LDG.E.U16 R22, desc[UR12][R10.64] ;  /* 0x0000000c0a168981 */ /* 0x000122000c1e1500 */
[----:B------:R-:W-:Y:S01]  /*250b0*/  PRMT R9, RZ, 0x7610, R9 ;  /* 0x00007610ff097816 */ /* 0x000fe20000000009 */
[----:B0-----:R-:W-:Y:S02]  /*250c0*/  @!P0 IMAD.MOV.U32 R10, RZ, RZ, R13 ;  /* 0x000000ffff0a8224 */ /* 0x001fe400078e000d */
[----:B------:R-:W-:-:S05]  /*250d0*/  @!P0 IMAD.MOV.U32 R11, RZ, RZ, R14 ;  /* 0x000000ffff0b8224 */ /* 0x000fca00078e000e */
[----:B------:R0:W4:Y:S01]  /*250e0*/  @!P0 LDG.E.U16 R12, desc[UR12][R10.64] ;  /* 0x0000000c0a0c8981 */ /* 0x000122000c1e1500 */
[----:B------:R-:W-:Y:S01]  /*250f0*/  PRMT R6, RZ, 0x7610, R6 ;  /* 0x00007610ff067816 */ /* 0x000fe20000000006 */
[----:B0-----:R-:W-:Y:S02]  /*25100*/  @!P0 IMAD.MOV.U32 R10, RZ, RZ, R7 ;  /* 0x000000ffff0a8224 */ /* 0x001fe400078e0007 */
[----:B------:R-:W-:-:S05]  /*25110*/  @!P0 IMAD.MOV.U32 R11, RZ, RZ, R8 ;  /* 0x000000ffff0b8224 */ /* 0x000fca00078e0008 */
[----:B------:R0:W4:Y:S02]  /*25120*/  @!P0 LDG.E.U16 R9, desc[UR12][R10.64] ;  /* 0x0000000c0a098981 */ /* 0x000124000c1e1500 */
[----:B0-----:R-:W-:Y:S02]  /*25130*/  @!P0 IMAD.MOV.U32 R11, RZ, RZ, R4 ;  /* 0x000000ffff0b8224 */ /* 0x001fe400078e0004 */
[----:B--2---:R-:W-:-:S05]  /*25140*/  @!P0 IMAD.MOV.U32 R10, RZ, RZ, R0 ;  /* 0x000000ffff0a8224 */ /* 0x004fca00078e0000 */
[----:B------:R-:W2:Y:S04]  /*25150*/  @!P0 LDG.E.U16 R6, desc[UR12][R10.64] ;  /* 0x0000000c0a068981 */ /* 0x000ea8000c1e1500 */
[----:B---3--:R0:W-:Y:S04]  /*25160*/  STL [R1+0x2fec], R5 ;  /* 0x002fec0501007387 */ /* 0x0081e80000100800 */
[----:B------:R-:W3:Y:S04]  /*25170*/  LDL R3, [R1+0x1ad0] ;  /* 0x001ad00001037983 */ /* 0x000ee80000100800 */
[----:B------:R-:W3:Y:S01]  /*25180*/  LDL R2, [R1+0x1adc] ;  /* 0x001adc0001027983 */ /* 0x000ee20000100800 */
[----:B------:R-:W-:-:S03]  /*25190*/  PRMT R27, RZ, 0x7610, R27 ;  /* 0x00007610ff1b7816 */ /* 0x000fc6000000001b */
[----:B----4-:R-:W-:Y:S04]  /*251a0*/  STL [R1+0x2ff0], R22 ;  /* 0x002ff01601007387 */ /* 0x010fe80000100800 */
[----:B------:R-:W4:Y:S04]  /*251b0*/  LDL R14, [R1+0x1b50] ;  /* 0x001b5000010e7983 */ /* 0x000f280000100800 */
[----:B0-----:R-:W4:Y:S04]  /*251c0*/  LDL R5, [R1+0x1b5c] ;  /* 0x001b5c0001057983 */ /* 0x001f280000100800 */
[----:B------:R-:W-:Y:S04]  /*251d0*/  STL [R1+0x2fdc], R9 ;  /* 0x002fdc0901007387 */ /* 0x000fe80000100800 */
[----:B------:R-:W4:Y:S04]  /*251e0*/  LDL R4, [R1+0x1a80] ;  /* 0x001a800001047983 */ /* 0x000f280000100800 */
[----:B------:R-:W4:Y:S04]  /*251f0*/  LDL R0, [R1+0x1a8c] ;  /* 0x001a8c0001007983 */ /* 0x000f280000100800 */
[----:B--2---:R-:W-:Y:S04]  /*25200*/  STL [R1+0x2fe0], R6 ;  /* 0x002fe00601007387 */ /* 0x004fe80000100800 */
[----:B------:R0:W-:Y:S04]  /*25210*/  STL [R1+0xc], R12 ;  /* 0x00000c0c01007387 */ /* 0x0001e80000100800 */
[----:B------:R-:W2:Y:S04]  /*25220*/  LDL R8, [R1+0x1ae0] ;  /* 0x001ae00001087983 */ /* 0x000ea80000100800 */
[----:B------:R-:W2:Y:S01]  /*25230*/  LDL R7, [R1+0x1aec] ;  /* 0x001aec0001077983 */ /* 0x000ea20000100800 */
[----:B---3--:R-:W-:-:S02]  /*25240*/  @!P0 IMAD.MOV.U32 R13, RZ, RZ, R3 ;  /* 0x000000ffff0d8224 */ /* 0x008fc400078e0003 */
[----:B0-----:R-:W-:Y:S01]  /*25250*/  @!P0 IMAD.MOV.U32 R12, RZ, RZ, R2 ;  /* 0x000000ffff0c8224 */ /* 0x001fe200078e0002 */
[----:B------:R-:W3:Y:S04]  /*25260*/  LDL R3, [R1+0x1b60] ;  /* 0x001b600001037983 */ /* 0x000ee80000100800 */
[----:B------:R-:W2:Y:S04]  /*25270*/  LDL R2, [R1+0x1b6c] ;  /* 0x001b6c0001027983 */ /* 0x000ea80000100800 */
[----:B------:R4:W2:Y:S01]  /*25280*/  @!P0 LDG.E.U16 R27, desc[UR12][R12.64] ;  /* 0x0000000c0c1b8981 */ /* 0x0008a2000c1e1500 */
[----:B------:R-:W-:Y:S01]  /*25290*/  PRMT R10, RZ, 0x7610, R10 ;  /* 0x00007610ff0a7816 */ /* 0x000fe2000000000a */
[----:B----4-:R-:W-:-:S02]  /*252a0*/  @!P0 IMAD.MOV.U32 R12, RZ, RZ, R5 ;  /* 0x000000ffff0c8224 */ /* 0x010fc400078e0005 */
[----:B------:R-:W-:-:S05]  /*252b0*/  @!P0 IMAD.MOV.U32 R13, RZ, RZ, R14 ;  /* 0x000000ffff0d8224 */ /* 0x000fca00078e000e */
[----:B------:R0:W4:Y:S04]  /*252c0*/  @!P0 LDG.E.U16 R10, desc[UR12][R12.64] ;  /* 0x0000000c0c0a8981 */ /* 0x000128000c1e1500 */
[----:B--2---:R-:W-:Y:S04]  /*252d0*/  STL [R1+0x2ff4], R27 ;  /* 0x002ff41b01007387 */ /* 0x004fe80000100800 */
[----:B------:R-:W2:Y:S04]  /*252e0*/  LDL R6, [R1+0x1af0] ;  /* 0x001af00001067983 */ /* 0x000ea80000100800 */
[----:B------:R-:W2:Y:S01]  /*252f0*/  LDL R5, [R1+0x1afc] ;  /* 0x001afc0001057983 */ /* 0x000ea20000100800 */
[----:B------:R-:W-:Y:S01]  /*25300*/  PRMT R29, RZ, 0x7610, R29 ;  /* 0x00007610ff1d7816 */ /* 0x000fe2000000001d */
[----:B0-----:R-:W-:-:S02]  /*25310*/  @!P0 IMAD.MOV.U32 R12, RZ, RZ, R0 ;  /* 0x000000ffff0c8224 */ /* 0x001fc400078e0000 */
[----:B------:R-:W-:Y:S01]  /*25320*/  @!P0 IMAD.MOV.U32 R13, RZ, RZ, R4 ;  /* 0x000000ffff0d8224 */ /* 0x000fe200078e0004 */
[----:B------:R-:W-:-:S04]  /*25330*/  PRMT R28, RZ, 0x7610, R28 ;  /* 0x00007610ff1c7816 */ /* 0x000fc8000000001c */
[----:B------:R0:W2:Y:S01]  /*25340*/  @!P0 LDG.E.U16 R29, desc[UR12][R12.64] ;  /* 0x0000000c0c1d8981 */ /* 0x0000a2000c1e1500 */
[----:B------:R-:W-:Y:S01]  /*25350*/  PRMT R11, RZ, 0x7610, R11 ;  /* 0x00007610ff0b7816 */ /* 0x000fe2000000000b */
[----:B0-----:R-:W-:Y:S02]  /*25360*/  @!P0 IMAD.MOV.U32 R12, RZ, RZ, R7 ;  /* 0x000000ffff0c8224 */ /* 0x001fe400078e0007 */
[----:B------:R-:W-:-:S05]  /*25370*/  @!P0 IMAD.MOV.U32 R13, RZ, RZ, R8 ;  /* 0x000000ffff0d8224 */ /* 0x000fca00078e0008 */
[----:B------:R0:W2:Y:S01]  /*25380*/  @!P0 LDG.E.U16 R28, desc[UR12][R12.64] ;  /* 0x0000000c0c1c8981 */ /* 0x0000a2000c1e1500 */
[----:B------:R-:W-:Y:S01]  /*25390*/  PRMT R26, RZ, 0x7610, R26 ;  /* 0x00007610ff1a7816 */ /* 0x000fe2000000001a */
[----:B0-----:R-:W-:Y:S02]  /*253a0*/  @!P0 IMAD.MOV.U32 R12, RZ, RZ, R2 ;  /* 0x000000ffff0c8224 */ /* 0x001fe400078e0002 */
[----:B---3--:R-:W-:-:S05]  /*253b0*/  @!P0 IMAD.MOV.U32 R13, RZ, RZ, R3 ;  /* 0x000000ffff0d8224 */ /* 0x008fca00078e0003 */
[----:B------:R0:W3:Y:S04]  /*253c0*/  @!P0 LDG.E.U16 R11, desc[UR12][R12.64] ;  /* 0x0000000c0c0b8981 */ /* 0x0000e8000c1e1500 */
[----:B----4-:R1:W-:Y:S04]  /*253d0*/  STL [R1+0x2ff8], R10 ;  /* 0x002ff80a01007387 */ /* 0x0103e80000100800 */
[----:B------:R-:W4:Y:S04]  /*253e0*/  LDL R4, [R1+0x1b70] ;  /* 0x001b700001047983 */ /* 0x000f280000100800 */
[----:B------:R-:W4:Y:S01]  /*253f0*/  LDL R0, [R1+0x1b7c] ;  /* 0x001b7c0001007983 */ /* 0x000f220000100800 */
[----:B--2---:R-:W-:-:S02]  /*25400*/  @!P0 IMAD.MOV.U32 R15, RZ, RZ, R6 ;  /* 0x000000ffff0f8224 */ /* 0x004fc400078e0006 */
[----:B------:R-:W-:-:S05]  /*25410*/  @!P0 IMAD.MOV.U32 R14, RZ, RZ, R5 ;  /* 0x000000ffff0e8224 */ /* 0x000fca00078e0005 */
[----:B------:R4:W2:Y:S04]  /*25420*/  @!P0 LDG.E.U16 R26, desc[UR12][R14.64] ;  /* 0x0000000c0e1a8981 */ /* 0x0008a8000c1e1500 */
[----:B------:R-:W-:Y:S04]  /*25430*/  STL [R1+0x2ffc], R29 ;  /* 0x002ffc1d01007387 */ /* 0x000fe80000100800 */
[----:B------:R-:W-:Y:S04]  /*25440*/  STL [R1+0x3000], R28 ;  /* 0x0030001c01007387 */ /* 0x000fe80000100800 */
[----:B------:R-:W2:Y:S04]  /*25450*/  LDL R3, [R1+0x1a90] ;  /* 0x001a900001037983 */ /* 0x000ea80000100800 */
[----:B------:R-:W2:Y:S01]  /*25460*/  LDL R2, [R1+0x1a9c] ;  /* 0x001a9c0001027983 */ /* 0x000ea20000100800 */
[----:B0-----:R-:W-:-:S03]  /*25470*/  PRMT R12, RZ, 0x7610, R12 ;  /* 0x00007610ff0c7816 */ /* 0x001fc6000000000c */
[----:B---3--:R-:W-:Y:S04]  /*25480*/  STL [R1+0x3004], R11 ;  /* 0x0030040b01007387 */ /* 0x008fe80000100800 */
[----:B-1----:R-:W3:Y:S04]  /*25490*/  LDL R10, [R1+0x1b00] ;  /* 0x001b0000010a7983 */ /* 0x002ee80000100800 */
[----:B------:R-:W3:Y:S01]  /*254a0*/  LDL R9, [R1+0x1b0c] ;  /* 0x001b0c0001097983 */ /* 0x000ee20000100800 */
[----:B----4-:R-:W-:Y:S02]  /*254b0*/  @!P0 IMAD.MOV.U32 R14, RZ, RZ, R0 ;  /* 0x000000ffff0e8224 */ /* 0x010fe400078e0000 */
[----:B------:R-:W-:-:S05]  /*254c0*/  @!P0 IMAD.MOV.U32 R15, RZ, RZ, R4 ;  /* 0x000000ffff0f8224 */ /* 0x000fca00078e0004 */
[----:B------:R0:W4:Y:S04]  /*254d0*/  @!P0 LDG.E.U16 R12, desc[UR12][R14.64] ;  /* 0x0000000c0e0c8981 */ /* 0x000128000c1e1500 */
[----:B--2---:R-:W-:Y:S04]  /*254e0*/  STL [R1+0x3008], R26 ;  /* 0x0030081a01007387 */ /* 0x004fe80000100800 */
[----:B------:R-:W2:Y:S04]  /*254f0*/  LDL R8, [R1+0x1b80] ;  /* 0x001b800001087983 */ /* 0x000ea80000100800 */
[----:B------:R-:W2:Y:S01]  /*25500*/  LDL R7, [R1+0x1b8c] ;  /* 0x001b8c0001077983 */ /* 0x000ea20000100800 */
[----:B------:R-:W-:-:S02]  /*25510*/  PRMT R20, RZ, 0x7610, R20 ;  /* 0x00007610ff147816 */ /* 0x000fc40000000014 */
[----:B------:R-:W-:Y:S02]  /*25520*/  PRMT R18, RZ, 0x7610, R18 ;  /* 0x00007610ff127816 */ /* 0x000fe40000000012 */
[----:B------:R-:W-:Y:S01]  /*25530*/  PRMT R13, RZ, 0x7610, R13 ;  /* 0x00007610ff0d7816 */ /* 0x000fe2000000000d */
[----:B------:R-:W2:Y:S04]  /*25540*/  LDL R0, [R1+0x1aac] ;  /* 0x001aac0001007983 */ /* 0x000ea80000100800 */
[----:B------:R-:W2:Y:S01]  /*25550*/  LDL R6, [R1+0x1aa0] ;  /* 0x001aa00001067983 */ /* 0x000ea20000100800 */
[----:B0-----:R-:W-:Y:S02]  /*25560*/  @!P0 IMAD.MOV.U32 R15, RZ, RZ, R3 ;  /* 0x000000ffff0f8224 */ /* 0x001fe400078e0003 */
[----:B------:R-:W-:-:S05]  /*25570*/  @!P0 IMAD.MOV.U32 R14, RZ, RZ, R2 ;  /* 0x000000ffff0e8224 */ /* 0x000fca00078e0002 */
[----:B------:R3:W2:Y:S02]  /*25580*/  @!P0 LDG.E.U16 R20, desc[UR12][R14.64] ;  /* 0x0000000c0e148981 */ /* 0x0006a4000c1e1500 */
[----:B---3--:R-:W-:Y:S02]  /*25590*/  @!P0 IMAD.MOV.U32 R15, RZ, RZ, R10 ;  /* 0x000000ffff0f8224 */ /* 0x008fe400078e000a */
[----:B------:R-:W-:-:S05]  /*255a0*/  @!P0 IMAD.MOV.U32 R14, RZ, RZ, R9 ;  /* 0x000000ffff0e8224 */ /* 0x000fca00078e0009 */
[----:B------:R2:W3:Y:S04]  /*255b0*/  @!P0 LDG.E.U16 R18, desc[UR12][R14.64] ;  /* 0x0000000c0e128981 */ /* 0x0004e8000c1e1500 */
[----:B----4-:R-:W-:Y:S04]  /*255c0*/  STL [R1+0x300c], R12 ;  /* 0x00300c0c01007387 */ /* 0x010fe80000100800 */
[----:B------:R-:W4:Y:S04]  /*255d0*/  LDL R5, [R1+0x1b10] ;  /* 0x001b100001057983 */ /* 0x000f280000100800 */
[----:B------:R-:W4:Y:S04]  /*255e0*/  LDL R4, [R1+0x1b1c] ;  /* 0x001b1c0001047983 */ /* 0x000f280000100800 */
[----:B------:R-:W4:Y:S04]  /*255f0*/  LDL R3, [R1+0x1b90] ;  /* 0x001b900001037983 */ /* 0x000f280000100800 */
[----:B------:R-:W4:Y:S01]  /*25600*/  LDL R2, [R1+0x1b9c] ;  /* 0x001b9c0001027983 */ /* 0x000f220000100800 */
[----:B--2---:R-:W-:-:S02]  /*25610*/  @!P0 IMAD.MOV.U32 R15, RZ, RZ, R8 ;  /* 0x000000ffff0f8224 */ /* 0x004fc400078e0008 */
[----:B------:R-:W-:-:S05]  /*25620*/  @!P0 IMAD.MOV.U32 R14, RZ, RZ, R7 ;  /* 0x000000ffff0e8224 */ /* 0x000fca00078e0007 */
[----:B------:R0:W2:Y:S01]  /*25630*/  @!P0 LDG.E.U16 R13, desc[UR12][R14.64] ;  /* 0x0000000c0e0d8981 */ /* 0x0000a2000c1e1500 */
[----:B------:R-:W-:Y:S02]  /*25640*/  PRMT R17, RZ, 0x7610, R17 ;  /* 0x00007610ff117816 */ /* 0x000fe40000000011 */
[----:B------:R-:W-:Y:S01]  /*25650*/  PRMT R19, RZ, 0x7610, R19 ;  /* 0x00007610ff137816 */ /* 0x000fe20000000013 */
[----:B0-----:R-:W-:Y:S02]  /*25660*/  @!P0 IMAD.MOV.U32 R14, RZ, RZ, R0 ;  /* 0x000000ffff0e8224 */ /* 0x001fe400078e0000 */
[----:B------:R-:W-:-:S05]  /*25670*/  @!P0 IMAD.MOV.U32 R15, RZ, RZ, R6 ;  /* 0x000000ffff0f8224 */ /* 0x000fca00078e0006 */
[----:B------:R4:W2:Y:S04]  /*25680*/  @!P0 LDG.E.U16 R17, desc[UR12][R14.64] ;  /* 0x0000000c0e118981 */ /* 0x0008a8000c1e1500 */
[----:B------:R-:W-:Y:S04]  /*25690*/  STL [R1+0x3010], R20 ;  /* 0x0030101401007387 */ /* 0x000fe80000100800 */
[----:B---3--:R-:W-:Y:S01]  /*256a0*/  STL [R1+0x3014], R18 ;  /* 0x0030141201007387 */ /* 0x008fe20000100800 */
[----:B----4-:R-:W-:Y:S02]  /*256b0*/  @!P0 IMAD.MOV.U32 R15, RZ, RZ, R5 ;  /* 0x000000ffff0f8224 */ /* 0x010fe400078e0005 */
[----:B------:R-:W-:-:S05]  /*256c0*/  @!P0 IMAD.MOV.U32 R14, RZ, RZ, R4 ;  /* 0x000000ffff0e8224 */ /* 0x000fca00078e0004 */
[----:B------:R0:W3:Y:S02]  /*256d0*/  @!P0 LDG.E.U16 R19, desc[UR12][R14.64] ;  /* 0x0000000c0e138981 */ /* 0x0000e4000c1e1500 */
[----:B0-----:R-:W-:Y:S02]  /*256e0*/  @!P0 IMAD.MOV.U32 R15, RZ, RZ, R3 ;  /* 0x000000ffff0f8224 */ /* 0x001fe400078e0003 */
[----:B------:R-:W-:Y:S01]  /*256f0*/  @!P0 IMAD.MOV.U32 R14, RZ, RZ, R2 ;  /* 0x000000ffff0e8224 */ /* 0x000fe200078e0002 */
[----:B--2---:R0:W-:Y:S04]  /*25700*/  STL [R1+0x3018], R13 ;  /* 0x0030180d01007387 */ /* 0x0041e80000100800 */
[----:B------:R-:W2:Y:S04]  /*25710*/  LDL.LU R0, [R1+0x8b0] ;  /* 0x0008b00001007983 */ /* 0x000ea80000300800 */
[----:B------:R-:W4:Y:S04]  /*25720*/  LDL R8, [R1+0x1b20] ;  /* 0x001b200001087983 */ /* 0x000f280000100800 */
[----:B------:R-:W2:Y:S04]  /*25730*/  LDL R7, [R1+0x1b2c] ;  /* 0x001b2c0001077983 */ /* 0x000ea80000100800 */
[----:B------:R-:W3:Y:S04]  /*25740*/  LDL R6, [R1+0x1ba8] ;  /* 0x001ba80001067983 */ /* 0x000ee80000100800 */
[----:B------:R-:W3:Y:S04]  /*25750*/  LDL R5, [R1+0x1bb0] ;  /* 0x001bb00001057983 */ /* 0x000ee80000100800 */
[----:B------:R-:W3:Y:S04]  /*25760*/  LDL R4, [R1+0x1ba0] ;  /* 0x001ba00001047983 */ /* 0x000ee80000100800 */
[----:B------:R-:W3:Y:S04]  /*25770*/  LDL R3, [R1+0x1bac] ;  /* 0x001bac0001037983 */ /* 0x000ee80000100800 */
[----:B------:R-:W3:Y:S04]  /*25780*/  LDL.LU R16, [R1+0x8a8] ;  /* 0x0008a80001107983 */ /* 0x000ee80000300800 */
[----:B------:R-:W3:Y:S01]  /*25790*/  LDL.LU R2, [R1+0x8a0] ;  /* 0x0008a00001027983 */ /* 0x000ee20000300800 */
[----:B------:R-:W1:Y:S01]  /*257a0*/  S2R R22, SR_TID.X ;  /* 0x0000000000167919 */ /* 0x000e620000002100 */
[----:B------:R-:W-:-:S02]  /*257b0*/  PRMT R21, RZ, 0x7610, R21 ;  /* 0x00007610ff157816 */ /* 0x000fc40000000015 */
[----:B------:R-:W-:Y:S02]  /*257c0*/  PRMT R23, RZ, 0x7610, R23 ;  /* 0x00007610ff177816 */ /* 0x000fe40000000017 */
[----:B------:R-:W-:Y:S01]  /*257d0*/  PRMT R24, RZ, 0x7610, R24 ;  /* 0x00007610ff187816 */ /* 0x000fe20000000018 */
[----:B0-----:R-:W3:Y:S04]  /*257e0*/  LDL.LU R13, [R1+0x820] ;  /* 0x00082000010d7983 */ /* 0x001ee80000300800 */
[----:B------:R4:W3:Y:S04]  /*257f0*/  @!P0 LDG.E.U16 R21, desc[UR12][R14.64] ;  /* 0x0000000c0e158981 */ /* 0x0008e8000c1e1500 */
[----:B------:R-:W3:Y:S04]  /*25800*/  LDL.LU R18, [R1+0x818] ;  /* 0x0008180001127983 */ /* 0x000ee80000300800 */
[----:B------:R-:W3:Y:S04]  /*25810*/  LDL.LU R12, [R1+0x810] ;  /* 0x00081000010c7983 */ /* 0x000ee80000300800 */
[----:B------:R-:W3:Y:S01]  /*25820*/  LDL.LU R11, [R1+0x798] ;  /* 0x00079800010b7983 */ /* 0x000ee20000300800 */
[----:B------:R-:W-:-:S03]  /*25830*/  PRMT R25, RZ, 0x7610, R25 ;  /* 0x00007610ff197816 */ /* 0x000fc60000000019 */
[----:B------:R-:W3:Y:S04]  /*25840*/  LDL.LU R10, [R1+0x790] ;  /* 0x00079000010a7983 */ /* 0x000ee80000300800 */
[----:B------:R-:W3:Y:S01]  /*25850*/  LDL.LU R9, [R1+0x788] ;  /* 0x0007880001097983 */ /* 0x000ee20000300800 */
[----:B-1----:R-:W-:-:S03]  /*25860*/  LOP3.LUT R27, R22, 0x3f, RZ, 0xc0, !PT ;  /* 0x0000003f161b7812 */ /* 0x002fc600078ec0ff */
[----:B------:R-:W3:Y:S02]  /*25870*/  LDL.LU R22, [R1+0x780] ;  /* 0x0007800001167983 */ /* 0x000ee40000300800 */
[----:B------:R-:W-:-:S05]  /*25880*/  IMAD.SHL.U32 R26, R27, 0x2, RZ ;  /* 0x000000021b1a7824 */ /* 0x000fca00078e00ff */
[----:B------:R-:W-:Y:S01]  /*25890*/  LOP3.LUT R26, R26, 0x60, RZ, 0x3c, !PT ;  /* 0x000000601a1a7812 */ /* 0x000fe200078e3cff */
[----:B----4-:R-:W-:Y:S02]  /*258a0*/  @!P0 IMAD.MOV.U32 R15, RZ, RZ, R8 ;  /* 0x000000ffff0f8224 */ /* 0x010fe400078e0008 */
[----:B--2---:R-:W-:-:S05]  /*258b0*/  @!P0 IMAD.MOV.U32 R14, RZ, RZ, R7 ;  /* 0x000000ffff0e8224 */ /* 0x004fca00078e0007 */
[----:B------:R3:W2:Y:S02]  /*258c0*/  @!P0 LDG.E.U16 R23, desc[UR12][R14.64] ;  /* 0x0000000c0e178981 */ /* 0x0006a4000c1e1500 */
[----:B---3--:R-:W-:Y:S02]  /*258d0*/  @!P1 IMAD.MOV.U32 R14, RZ, RZ, R5 ;  /* 0x000000ffff0e9224 */ /* 0x008fe400078e0005 */
[----:B------:R-:W-:Y:S01]  /*258e0*/  @!P1 IMAD.MOV.U32 R15, RZ, RZ, R6 ;  /* 0x000000ffff0f9224 */ /* 0x000fe200078e0006 */
[----:B------:R-:W3:Y:S04]  /*258f0*/  LDL.LU R5, [R1+0x708] ;  /* 0x0007080001057983 */ /* 0x000ee80000300800 */
[----:B------:R-:W4:Y:S04]  /*25900*/  LDL.LU R8, [R1+0x704] ;  /* 0x0007040001087983 */ /* 0x000f280000300800 */
[----:B------:R-:W2:Y:S04]  /*25910*/  LDL.LU R7, [R1+0x700] ;  /* 0x0007000001077983 */ /* 0x000ea80000300800 */
[----:B------:R0:W2:Y:S02]  /*25920*/  @!P1 LDG.E.U16 R24, desc[UR12][R14.64] ;  /* 0x0000000c0e189981 */ /* 0x0000a4000c1e1500 */
[----:B0-----:R-:W-:-:S02]  /*25930*/  @!P0 IMAD.MOV.U32 R14, RZ, RZ, R3 ;  /* 0x000000ffff0e8224 */ /* 0x001fc400078e0003 */
[----:B------:R-:W-:Y:S01]  /*25940*/  @!P0 IMAD.MOV.U32 R15, RZ, RZ, R4 ;  /* 0x000000ffff0f8224 */ /* 0x000fe200078e0004 */
[----:B------:R-:W2:Y:S04]  /*25950*/  LDL.LU R3, [R1+0x6fc] ;  /* 0x0006fc0001037983 */ /* 0x000ea80000300800 */
[----:B------:R0:W2:Y:S04]  /*25960*/  @!P0 LDG.E.U16 R25, desc[UR12][R14.64] ;  /* 0x0000000c0e198981 */ /* 0x0000a8000c1e1500 */
[----:B------:R-:W2:Y:S04]  /*25970*/  LDL.LU R15, [R1+0x828] ;  /* 0x00082800010f7983 */ /* 0x000ea80000300800 */
        /* <DEDUP_REMOVED lines=8> */
[----:B-1----:R-:W4:Y:S04]  /*25a00*/  LDL.LU R0, [R1+0x604] ;  /* 0x0006040001007983 */ /* 0x002f280000300800 */
[----:B0-----:R-:W4:Y:S04]  /*25a10*/  LDL.LU R16, [R1+0x600] ;  /* 0x0006000001107983 */ /* 0x001f280000300800 */
[----:B------:R-:W4:Y:S04]  /*25a20*/  LDL.LU R2, [R1+0x5fc] ;  /* 0x0005fc0001027983 */ /* 0x000f280000300800 */
[----:B--2---:R-:W-:Y:S04]  /*25a30*/  STS.U16 [R26+UR5+0x5c00], R15 ;  /* 0x005c000f1a007988 */ /* 0x004fe80008000405 */
[----:B------:R-:W-:Y:S04]  /*25a40*/  STS.U16 [R26+UR5+0x5c80], R13 ;  /* 0x005c800d1a007988 */ /* 0x000fe80008000405 */
[----:B------:R-:W-:Y:S04]  /*25a50*/  STS.U16 [R26+UR5+0x5d00], R18 ;  /* 0x005d00121a007988 */ /* 0x000fe80008000405 */
[----:B------:R0:W-:Y:S04]  /*25a60*/  STS.U16 [R26+UR5+0x5d80], R12 ;  /* 0x005d800c1a007988 */ /* 0x0001e80008000405 */
[----:B------:R1:W-:Y:S04]  /*25a70*/  STS.U16 [R26+UR5+0x6c00], R11 ;  /* 0x006c000b1a007988 */ /* 0x0003e80008000405 */
[----:B------:R2:W-:Y:S04]  /*25a80*/  STS.U16 [R26+UR5+0x6c80], R10 ;  /* 0x006c800a1a007988 */ /* 0x0005e80008000405 */
[----:B------:R0:W-:Y:S04]  /*25a90*/  STS.U16 [R26+UR5+0x6d00], R9 ;  /* 0x006d00091a007988 */ /* 0x0001e80008000405 */
[----:B------:R1:W-:Y:S04]  /*25aa0*/  STS.U16 [R26+UR5+0x6d80], R22 ;  /* 0x006d80161a007988 */ /* 0x0003e80008000405 */
[----:B---3--:R3:W-:Y:S04]  /*25ab0*/  STS.U16 [R26+UR5+0x7c00], R5 ;  /* 0x007c00051a007988 */ /* 0x0087e80008000405 */
[----:B0-----:R-:W3:Y:S04]  /*25ac0*/  LDL.LU R12, [R1+0x588] ;  /* 0x00058800010c7983 */ /* 0x001ee80000300800 */
[----:B-1----:R-:W3:Y:S04]  /*25ad0*/  LDL.LU R11, [R1+0x584] ;  /* 0x00058400010b7983 */ /* 0x002ee80000300800 */
[----:B--2---:R-:W2:Y:S04]  /*25ae0*/  LDL.LU R10, [R1+0x580] ;  /* 0x00058000010a7983 */ /* 0x004ea80000300800 */
[----:B------:R-:W2:Y:S04]  /*25af0*/  LDL.LU R9, [R1+0x57c] ;  /* 0x00057c0001097983 */ /* 0x000ea80000300800 */
[----:B------:R-:W2:Y:S04]  /*25b00*/  LDL.LU R22, [R1+0x504] ;  /* 0x0005040001167983 */ /* 0x000ea80000300800 */
[----:B----4-:R0:W-:Y:S04]  /*25b10*/  STS.U16 [R26+UR5+0x7c80], R8 ;  /* 0x007c80081a007988 */ /* 0x0101e80008000405 */
[----:B---3--:R-:W3:Y:S04]  /*25b20*/  LDL.LU R5, [R1+0x500] ;  /* 0x0005000001057983 */ /* 0x008ee80000300800 */
[----:B------:R1:W-:Y:S04]  /*25b30*/  STS.U16 [R26+UR5+0x7d00], R7 ;  /* 0x007d00071a007988 */ /* 0x0003e80008000405 */
[----:B------:R4:W-:Y:S04]  /*25b40*/  STS.U16 [R26+UR5+0x7d80], R3 ;  /* 0x007d80031a007988 */ /* 0x0009e80008000405 */
[----:B------:R-:W-:Y:S04]  /*25b50*/  STS.U16 [R26+UR5+0x8c00], R20 ;  /* 0x008c00141a007988 */ /* 0x000fe80008000405 */
[----:B0-----:R-:W3:Y:S04]  /*25b60*/  LDL.LU R8, [R1+0x4fc] ;  /* 0x0004fc0001087983 */ /* 0x001ee80000300800 */
[----:B-1----:R-:W3:Y:S04]  /*25b70*/  LDL.LU R7, [R1+0x4f8] ;  /* 0x0004f80001077983 */ /* 0x002ee80000300800 */
[----:B----4-:R-:W4:Y:S04]  /*25b80*/  LDL.LU R3, [R1+0x484] ;  /* 0x0004840001037983 */ /* 0x010f280000300800 */
[----:B------:R-:W-:Y:S04]  /*25b90*/  STS.U16 [R26+UR5+0x8c80], R28 ;  /* 0x008c801c1a007988 */ /* 0x000fe80008000405 */
[----:B------:R-:W-:Y:S04]  /*25ba0*/  STS.U16 [R26+UR5+0x8d00], R29 ;  /* 0x008d001d1a007988 */ /* 0x000fe80008000405 */
[----:B------:R-:W-:Y:S04]  /*25bb0*/  STS.U16 [R26+UR5+0x8d80], R6 ;  /* 0x008d80061a007988 */ /* 0x000fe80008000405 */
        /* <DEDUP_REMOVED lines=13> */
[----:B0-----:R-:W4:Y:S04]  /*25c90*/  LDL.LU R2, [R1+0x154] ;  /* 0x0001540001027983 */ /* 0x001f280000300800 */
[----:B------:R-:W4:Y:S04]  /*25ca0*/  LDL.LU R20, [R1+0x14c] ;  /* 0x00014c0001147983 */ /* 0x000f280000300800 */
[----:B------:R0:W-:Y:S04]  /*25cb0*/  STS.U16 [R26+UR5+0xac00], R12 ;  /* 0x00ac000c1a007988 */ /* 0x0001e80008000405 */
[----:B------:R-:W-:Y:S04]  /*25cc0*/  STS.U16 [R26+UR5+0xac80], R11 ;  /* 0x00ac800b1a007988 */ /* 0x000fe80008000405 */
[----:B--2---:R-:W-:Y:S04]  /*25cd0*/  STS.U16 [R26+UR5+0xad00], R10 ;  /* 0x00ad000a1a007988 */ /* 0x004fe80008000405 */
[----:B------:R1:W-:Y:S04]  /*25ce0*/  STS.U16 [R26+UR5+0xad80], R9 ;  /* 0x00ad80091a007988 */ /* 0x0003e80008000405 */
[----:B------:R-:W-:Y:S04]  /*25cf0*/  STS.U16 [R26+UR5+0xbc00], R22 ;  /* 0x00bc00161a007988 */ /* 0x000fe80008000405 */
[----:B---3--:R-:W-:Y:S04]  /*25d00*/  STS.U16 [R26+UR5+0xbc80], R5 ;  /* 0x00bc80051a007988 */ /* 0x008fe80008000405 */
[----:B0-----:R-:W2:Y:S04]  /*25d10*/  LDL.LU R12, [R1+0xdc] ;  /* 0x0000dc00010c7983 */ /* 0x001ea80000300800 */
[----:B-1----:R-:W3:Y:S04]  /*25d20*/  LDL.LU R9, [R1+0xd8] ;  /* 0x0000d80001097983 */ /* 0x002ee80000300800 */
[----:B------:R0:W-:Y:S04]  /*25d30*/  STS.U16 [R26+UR5+0xbd00], R8 ;  /* 0x00bd00081a007988 */ /* 0x0001e80008000405 */
[----:B------:R1:W-:Y:S04]  /*25d40*/  STS.U16 [R26+UR5+0xbd80], R7 ;  /* 0x00bd80071a007988 */ /* 0x0003e80008000405 */
[----:B----4-:R4:W-:Y:S04]  /*25d50*/  STS.U16 [R26+UR5+0xcc00], R3 ;  /* 0x00cc00031a007988 */ /* 0x0109e80008000405 */
[----:B0-----:R-:W3:Y:S04]  /*25d60*/  LDL.LU R8, [R1+0xd4] ;  /* 0x0000d40001087983 */ /* 0x001ee80000300800 */
[----:B------:R-:W3:Y:S04]  /*25d70*/  LDL.LU R11, [R1+0xd0] ;  /* 0x0000d000010b7983 */ /* 0x000ee80000300800 */
[----:B------:R-:W3:Y:S04]  /*25d80*/  LDL.LU R10, [R1+0x9c8] ;  /* 0x0009c800010a7983 */ /* 0x000ee80000300800 */
[----:B------:R-:W3:Y:S04]  /*25d90*/  LDL.LU R22, [R1+0x9c4] ;  /* 0x0009c40001167983 */ /* 0x000ee80000300800 */
[----:B------:R-:W3:Y:S04]  /*25da0*/  LDL.LU R5, [R1+0x9c0] ;  /* 0x0009c00001057983 */ /* 0x000ee80000300800 */
[----:B-1----:R-:W3:Y:S04]  /*25db0*/  LDL.LU R7, [R1+0x9bc] ;  /* 0x0009bc0001077983 */ /* 0x002ee80000300800 */
[----:B----4-:R-:W4:Y:S04]  /*25dc0*/  LDL.LU R3, [R1+0x9b8] ;  /* 0x0009b80001037983 */ /* 0x010f280000300800 */
[----:B------:R0:W-:Y:S04]  /*25dd0*/  STS.U16 [R26+UR5+0xcc80], R4 ;  /* 0x00cc80041a007988 */ /* 0x0001e80008000405 */
[----:B------:R1:W-:Y:S04]  /*25de0*/  STS.U16 [R26+UR5+0xcd00], R0 ;  /* 0x00cd00001a007988 */ /* 0x0003e80008000405 */
[----:B------:R-:W-:Y:S04]  /*25df0*/  STS.U16 [R26+UR5+0xcd80], R15 ;  /* 0x00cd800f1a007988 */ /* 0x000fe80008000405 */
[----:B------:R-:W-:Y:S04]  /*25e00*/  STS.U16 [R26+UR5+0xdc00], R13 ;  /* 0x00dc000d1a007988 */ /* 0x000fe80008000405 */
[----:B------:R-:W-:Y:S04]  /*25e10*/  STS.U16 [R26+UR5+0xdc80], R18 ;  /* 0x00dc80121a007988 */ /* 0x000fe80008000405 */
[----:B------:R1:W-:Y:S04]  /*25e20*/  STS.U16 [R26+UR5+0xdd00], R28 ;  /* 0x00dd001c1a007988 */ /* 0x0003e80008000405 */
[----:B------:R1:W-:Y:S04]  /*25e30*/  STS.U16 [R26+UR5+0xdd80], R29 ;  /* 0x00dd801d1a007988 */ /* 0x0003e80008000405 */
[----:B0-----:R-:W4:Y:S04]  /*25e40*/  LDL.LU R4, [R1+0x9b4] ;  /* 0x0009b40001047983 */ /* 0x001f280000300800 */
[----:B-1----:R-:W4:Y:S04]  /*25e50*/  LDL.LU R0, [R1+0x9b0] ;  /* 0x0009b00001007983 */ /* 0x002f280000300800 */
[----:B------:R0:W-:Y:S04]  /*25e60*/  STS.U16 [R26+UR5+0xec00], R6 ;  /* 0x00ec00061a007988 */ /* 0x0001e80008000405 */
[----:B------:R1:W-:Y:S04]  /*25e70*/  STS.U16 [R26+UR5+0xec80], R16 ;  /* 0x00ec80101a007988 */ /* 0x0003e80008000405 */
[----:B------:R-:W4:Y:S04]  /*25e80*/  LDL.LU R28, [R1+0x9ac] ;  /* 0x0009ac00011c7983 */ /* 0x000f280000300800 */
[----:B------:R-:W4:Y:S04]  /*25e90*/  LDL.LU R29, [R1+0x9a8] ;  /* 0x0009a800011d7983 */ /* 0x000f280000300800 */
[----:B------:R1:W-:Y:S04]  /*25ea0*/  STS.U16 [R26+UR5+0xed00], R2 ;  /* 0x00ed00021a007988 */ /* 0x0003e80008000405 */
[----:B0-----:R-:W4:Y:S04]  /*25eb0*/  LDL.LU R6, [R1+0x9a4] ;  /* 0x0009a40001067983 */ /* 0x001f280000300800 */
[----:B-1----:R-:W4:Y:S04]  /*25ec0*/  LDL.LU R16, [R1+0x9a0] ;  /* 0x0009a00001107983 */ /* 0x002f280000300800 */
[----:B------:R-:W4:Y:S01]  /*25ed0*/  LDL.LU R2, [R1+0x99c] ;  /* 0x00099c0001027983 */ /* 0x000f220000300800 */
[----:B------:R-:W-:-:S03]  /*25ee0*/  IMAD.SHL.U32 R27, R27, 0x2, RZ ;  /* 0x000000021b1b7824 */ /* 0x000fc600078e00ff */
[----:B------:R-:W-:Y:S02]  /*25ef0*/  STS.U16 [R26+UR5+0xed80], R20 ;  /* 0x00ed80141a007988 */ /* 0x000fe40008000405 */
[----:B------:R-:W-:Y:S02]  /*25f00*/  LOP3.LUT R27, R27, 0x70, RZ, 0x3c, !PT ;  /* 0x000000701b1b7812 */ /* 0x000fe400078e3cff */
[----:B--2---:R-:W-:Y:S04]  /*25f10*/  STS.U16 [R26+UR5+0xfc00], R12 ;  /* 0x00fc000c1a007988 */ /* 0x004fe80008000405 */
[----:B---3--:R0:W-:Y:S04]  /*25f20*/  STS.U16 [R26+UR5+0xfc80], R9 ;  /* 0x00fc80091a007988 */ /* 0x0081e80008000405 */
[----:B0-----:R-:W2:Y:S04]  /*25f30*/  LDL.LU R9, [R1+0x928] ;  /* 0x0009280001097983 */ /* 0x001ea80000300800 */
[----:B------:R0:W-:Y:S04]  /*25f40*/  STS.U16 [R26+UR5+0xfd00], R8 ;  /* 0x00fd00081a007988 */ /* 0x0001e80008000405 */
[----:B------:R-:W-:Y:S04]  /*25f50*/  STS.U16 [R26+UR5+0xfd80], R11 ;  /* 0x00fd800b1a007988 */ /* 0x000fe80008000405 */
[----:B------:R-:W-:Y:S04]  /*25f60*/  STS.U16 [R27+UR5+0xe00], R10 ;  /* 0x000e000a1b007988 */ /* 0x000fe80008000405 */
[----:B------:R-:W-:Y:S04]  /*25f70*/  STS.U16 [R27+UR5+0xe80], R22 ;  /* 0x000e80161b007988 */ /* 0x000fe80008000405 */
[----:B------:R-:W-:Y:S04]  /*25f80*/  STS.U16 [R27+UR5+0xf00], R5 ;  /* 0x000f00051b007988 */ /* 0x000fe80008000405 */
[----:B------:R1:W-:Y:S04]  /*25f90*/  STS.U16 [R27+UR5+0xf80], R7 ;  /* 0x000f80071b007988 */ /* 0x0003e80008000405 */
[----:B----4-:R3:W-:Y:S04]  /*25fa0*/  STS.U16 [R27+UR5+0x1e00], R3 ;  /* 0x001e00031b007988 */ /* 0x0107e80008000405 */
[----:B0-----:R-:W4:Y:S04]  /*25fb0*/  LDL.LU R8, [R1+0x924] ;  /* 0x0009240001087983 */ /* 0x001f280000300800 */
[----:B-1----:R-:W4:Y:S04]  /*25fc0*/  LDL.LU R7, [R1+0x920] ;  /* 0x0009200001077983 */ /* 0x002f280000300800 */
[----:B---3--:R-:W3:Y:S04]  /*25fd0*/  LDL.LU R3, [R1+0x91c] ;  /* 0x00091c0001037983 */ /* 0x008ee80000300800 */
        /* <DEDUP_REMOVED lines=8> */
[----:B------:R-:W-:Y:S04]  /*26060*/  STS.U16 [R27+UR5+0x1f80], R28 ;  /* 0x001f801c1b007988 */ /* 0x000fe80008000405 */
[----:B------:R-:W-:Y:S04]  /*26070*/  STS.U16 [R27+UR5+0x2e00], R29 ;  /* 0x002e001d1b007988 */ /* 0x000fe80008000405 */
[----:B------:R-:W-:Y:S04]  /*26080*/  STS.U16 [R27+UR5+0x2e80], R6 ;  /* 0x002e80061b007988 */ /* 0x000fe80008000405 */
        /* <DEDUP_REMOVED lines=10> */
[----:B------:R-:W3:Y:S04]  /*26130*/  LDL.LU R11, [R1+0x6f0] ;  /* 0x0006f000010b7983 */ /* 0x000ee80000300800 */
[----:B------:R-:W3:Y:S04]  /*26140*/  LDL.LU R28, [R1+0x6ec] ;  /* 0x0006ec00011c7983 */ /* 0x000ee80000300800 */
[----:B------:R-:W3:Y:S04]  /*26150*/  LDL.LU R29, [R1+0x678] ;  /* 0x00067800011d7983 */ /* 0x000ee80000300800 */
[----:B------:R-:W3:Y:S04]  /*26160*/  LDL.LU R6, [R1+0x674] ;  /* 0x0006740001067983 */ /* 0x000ee80000300800 */
[----:B--2---:R0:W-:Y:S04]  /*26170*/  STS.U16 [R27+UR5+0x3e00], R9 ;  /* 0x003e00091b007988 */ /* 0x0041e80008000405 */
[----:B0-----:R-:W2:Y:S04]  /*26180*/  LDL.LU R9, [R1+0x670] ;  /* 0x0006700001097983 */ /* 0x001ea80000300800 */
[----:B----4-:R0:W-:Y:S04]  /*26190*/  STS.U16 [R27+UR5+0x3e80], R8 ;  /* 0x003e80081b007988 */ /* 0x0101e80008000405 */
[----:B------:R1:W-:Y:S04]  /*261a0*/  STS.U16 [R27+UR5+0x3f00], R7 ;  /* 0x003f00071b007988 */ /* 0x0003e80008000405 */
[----:B---3--:R3:W-:Y:S04]  /*261b0*/  STS.U16 [R27+UR5+0x3f80], R3 ;  /* 0x003f80031b007988 */ /* 0x0087e80008000405 */
[----:B------:R-:W-:Y:S04]  /*261c0*/  STS.U16 [R27+UR5+0x4e00], R14 ;  /* 0x004e000e1b007988 */ /* 0x000fe80008000405 */
[----:B0-----:R-:W4:Y:S04]  /*261d0*/  LDL.LU R8, [R1+0x66c] ;  /* 0x00066c0001087983 */ /* 0x001f280000300800 */
[----:B------:R-:W-:Y:S04]  /*261e0*/  STS.U16 [R27+UR5+0x4e80], R15 ;  /* 0x004e800f1b007988 */ /* 0x000fe80008000405 */
[----:B------:R-:W-:Y:S04]  /*261f0*/  STS.U16 [R27+UR5+0x4f00], R13 ;  /* 0x004f000d1b007988 */ /* 0x000fe80008000405 */
[----:B------:R0:W-:Y:S04]  /*26200*/  STS.U16 [R27+UR5+0x4f80], R10 ;  /* 0x004f800a1b007988 */ /* 0x0001e80008000405 */
[----:B------:R0:W-:Y:S04]  /*26210*/  STS.U16 [R27+UR5+0x5e00], R22 ;  /* 0x005e00161b007988 */ /* 0x0001e80008000405 */
[----:B-1----:R-:W4:Y:S04]  /*26220*/  LDL.LU R7, [R1+0x5f8] ;  /* 0x0005f80001077983 */ /* 0x002f280000300800 */
[----:B---3--:R-:W3:Y:S04]  /*26230*/  LDL.LU R3, [R1+0x5f4] ;  /* 0x0005f40001037983 */ /* 0x008ee80000300800 */
[----:B------:R1:W-:Y:S04]  /*26240*/  STS.U16 [R27+UR5+0x5e80], R5 ;  /* 0x005e80051b007988 */ /* 0x0003e80008000405 */
[----:B------:R1:W-:Y:S04]  /*26250*/  STS.U16 [R27+UR5+0x5f00], R4 ;  /* 0x005f00041b007988 */ /* 0x0003e80008000405 */
[----:B------:R1:W-:Y:S04]  /*26260*/  STS.U16 [R27+UR5+0x5f80], R0 ;  /* 0x005f80001b007988 */ /* 0x0003e80008000405 */
[----:B0-----:R-:W3:Y:S04]  /*26270*/  LDL.LU R10, [R1+0x5f0] ;  /* 0x0005f000010a7983 */ /* 0x001ee80000300800 */
[----:B------:R-:W3:Y:S04]  /*26280*/  LDL.LU R22, [R1+0x5ec] ;  /* 0x0005ec0001167983 */ /* 0x000ee80000300800 */
[----:B------:R-:W-:Y:S04]  /*26290*/  STS.U16 [R27+UR5+0x6e00], R18 ;  /* 0x006e00121b007988 */ /* 0x000fe80008000405 */
[----:B-1----:R-:W3:Y:S04]  /*262a0*/  LDL.LU R5, [R1+0x578] ;  /* 0x0005780001057983 */ /* 0x002ee80000300800 */
[----:B------:R-:W-:Y:S04]  /*262b0*/  STS.U16 [R27+UR5+0x6e80], R20 ;  /* 0x006e80141b007988 */ /* 0x000fe80008000405 */
[----:B------:R-:W-:Y:S04]  /*262c0*/  STS.U16 [R27+UR5+0x6f00], R12 ;  /* 0x006f000c1b007988 */ /* 0x000fe80008000405 */
[----:B------:R-:W-:Y:S04]  /*262d0*/  STS.U16 [R27+UR5+0x6f80], R26 ;  /* 0x006f801a1b007988 */ /* 0x000fe80008000405 */
[----:B------:R-:W3:Y:S04]  /*262e0*/  LDL.LU R4, [R1+0x574] ;  /* 0x0005740001047983 */ /* 0x000ee80000300800 */
[----:B------:R-:W3:Y:S04]  /*262f0*/  LDL.LU R0, [R1+0x570] ;  /* 0x0005700001007983 */ /* 0x000ee80000300800 */
[----:B------:R0:W-:Y:S04]  /*26300*/  STS.U16 [R27+UR5+0x7e00], R16 ;  /* 0x007e00101b007988 */ /* 0x0001e80008000405 */
[----:B------:R1:W-:Y:S04]  /*26310*/  STS.U16 [R27+UR5+0x7e80], R2 ;  /* 0x007e80021b007988 */ /* 0x0003e80008000405 */
[----:B0-----:R-:W3:Y:S04]  /*26320*/  LDL.LU R16, [R1+0x56c] ;  /* 0x00056c0001107983 */ /* 0x001ee80000300800 */
[----:B-1----:R-:W3:Y:S04]  /*26330*/  LDL.LU R2, [R1+0x4f4] ;  /* 0x0004f40001027983 */ /* 0x002ee80000300800 */
[----:B------:R-:W-:Y:S04]  /*26340*/  STS.U16 [R27+UR5+0x7f00], R11 ;  /* 0x007f000b1b007988 */ /* 0x000fe80008000405 */
[----:B------:R-:W-:Y:S04]  /*26350*/  STS.U16 [R27+UR5+0x7f80], R28 ;  /* 0x007f801c1b007988 */ /* 0x000fe80008000405 */
[----:B------:R-:W-:Y:S04]  /*26360*/  STS.U16 [R27+UR5+0x8e00], R29 ;  /* 0x008e001d1b007988 */ /* 0x000fe80008000405 */
[----:B------:R-:W-:Y:S04]  /*26370*/  STS.U16 [R27+UR5+0x8e80], R6 ;  /* 0x008e80061b007988 */ /* 0x000fe80008000405 */
[----:B------:R-:W3:Y:S04]  /*26380*/  LDL.LU R15, [R1+0x4f0] ;  /* 0x0004f000010f7983 */ /* 0x000ee80000300800 */
[----:B--2---:R-:W-:Y:S04]  /*26390*/  STS.U16 [R27+UR5+0x8f00], R9 ;  /* 0x008f00091b007988 */ /* 0x004fe80008000405 */
[----:B----4-:R0:W-:Y:S04]  /*263a0*/  STS.U16 [R27+UR5+0x8f80], R8 ;  /* 0x008f80081b007988 */ /* 0x0101e80008000405 */
[----:B0-----:R-:W2:Y:S04]  /*263b0*/  LDL.LU R8, [R1+0x4ec] ;  /* 0x0004ec0001087983 */ /* 0x001ea80000300800 */
[----:B------:R-:W4:Y:S04]  /*263c0*/  LDL.LU R13, [R1+0x4e8] ;  /* 0x0004e800010d7983 */ /* 0x000f280000300800 */
[----:B------:R-:W4:Y:S04]  /*263d0*/  LDL.LU R18, [R1+0x474] ;  /* 0x0004740001127983 */ /* 0x000f280000300800 */
[----:B------:R-:W4:Y:S04]  /*263e0*/  LDL.LU R20, [R1+0x470] ;  /* 0x0004700001147983 */ /* 0x000f280000300800 */
[----:B------:R-:W4:Y:S04]  /*263f0*/  LDL.LU R14, [R1+0x46c] ;  /* 0x00046c00010e7983 */ /* 0x000f280000300800 */
[----:B------:R-:W4:Y:S04]  /*26400*/  LDL.LU R6, [R1+0x464] ;  /* 0x0004640001067983 */ /* 0x000f280000300800 */
[----:B------:R0:W-:Y:S04]  /*26410*/  STS.U16 [R27+UR5+0x9e00], R7 ;  /* 0x009e00071b007988 */ /* 0x0001e80008000405 */
[----:B------:R-:W4:Y:S04]  /*26420*/  LDL.LU R9, [R1+0x1cc] ;  /* 0x0001cc0001097983 */ /* 0x000f280000300800 */
[----:B---3--:R1:W-:Y:S04]  /*26430*/  STS.U16 [R27+UR5+0x9e80], R3 ;  /* 0x009e80031b007988 */ /* 0x0083e80008000405 */
        /* <DEDUP_REMOVED lines=15> */
[----:B------:R-:W3:Y:S04]  /*26530*/  LDL.LU R29, [R1+0xc8] ;  /* 0x0000c800011d7983 */ /* 0x000ee80000300800 */
[----:B------:R-:W3:Y:S04]  /*26540*/  LDL.LU R10, [R1+0xc4] ;  /* 0x0000c400010a7983 */ /* 0x000ee80000300800 */
[----:B------:R-:W3:Y:S04]  /*26550*/  LDL.LU R2, [R1+0xc0] ;  /* 0x0000c00001027983 */ /* 0x000ee80000300800 */
[----:B------:R-:W3:Y:S04]  /*26560*/  LDL.LU R22, [R1+0x98] ;  /* 0x0000980001167983 */ /* 0x000ee80000300800 */
[----:B------:R-:W3:Y:S04]  /*26570*/  LDL.LU R5, [R1+0x78] ;  /* 0x0000780001057983 */ /* 0x000ee80000300800 */
[----:B------:R-:W3:Y:S04]  /*26580*/  LDL.LU R16, [R1+0x58] ;  /* 0x0000580001107983 */ /* 0x000ee80000300800 */
[----:B------:R-:W-:Y:S04]  /*26590*/  STS.U16 [R27+UR5+0xbe80], R15 ;  /* 0x00be800f1b007988 */ /* 0x000fe80008000405 */
[----:B--2---:R0:W-:Y:S04]  /*265a0*/  STS.U16 [R27+UR5+0xbf00], R8 ;  /* 0x00bf00081b007988 */ /* 0x0041e80008000405 */
[----:B----4-:R1:W-:Y:S04]  /*265b0*/  STS.U16 [R27+UR5+0xbf80], R13 ;  /* 0x00bf800d1b007988 */ /* 0x0103e80008000405 */
[----:B------:R2:W-:Y:S04]  /*265c0*/  STS.U16 [R27+UR5+0xce00], R18 ;  /* 0x00ce00121b007988 */ /* 0x0005e80008000405 */
[----:B------:R4:W-:Y:S04]  /*265d0*/  STS.U16 [R27+UR5+0xce80], R20 ;  /* 0x00ce80141b007988 */ /* 0x0009e80008000405 */
[----:B------:R-:W-:Y:S04]  /*265e0*/  STS.U16 [R27+UR5+0xcf00], R14 ;  /* 0x00cf000e1b007988 */ /* 0x000fe80008000405 */
[----:B------:R0:W-:Y:S04]  /*265f0*/  STS.U16 [R27+UR5+0xcf80], R6 ;  /* 0x00cf80061b007988 */ /* 0x0001e80008000405 */
[----:B------:R1:W-:Y:S04]  /*26600*/  STS.U16 [R27+UR5+0xde00], R9 ;  /* 0x00de00091b007988 */ /* 0x0003e80008000405 */
[----:B0-----:R-:W3:Y:S04]  /*26610*/  LDL.LU R8, [R1+0x40] ;  /* 0x0000400001087983 */ /* 0x001ee80000300800 */
[----:B------:R-:W3:Y:S04]  /*26620*/  LDL.LU R15, [R1+0x20] ;  /* 0x00002000010f7983 */ /* 0x000ee80000300800 */
[----:B-1----:R-:W3:Y:S04]  /*26630*/  LDL.LU R13, [R1+0x3018] ;  /* 0x00301800010d7983 */ /* 0x002ee80000300800 */
[----:B--2---:R-:W2:Y:S04]  /*26640*/  LDL.LU R18, [R1+0x3014] ;  /* 0x0030140001127983 */ /* 0x004ea80000300800 */
[----:B----4-:R-:W4:Y:S04]  /*26650*/  LDL.LU R20, [R1+0x3010] ;  /* 0x0030100001147983 */ /* 0x010f280000300800 */
[----:B---3--:R-:W-:Y:S04]  /*26660*/  STS.U16 [R27+UR5+0xde80], R7 ;  /* 0x00de80071b007988 */ /* 0x008fe80008000405 */
[----:B------:R0:W-:Y:S04]  /*26670*/  STS.U16 [R27+UR5+0xdf00], R3 ;  /* 0x00df00031b007988 */ /* 0x0001e80008000405 */
[----:B------:R1:W-:Y:S04]  /*26680*/  STS.U16 [R27+UR5+0xdf80], R12 ;  /* 0x00df800c1b007988 */ /* 0x0003e80008000405 */
[----:B------:R-:W3:Y:S04]  /*26690*/  LDL.LU R6, [R1+0x94] ;  /* 0x0000940001067983 */ /* 0x000ee80000300800 */
[----:B------:R0:W-:Y:S04]  /*266a0*/  STS.U16 [R27+UR5+0xee00], R26 ;  /* 0x00ee001a1b007988 */ /* 0x0001e80008000405 */
[----:B------:R0:W-:Y:S04]  /*266b0*/  STS.U16 [R27+UR5+0xee80], R11 ;  /* 0x00ee800b1b007988 */ /* 0x0001e80008000405 */
[----:B------:R1:W-:Y:S04]  /*266c0*/  STS.U16 [R27+UR5+0xef00], R28 ;  /* 0x00ef001c1b007988 */ /* 0x0003e80008000405 */
[----:B------:R-:W2:Y:S04]  /*266d0*/  LDL.LU R9, [R1+0x1c] ;  /* 0x00001c0001097983 */ /* 0x000ea80000300800 */
[----:B0-----:R-:W2:Y:S04]  /*266e0*/  LDL.LU R3, [R1+0x74] ;  /* 0x0000740001037983 */ /* 0x001ea80000300800 */
[----:B------:R-:W2:Y:S04]  /*266f0*/  LDL.LU R14, [R1+0xc] ;  /* 0x00000c00010e7983 */ /* 0x000ea80000300800 */
[----:B------:R-:W2:Y:S04]  /*26700*/  LDL.LU R7, [R1+0x54] ;  /* 0x0000540001077983 */ /* 0x000ea80000300800 */
[----:B-1----:R-:W2:Y:S04]  /*26710*/  LDL.LU R12, [R1+0x300c] ;  /* 0x00300c00010c7983 */ /* 0x002ea80000300800 */
[----:B------:R-:W2:Y:S04]  /*26720*/  LDL.LU R26, [R1+0x3008] ;  /* 0x00300800011a7983 */ /* 0x000ea80000300800 */
[----:B------:R0:W-:Y:S04]  /*26730*/  STS.U16 [R27+UR5+0xef80], R4 ;  /* 0x00ef80041b007988 */ /* 0x0001e80008000405 */
[----:B------:R1:W-:Y:S04]  /*26740*/  STS.U16 [R27+UR5+0xfe00], R0 ;  /* 0x00fe00001b007988 */ /* 0x0003e80008000405 */
[----:B------:R0:W-:Y:S04]  /*26750*/  STS.U16 [R27+UR5+0xfe80], R29 ;  /* 0x00fe801d1b007988 */ /* 0x0001e80008000405 */
[----:B------:R0:W-:Y:S04]  /*26760*/  STS.U16 [R27+UR5+0xff00], R10 ;  /* 0x00ff000a1b007988 */ /* 0x0001e80008000405 */
[----:B------:R-:W2:Y:S04]  /*26770*/  LDL.LU R11, [R1+0x3004] ;  /* 0x00300400010b7983 */ /* 0x000ea80000300800 */
[----:B------:R1:W-:Y:S04]  /*26780*/  STS.U16 [R27+UR5+0xff80], R2 ;  /* 0x00ff80021b007988 */ /* 0x0003e80008000405 */
[----:B------:R-:W2:Y:S04]  /*26790*/  LDL.LU R28, [R1+0x3000] ;  /* 0x00300000011c7983 */ /* 0x000ea80000300800 */
[----:B0-----:R-:W2:Y:S04]  /*267a0*/  LDL.LU R4, [R1+0x38] ;  /* 0x0000380001047983 */ /* 0x001ea80000300800 */
[----:B-1----:R-:W2:Y:S04]  /*267b0*/  LDL.LU R0, [R1+0x90] ;  /* 0x0000900001007983 */ /* 0x002ea80000300800 */
[----:B------:R-:W2:Y:S04]  /*267c0*/  LDL.LU R29, [R1+0x2ffc] ;  /* 0x002ffc00011d7983 */ /* 0x000ea80000300800 */
[----:B------:R-:W2:Y:S01]  /*267d0*/  LDL.LU R10, [R1+0x2ff8] ;  /* 0x002ff800010a7983 */ /* 0x000ea20000300800 */
[----:B------:R-:W0:Y:S03]  /*267e0*/  S2R R2, SR_TID.X ;  /* 0x0000000000027919 */ /* 0x000e260000002100 */
[----:B------:R-:W2:Y:S01]  /*267f0*/  LDL.LU R27, [R1+0x2ff4] ;  /* 0x002ff400011b7983 */ /* 0x000ea20000300800 */
[----:B0-----:R-:W-:-:S05]  /*26800*/  LOP3.LUT R2, R2, 0x3f, RZ, 0xc0, !PT ;  /* 0x0000003f02027812 */ /* 0x001fca00078ec0ff */
[----:B------:R-:W-:-:S05]  /*26810*/  IMAD.SHL.U32 R2, R2, 0x2, RZ ;  /* 0x0000000202027824 */ /* 0x000fca00078e00ff */
[----:B------:R0:W-:Y:S04]  /*26820*/  STS.U16 [R2+UR5+0x10080], R22 ;  /* 0x0100801602007988 */ /* 0x0001e80008000405 */
[----:B------:R1:W-:Y:S04]  /*26830*/  STS.U16 [R2+UR5+0x10880], R5 ;  /* 0x0108800502007988 */ /* 0x0003e80008000405 */
[----:B------:R1:W-:Y:S04]  /*26840*/  STS.U16 [R2+UR5+0x11080], R16 ;  /* 0x0110801002007988 */ /* 0x0003e80008000405 */
[----:B0-----:R-:W2:Y:S04]  /*26850*/  LDL.LU R22, [R1+0x2ff0] ;  /* 0x002ff00001167983 */ /* 0x001ea80000300800 */
[----:B-1----:R-:W2:Y:S04]  /*26860*/  LDL.LU R5, [R1+0x2fec] ;  /* 0x002fec0001057983 */ /* 0x002ea80000300800 */
[----:B------:R-:W2:Y:S04]  /*26870*/  LDL.LU R16, [R1+0x2fe8] ;  /* 0x002fe80001107983 */ /* 0x000ea80000300800 */
[----:B------:R-:W-:Y:S04]  /*26880*/  STS.U16 [R2+UR5+0x10000], R8 ;  /* 0x0100000802007988 */ /* 0x000fe80008000405 */
[----:B--2---:R0:W-:Y:S04]  /*26890*/  STS.U16 [R2+UR5+0x11880], R16 ;  /* 0x0118801002007988 */ /* 0x0041e80008000405 */
[----:B0-----:R-:W2:Y:S04]  /*268a0*/  LDL.LU R16, [R1+0x8c] ;  /* 0x00008c0001107983 */ /* 0x001ea80000300800 */
[----:B------:R-:W2:Y:S04]  /*268b0*/  LDL.LU R8, [R1+0x2fe4] ;  /* 0x002fe40001087983 */ /* 0x000ea80000300800 */
[----:B------:R0:W-:Y:S04]  /*268c0*/  STS.U16 [R2+UR5+0x11000], R5 ;  /* 0x0110000502007988 */ /* 0x0001e80008000405 */
[----:B------:R1:W-:Y:S04]  /*268d0*/  STS.U16 [R2+UR5+0x10800], R15 ;  /* 0x0108000f02007988 */ /* 0x0003e80008000405 */
[----:B------:R3:W-:Y:S01]  /*268e0*/  STS.U16 [R2+UR5+0x11800], R22 ;  /* 0x0118001602007988 */ /* 0x0007e20008000405 */
[----:B0-----:R-:W-:-:S03]  /*268f0*/  LOP3.LUT R5, R2, 0x10, RZ, 0x3c, !PT ;  /* 0x0000001002057812 */ /* 0x001fc600078e3cff */
[----:B-1----:R-:W4:Y:S04]  /*26900*/  LDL.LU R15, [R1+0x4c] ;  /* 0x00004c00010f7983 */ /* 0x002f280000300800 */
[----:B---3--:R-:W3:Y:S04]  /*26910*/  LDL.LU R2, [R1+0x50] ;  /* 0x0000500001027983 */ /* 0x008ee80000300800 */
[----:B------:R-:W3:Y:S04]  /*26920*/  LDL.LU R22, [R1+0x6c] ;  /* 0x00006c0001167983 */ /* 0x000ee80000300800 */
[----:B--2---:R-:W-:Y:S04]  /*26930*/  STS.U16 [R5+UR5+0x10100], R8 ;  /* 0x0101000805007988 */ /* 0x004fe80008000405 */
[----:B------:R0:W-:Y:S04]  /*26940*/  STS.U16 [R5+UR5+0x10180], R6 ;  /* 0x0101800605007988 */ /* 0x0001e80008000405 */
[----:B------:R1:W-:Y:S04]  /*26950*/  STS.U16 [R5+UR5+0x10900], R9 ;  /* 0x0109000905007988 */ /* 0x0003e80008000405 */
[----:B------:R2:W-:Y:S04]  /*26960*/  STS.U16 [R5+UR5+0x10980], R3 ;  /* 0x0109800305007988 */ /* 0x0005e80008000405 */
[----:B0-----:R-:W3:Y:S04]  /*26970*/  LDL.LU R6, [R1+0x2fe0] ;  /* 0x002fe00001067983 */ /* 0x001ee80000300800 */
[----:B-1----:R-:W3:Y:S04]  /*26980*/  LDL.LU R9, [R1+0x2fdc] ;  /* 0x002fdc0001097983 */ /* 0x002ee80000300800 */
[----:B--2---:R-:W2:Y:S01]  /*26990*/  LDL.LU R3, [R1+0x2fd8] ;  /* 0x002fd80001037983 */ /* 0x004ea20000300800 */
[----:B------:R-:W0:Y:S03]  /*269a0*/  S2R R8, SR_TID.X ;  /* 0x0000000000087919 */ /* 0x000e260000002100 */
[----:B------:R1:W-:Y:S04]  /*269b0*/  STS.U16 [R5+UR5+0x11100], R14 ;  /* 0x0111000e05007988 */ /* 0x0003e80008000405 */
[----:B------:R0:W-:Y:S04]  /*269c0*/  STS.U16 [R5+UR5+0x11180], R7 ;  /* 0x0111800705007988 */ /* 0x0001e80008000405 */
[----:B-1----:R-:W4:Y:S01]  /*269d0*/  LDL.LU R14, [R1+0x88] ;  /* 0x00008800010e7983 */ /* 0x002f220000300800 */
[----:B0-----:R-:W-:-:S05]  /*269e0*/  LOP3.LUT R8, R8, 0x3f, RZ, 0xc0, !PT ;  /* 0x0000003f08087812 */ /* 0x001fca00078ec0ff */
[----:B------:R-:W-:-:S05]  /*269f0*/  IMAD.SHL.U32 R7, R8, 0x2, RZ ;  /* 0x0000000208077824 */ /* 0x000fca00078e00ff */
[----:B------:R-:W-:Y:S01]  /*26a00*/  LOP3.LUT R7, R7, 0x20, RZ, 0x3c, !PT ;  /* 0x0000002007077812 */ /* 0x000fe200078e3cff */
[----:B--2---:R0:W-:Y:S04]  /*26a10*/  STS.U16 [R5+UR5+0x11980], R3 ;  /* 0x0119800305007988 */ /* 0x0041e80008000405 */
[----:B---3--:R1:W-:Y:S04]  /*26a20*/  STS.U16 [R5+UR5+0x11900], R9 ;  /* 0x0119000905007988 */ /* 0x0083e80008000405 */
[----:B------:R2:W-:Y:S04]  /*26a30*/  STS.U16 [R7+UR5+0x10200], R4 ;  /* 0x0102000407007988 */ /* 0x0005e80008000405 */
[----:B0-----:R-:W3:Y:S04]  /*26a40*/  LDL.LU R3, [R1+0x70] ;  /* 0x0000700001037983 */ /* 0x001ee80000300800 */
[----:B-1----:R-:W3:Y:S04]  /*26a50*/  LDL.LU R5, [R1+0x2fd4] ;  /* 0x002fd40001057983 */ /* 0x002ee80000300800 */
[----:B------:R-:W3:Y:S04]  /*26a60*/  LDL.LU R9, [R1+0x34] ;  /* 0x0000340001097983 */ /* 0x000ee80000300800 */
[----:B--2---:R-:W2:Y:S04]  /*26a70*/  LDL.LU R4, [R1+0x2fd0] ;  /* 0x002fd00001047983 */ /* 0x004ea80000300800 */
[----:B------:R0:W-:Y:S04]  /*26a80*/  STS.U16 [R7+UR5+0x10280], R0 ;  /* 0x0102800007007988 */ /* 0x0001e80008000405 */
[----:B0-----:R-:W3:Y:S04]  /*26a90*/  LDL.LU R0, [R1+0x2fcc] ;  /* 0x002fcc0001007983 */ /* 0x001ee80000300800 */
[----:B--2---:R0:W-:Y:S04]  /*26aa0*/  STS.U16 [R7+UR5+0x10a00], R4 ;  /* 0x010a000407007988 */ /* 0x0041e80008000405 */
[----:B0-----:R-:W2:Y:S04]  /*26ab0*/  LDL.LU R4, [R1+0x2fc8] ;  /* 0x002fc80001047983 */ /* 0x001ea80000300800 */
[----:B---3--:R-:W-:Y:S04]  /*26ac0*/  STS.U16 [R7+UR5+0x10a80], R3 ;  /* 0x010a800307007988 */ /* 0x008fe80008000405 */
[----:B------:R0:W-:Y:S04]  /*26ad0*/  STS.U16 [R7+UR5+0x11200], R27 ;  /* 0x0112001b07007988 */ /* 0x0001e80008000405 */
[----:B------:R1:W-:Y:S01]  /*26ae0*/  STS.U16 [R7+UR5+0x11280], R2 ;  /* 0x0112800207007988 */ /* 0x0003e20008000405 */
[----:B------:R-:W-:-:S05]  /*26af0*/  IMAD.SHL.U32 R8, R8, 0x2, RZ ;  /* 0x0000000208087824 */ /* 0x000fca00078e00ff */
[----:B------:R-:W-:Y:S01]  /*26b00*/  LOP3.LUT R8, R8, 0x30, RZ, 0x3c, !PT ;  /* 0x0000003008087812 */ /* 0x000fe200078e3cff */
[----:B0-----:R-:W3:Y:S04]  /*26b10*/  LDL.LU R27, [R1+0x2fc4] ;  /* 0x002fc400011b7983 */ /* 0x001ee80000300800 */
[----:B------:R-:W3:Y:S04]  /*26b20*/  LDL.LU R3, [R1+0x84] ;  /* 0x0000840001037983 */ /* 0x000ee80000300800 */
[----:B-1----:R-:W3:Y:S04]  /*26b30*/  LDL.LU R2, [R1+0x64] ;  /* 0x0000640001027983 */ /* 0x002ee80000300800 */
[----:B--2---:R0:W-:Y:S02]  /*26b40*/  STS.U16 [R7+UR5+0x11a80], R4 ;  /* 0x011a800407007988 */ /* 0x0041e40008000405 */
[----:B0-----:R-:W0:Y:S02]  /*26b50*/  S2R R4, SR_TID.X ;  /* 0x0000000000047919 */ /* 0x001e240000002100 */
[----:B------:R-:W2:Y:S01]  /*26b60*/  LDL.LU R7, [R1+0x2fc0] ;  /* 0x002fc00001077983 */ /* 0x000ea20000300800 */
[----:B0-----:R-:W-:-:S05]  /*26b70*/  LOP3.LUT R4, R4, 0x3f, RZ, 0xc0, !PT ;  /* 0x0000003f04047812 */ /* 0x001fca00078ec0ff */
[----:B------:R-:W-:-:S05]  /*26b80*/  IMAD.SHL.U32 R4, R4, 0x2, RZ ;  /* 0x0000000204047824 */ /* 0x000fca00078e00ff */
[----:B------:R-:W-:-:S05]  /*26b90*/  LOP3.LUT R4, R4, 0x20, RZ, 0x3c, !PT ;  /* 0x0000002004047812 */ /* 0x000fca00078e3cff */
[----:B------:R-:W-:Y:S04]  /*26ba0*/  STS.U16 [R4+UR5+0x11a00], R10 ;  /* 0x011a000a04007988 */ /* 0x000fe80008000405 */
[----:B------:R-:W-:Y:S04]  /*26bb0*/  STS.U16 [R8+UR5+0x10300], R9 ;  /* 0x0103000908007988 */ /* 0x000fe80008000405 */
[----:B------:R-:W-:Y:S04]  /*26bc0*/  STS.U16 [R8+UR5+0x10380], R16 ;  /* 0x0103801008007988 */ /* 0x000fe80008000405 */
[----:B------:R0:W-:Y:S04]  /*26bd0*/  STS.U16 [R8+UR5+0x10b00], R5 ;  /* 0x010b000508007988 */ /* 0x0001e80008000405 */
[----:B0-----:R-:W2:Y:S01]  /*26be0*/  LDL.LU R5, [R1+0x2fbc] ;  /* 0x002fbc0001057983 */ /* 0x001ea20000300800 */
[----:B------:R-:W0:Y:S03]  /*26bf0*/  S2R R16, SR_TID.X ;  /* 0x0000000000107919 */ /* 0x000e260000002100 */
[----:B------:R-:W3:Y:S04]  /*26c00*/  LDL.LU R4, [R1+0x80] ;  /* 0x0000800001047983 */ /* 0x000ee80000300800 */
[----:B------:R-:W-:Y:S04]  /*26c10*/  STS.U16 [R8+UR5+0x10b80], R22 ;  /* 0x010b801608007988 */ /* 0x000fe80008000405 */
[----:B------:R-:W3:Y:S04]  /*26c20*/  LDL.LU R9, [R1+0x60] ;  /* 0x0000600001097983 */ /* 0x000ee80000300800 */
[----:B------:R1:W-:Y:S04]  /*26c30*/  STS.U16 [R8+UR5+0x11300], R28 ;  /* 0x0113001c08007988 */ /* 0x0003e80008000405 */
[----:B----4-:R4:W-:Y:S04]  /*26c40*/  STS.U16 [R8+UR5+0x11380], R15 ;  /* 0x0113800f08007988 */ /* 0x0109e80008000405 */
[----:B-1----:R-:W3:Y:S04]  /*26c50*/  LDL.LU R28, [R1+0x44] ;  /* 0x00004400011c7983 */ /* 0x002ee80000300800 */
[----:B------:R-:W3:Y:S04]  /*26c60*/  LDL.LU R22, [R1] ;  /* 0x0000000001167983 */ /* 0x000ee80000300800 */
[----:B----4-:R-:W4:Y:S01]  /*26c70*/  LDL.LU R15, [R1+0x24] ;  /* 0x00002400010f7983 */ /* 0x010f220000300800 */
[----:B0-----:R-:W-:-:S05]  /*26c80*/  LOP3.LUT R10, R16, 0x3f, RZ, 0xc0, !PT ;  /* 0x0000003f100a7812 */ /* 0x001fca00078ec0ff */
[----:B------:R-:W-:-:S05]  /*26c90*/  IMAD.SHL.U32 R16, R10, 0x2, RZ ;  /* 0x000000020a107824 */ /* 0x000fca00078e00ff */
[----:B------:R-:W-:Y:S01]  /*26ca0*/  LOP3.LUT R16, R16, 0x40, RZ, 0x3c, !PT ;  /* 0x0000004010107812 */ /* 0x000fe200078e3cff */
[----:B--2---:R0:W-:Y:S04]  /*26cb0*/  STS.U16 [R8+UR5+0x11b80], R5 ;  /* 0x011b800508007988 */ /* 0x0041e80008000405 */
[----:B------:R1:W-:Y:S04]  /*26cc0*/  STS.U16 [R8+UR5+0x11b00], R11 ;  /* 0x011b000b08007988 */ /* 0x0003e80008000405 */
[----:B------:R2:W-:Y:S04]  /*26cd0*/  STS.U16 [R16+UR5+0x10400], R7 ;  /* 0x0104000710007988 */ /* 0x0005e80008000405 */
[----:B------:R1:W-:Y:S04]  /*26ce0*/  STS.U16 [R16+UR5+0x10480], R14 ;  /* 0x0104800e10007988 */ /* 0x0003e80008000405 */
[----:B------:R2:W-:Y:S04]  /*26cf0*/  STS.U16 [R16+UR5+0x10c00], R6 ;  /* 0x010c000610007988 */ /* 0x0005e80008000405 */
[----:B0-----:R-:W3:Y:S04]  /*26d00*/  LDL.LU R5, [R1+0x48] ;  /* 0x0000480001057983 */ /* 0x001ee80000300800 */
[----:B-1----:R-:W3:Y:S04]  /*26d10*/  LDL.LU R8, [R1+0x2fb8] ;  /* 0x002fb80001087983 */ /* 0x002ee80000300800 */
[----:B------:R-:W3:Y:S04]  /*26d20*/  LDL.LU R11, [R1+0x68] ;  /* 0x00006800010b7983 */ /* 0x000ee80000300800 */
[----:B--2---:R-:W2:Y:S04]  /*26d30*/  LDL.LU R7, [R1+0x2fb4] ;  /* 0x002fb40001077983 */ /* 0x004ea80000300800 */
[----:B------:R-:W2:Y:S04]  /*26d40*/  LDL.LU R14, [R1+0x5c] ;  /* 0x00005c00010e7983 */ /* 0x000ea80000300800 */
[----:B------:R-:W2:Y:S01]  /*26d50*/  LDL.LU R6, [R1+0x2fb0] ;  /* 0x002fb00001067983 */ /* 0x000ea20000300800 */
[----:B------:R-:W-:-:S05]  /*26d60*/  IMAD.SHL.U32 R10, R10, 0x2, RZ ;  /* 0x000000020a0a7824 */ /* 0x000fca00078e00ff */
[----:B------:R-:W-:Y:S01]  /*26d70*/  LOP3.LUT R10, R10, 0x50, RZ, 0x3c, !PT ;  /* 0x000000500a0a7812 */ /* 0x000fe200078e3cff */
[----:B---3--:R-:W-:Y:S04]  /*26d80*/  STS.U16 [R16+UR5+0x10c80], R11 ;  /* 0x010c800b10007988 */ /* 0x008fe80008000405 */
[----:B------:R-:W-:Y:S04]  /*26d90*/  STS.U16 [R16+UR5+0x11400], R26 ;  /* 0x0114001a10007988 */ /* 0x000fe80008000405 */
[----:B------:R-:W-:Y:S04]  /*26da0*/  STS.U16 [R16+UR5+0x11480], R5 ;  /* 0x0114800510007988 */ /* 0x000fe80008000405 */
[----:B--2---:R-:W-:Y:S04]  /*26db0*/  STS.U16 [R16+UR5+0x11c80], R6 ;  /* 0x011c800610007988 */ /* 0x004fe80008000405 */
[----:B------:R0:W-:Y:S02]  /*26dc0*/  STS.U16 [R16+UR5+0x11c00], R12 ;  /* 0x011c000c10007988 */ /* 0x0001e40008000405 */
[----:B0-----:R-:W0:Y:S02]  /*26dd0*/  S2R R16, SR_TID.X ;  /* 0x0000000000107919 */ /* 0x001e240000002100 */
[----:B------:R1:W-:Y:S04]  /*26de0*/  STS.U16 [R10+UR5+0x10500], R27 ;  /* 0x0105001b0a007988 */ /* 0x0003e80008000405 */
[----:B------:R2:W-:Y:S04]  /*26df0*/  STS.U16 [R10+UR5+0x10580], R3 ;  /* 0x010580030a007988 */ /* 0x0005e80008000405 */
[----:B------:R-:W-:Y:S04]  /*26e00*/  STS.U16 [R10+UR5+0x10d00], R29 ;  /* 0x010d001d0a007988 */ /* 0x000fe80008000405 */
[----:B------:R3:W-:Y:S04]  /*26e10*/  STS.U16 [R10+UR5+0x10d80], R2 ;  /* 0x010d80020a007988 */ /* 0x0007e80008000405 */
[----:B------:R-:W-:Y:S04]  /*26e20*/  STS.U16 [R10+UR5+0x11500], R18 ;  /* 0x011500120a007988 */ /* 0x000fe80008000405 */
[----:B------:R-:W-:Y:S04]  /*26e30*/  STS.U16 [R10+UR5+0x11580], R28 ;  /* 0x0115801c0a007988 */ /* 0x000fe80008000405 */
[----:B------:R-:W-:Y:S04]  /*26e40*/  STS.U16 [R10+UR5+0x11d80], R7 ;  /* 0x011d80070a007988 */ /* 0x000fe80008000405 */
[----:B------:R-:W-:Y:S04]  /*26e50*/  STS.U16 [R10+UR5+0x11d00], R13 ;  /* 0x011d000d0a007988 */ /* 0x000fe80008000405 */
[----:B-1----:R-:W4:Y:S04]  /*26e60*/  LDL.LU R27, [R1+0x2fac] ;  /* 0x002fac00011b7983 */ /* 0x002f280000300800 */
[----:B--2---:R-:W2:Y:S01]  /*26e70*/  LDL R3, [R1+0x354] ;  /* 0x0003540001037983 */ /* 0x004ea20000100800 */
[----:B0-----:R-:W-:-:S05]  /*26e80*/  LOP3.LUT R16, R16, 0x3f, RZ, 0xc0, !PT ;  /* 0x0000003f10107812 */ /* 0x001fca00078ec0ff */
[----:B---3--:R-:W-:-:S05]  /*26e90*/  IMAD.SHL.U32 R2, R16, 0x2, RZ ;  /* 0x0000000210027824 */ /* 0x008fca00078e00ff */
[----:B------:R-:W-:-:S05]  /*26ea0*/  LOP3.LUT R2, R2, 0x60, RZ, 0x3c, !PT ;  /* 0x0000006002027812 */ /* 0x000fca00078e3cff */
[----:B------:R0:W-:Y:S04]  /*26eb0*/  STS.U16 [R2+UR5+0x10600], R0 ;  /* 0x0106000002007988 */ /* 0x0001e80008000405 */
[----:B0-----:R-:W3:Y:S01]  /*26ec0*/  LDL.LU R0, [R1+0x2fa8] ;  /* 0x002fa80001007983 */ /* 0x001ee20000300800 */
[----:B------:R-:W-:-:S03]  /*26ed0*/  IMAD.SHL.U32 R16, R16, 0x2, RZ ;  /* 0x0000000210107824 */ /* 0x000fc600078e00ff */
[----:B------:R-:W-:Y:S04]  /*26ee0*/  STS.U16 [R2+UR5+0x10680], R4 ;  /* 0x0106800402007988 */ /* 0x000fe80008000405 */
[----:B------:R-:W-:Y:S04]  /*26ef0*/  STS.U16 [R2+UR5+0x10e00], R20 ;  /* 0x010e001402007988 */ /* 0x000fe80008000405 */
[----:B------:R-:W-:Y:S04]  /*26f00*/  STS.U16 [R2+UR5+0x10e80], R9 ;  /* 0x010e800902007988 */ /* 0x000fe80008000405 */
[----:B------:R-:W-:Y:S01]  /*26f10*/  STS.U16 [R2+UR5+0x11600], R19 ;  /* 0x0116001302007988 */ /* 0x000fe20008000405 */
[----:B------:R-:W-:-:S03]  /*26f20*/  LOP3.LUT R16, R16, 0x70, RZ, 0x3c, !PT ;  /* 0x0000007010107812 */ /* 0x000fc600078e3cff */
[----:B------:R-:W-:Y:S04]  /*26f30*/  STS.U16 [R2+UR5+0x11680], R22 ;  /* 0x0116801602007988 */ /* 0x000fe80008000405 */
[----:B------:R-:W-:Y:S04]  /*26f40*/  STS.U16 [R2+UR5+0x11e80], R8 ;  /* 0x011e800802007988 */ /* 0x000fe80008000405 */
[----:B------:R-:W-:Y:S04]  /*26f50*/  STS.U16 [R2+UR5+0x11e00], R21 ;  /* 0x011e001502007988 */ /* 0x000fe80008000405 */
[----:B----4-:R0:W-:Y:S02]  /*26f60*/  STS.U16 [R16+UR5+0x10700], R15 ;  /* 0x0107000f10007988 */ /* 0x0101e40008000405 */
[----:B0-----:R-:W0:Y:S02]  /*26f70*/  S2R R15, SR_TID.X ;  /* 0x00000000000f7919 */ /* 0x001e240000002100 */
[----:B0-----:R-:W-:-:S05]  /*26f80*/  LOP3.LUT R15, R15, 0x7, RZ, 0xc0, !PT ;  /* 0x000000070f0f7812 */ /* 0x001fca00078ec0ff */
[----:B------:R-:W-:Y:S01]  /*26f90*/  IMAD R15, R15, 0x110, RZ ;  /* 0x000001100f0f7824 */ /* 0x000fe200078e02ff */
[----:B---3--:R0:W-:Y:S04]  /*26fa0*/  STS.U16 [R16+UR5+0x10780], R0 ;  /* 0x0107800010007988 */ /* 0x0081e80008000405 */
[----:B------:R-:W-:Y:S04]  /*26fb0*/  STS.U16 [R16+UR5+0x10f00], R17 ;  /* 0x010f001110007988 */ /* 0x000fe80008000405 */
[----:B------:R1:W-:Y:S04]  /*26fc0*/  STS.U16 [R16+UR5+0x10f80], R14 ;  /* 0x010f800e10007988 */ /* 0x0003e80008000405 */
[----:B0-----:R-:W3:Y:S01]  /*26fd0*/  LDL R0, [R1+0x1be0] ;  /* 0x001be00001007983 */ /* 0x001ee20000100800 */
[----:B-1----:R-:W0:Y:S03]  /*26fe0*/  S2R R14, SR_TID.X ;  /* 0x00000000000e7919 */ /* 0x002e260000002100 */
[----:B------:R-:W-:Y:S04]  /*26ff0*/  STS.U16 [R16+UR5+0x11700], R23 ;  /* 0x0117001710007988 */ /* 0x000fe80008000405 */
[----:B------:R-:W-:Y:S04]  /*27000*/  STS.U16 [R16+UR5+0x11780], R27 ;  /* 0x0117801b10007988 */ /* 0x000fe80008000405 */
[----:B------:R-:W-:Y:S04]  /*27010*/  STS.U16 [R16+UR5+0x11f80], R24 ;  /* 0x011f801810007988 */ /* 0x000fe80008000405 */
[----:B------:R-:W-:Y:S01]  /*27020*/  STS.U16 [R16+UR5+0x11f00], R25 ;  /* 0x011f001910007988 */ /* 0x000fe20008000405 */
[----:B------:R-:W-:Y:S06]  /*27030*/  BAR.SYNC.DEFER_BLOCKING 0x0 ;  /* 0x0000000000007b1d */ /* 0x000fec0000010000 */
[----:B--2---:R-:W1:Y:S01]  /*27040*/  LDSM.16.MT88.4 R20, [R3+UR5] ;  /* 0x000000050314783b */ /* 0x004e620008004200 */
[----:B0-----:R-:W-:-:S05]  /*27050*/  IMAD.SHL.U32 R2, R14, 0x2, RZ ;  /* 0x000000020e027824 */ /* 0x001fca00078e00ff */
[----:B------:R-:W-:-:S05]  /*27060*/  LOP3.LUT R2, R15, 0x30, R2, 0x78, !PT ;  /* 0x000000300f027812 */ /* 0x000fca00078e7802 */
[----:B------:R-:W0:Y:S04]  /*27070*/  LDSM.16.M88.4 R4, [R2+UR5+0x10000] ;  /* 0x010000050204783b */ /* 0x000e280008000200 */
[----:B------:R-:W2:Y:S04]  /*27080*/  LDSM.16.M88.4 R12, [R2+UR5+0x10800] ;  /* 0x01080005020c783b */ /* 0x000ea80008000200 */
[----:B------:R-:W4:Y:S04]  /*27090*/  LDSM.16.M88.4 R8, [R2+UR5+0x11000] ;  /* 0x011000050208783b */ /* 0x000f280008000200 */
[----:B------:R-:W2:Y:S04]  /*270a0*/  LDSM.16.M88.4 R16, [R2+UR5+0x11800] ;  /* 0x011800050210783b */ /* 0x000ea80008000200 */
[----:B-1----:R-:W-:Y:S04]  /*270b0*/  STL.64 [R1+0x2fa0], R22 ;  /* 0x002fa01601007387 */ /* 0x002fe80000100a00 */
[----:B------:R-:W-:Y:S04]  /*270c0*/  STL.64 [R1+0x2f98], R20 ;  /* 0x002f981401007387 */ /* 0x000fe80000100a00 */
[----:B0-----:R-:W-:Y:S04]  /*270d0*/  STL [R1+0x2dac], R6 ;  /* 0x002dac0601007387 */ /* 0x001fe80000100800 */
[----:B------:R0:W-:Y:S04]  /*270e0*/  STL [R1+0x2da8], R7 ;  /* 0x002da80701007387 */ /* 0x0001e80000100800 */
[----:B0-----:R-:W3:Y:S04]  /*270f0*/  LDL R7, [R1+0x354] ;  /* 0x0003540001077983 */ /* 0x001ee80000100800 */
[----:B--2---:R-:W-:Y:S04]  /*27100*/  STL [R1+0x2d74], R14 ;  /* 0x002d740e01007387 */ /* 0x004fe80000100800 */
[----:B------:R-:W-:Y:S04]  /*27110*/  STL [R1+0x2d70], R15 ;  /* 0x002d700f01007387 */ /* 0x000fe80000100800 */
[----:B------:R0:W-:Y:S04]  /*27120*/  STL.64 [R1+0x2f90], R12 ;  /* 0x002f900c01007387 */ /* 0x0001e80000100a00 */
[----:B----4-:R-:W-:Y:S04]  /*27130*/  STL [R1+0x2db8], R10 ;  /* 0x002db80a01007387 */ /* 0x010fe80000100800 */
[----:B------:R-:W-:Y:S04]  /*27140*/  STL [R1+0x2db4], R11 ;  /* 0x002db40b01007387 */ /* 0x000fe80000100800 */
[----:B0-----:R-:W2:Y:S04]  /*27150*/  LDL.LU.64 R12, [R1+0x420] ;  /* 0x00042000010c7983 */ /* 0x001ea80000300a00 */
[----:B------:R-:W2:Y:S04]  /*27160*/  LDL.LU.64 R14, [R1+0x428] ;  /* 0x00042800010e7983 */ /* 0x000ea80000300a00 */
[----:B------:R-:W-:Y:S04]  /*27170*/  STL.64 [R1+0x2f88], R18 ;  /* 0x002f881201007387 */ /* 0x000fe80000100a00 */
[----:B------:R-:W-:Y:S04]  /*27180*/  STL.64 [R1+0x2f80], R16 ;  /* 0x002f801001007387 */ /* 0x000fe80000100a00 */
[----:B---3--:R-:W0:Y:S04]  /*27190*/  LDSM.16.MT88.4 R24, [R7+UR5+0x80] ;  /* 0x000080050718783b */ /* 0x008e280008004200 */
[----:B------:R-:W1:Y:S04]  /*271a0*/  LDSM.16.MT88.4 R20, [R7+UR5+0x100] ;  /* 0x000100050714783b */ /* 0x000e680008004200 */
[----:B------:R-:W3:Y:S04]  /*271b0*/  LDSM.16.MT88.4 R16, [R7+UR5+0x180] ;  /* 0x000180050710783b */ /* 0x000ee80008004200 */
[----:B0-----:R0:W-:Y:S04]  /*271c0*/  STL.64 [R1], R24 ;  /* 0x0000001801007387 */ /* 0x0011e80000100a00 */
[----:B------:R4:W-:Y:S04]  /*271d0*/  STL.64 [R1+0x8], R26 ;  /* 0x0000081a01007387 */ /* 0x0009e80000100a00 */
[----:B-1----:R-:W-:Y:S04]  /*271e0*/  STL.64 [R1+0x40], R20 ;  /* 0x0000401401007387 */ /* 0x002fe80000100a00 */
[----:B------:R-:W-:Y:S04]  /*271f0*/  STL.64 [R1+0x48], R22 ;  /* 0x0000481601007387 */ /* 0x000fe80000100a00 */
[----:B------:R-:W1:Y:S01]  /*27200*/  LDSM.16.MT88.4 R20, [R0+UR5] ;  /* 0x000000050014783b */ /* 0x000e620008004200 */
[----:B---3--:R-:W-:-:S02]  /*27210*/  IMAD.MOV.U32 R11, RZ, RZ, R16 ;  /* 0x000000ffff0b7224 */ /* 0x008fc400078e0010 */
[----:B------:R-:W-:Y:S02]  /*27220*/  IMAD.MOV.U32 R10, RZ, RZ, R17 ;  /* 0x000000ffff0a7224 */ /* 0x000fe400078e0011 */
[----:B------:R-:W-:Y:S02]  /*27230*/  IMAD.MOV.U32 R3, RZ, RZ, R18 ;  /* 0x000000ffff037224 */ /* 0x000fe400078e0012 */
[----:B------:R-:W-:Y:S01]  /*27240*/  IMAD.MOV.U32 R2, RZ, RZ, R19 ;  /* 0x000000ffff027224 */ /* 0x000fe200078e0013 */
[----:B------:R-:W3:Y:S04]  /*27250*/  LDL.LU.64 R16, [R1+0x3d0] ;  /* 0x0003d00001107983 */ /* 0x000ee80000300a00 */
[----:B------:R-:W3:Y:S04]  /*27260*/  LDL.LU.64 R18, [R1+0x3d8] ;  /* 0x0003d80001127983 */ /* 0x000ee80000300a00 */
[----:B0-----:R-:W2:Y:S04]  /*27270*/  LDL.LU.64 R24, [R1+0x310] ;  /* 0x0003100001187983 */ /* 0x001ea80000300a00 */
[----:B----4-:R-:W4:Y:S04]  /*27280*/  LDL.LU.64 R26, [R1+0x318] ;  /* 0x00031800011a7983 */ /* 0x010f280000300a00 */
[----:B------:R-:W-:Y:S04]  /*27290*/  STL [R1+0x2f6c], R3 ;  /* 0x002f6c0301007387 */ /* 0x000fe80000100800 */
[----:B------:R-:W-:Y:S04]  /*272a0*/  STL [R1+0x2f68], R10 ;  /* 0x002f680a01007387 */ /* 0x000fe80000100800 */
[----:B------:R-:W-:Y:S04]  /*272b0*/  STL [R1+0x2f64], R11 ;  /* 0x002f640b01007387 */ /* 0x000fe80000100800 */
[----:B------:R-:W-:Y:S04]  /*272c0*/  STL [R1+0x2f60], R7 ;  /* 0x002f600701007387 */ /* 0x000fe80000100800 */
[----:B-1----:R-:W-:Y:S04]  /*272d0*/  STL.64 [R1+0x20], R20 ;  /* 0x0000201401007387 */ /* 0x002fe80000100a00 */
[----:B------:R0:W-:Y:S04]  /*272e0*/  STL.64 [R1+0x28], R22 ;  /* 0x0000281601007387 */ /* 0x0001e80000100a00 */
[----:B0-----:R-:W2:Y:S04]  /*272f0*/  LDL.LU.64 R22, [R1+0x2fa0] ;  /* 0x002fa00001167983 */ /* 0x001ea80000300a00 */
[----:B------:R-:W2:Y:S02]  /*27300*/  LDL.LU.64 R20, [R1+0x2f98] ;  /* 0x002f980001147983 */ /* 0x000ea40000300a00 */
[----:B--2---:R-:W-:-:S15]  /*27310*/  HMMA.16816.F32.BF16 R12, R20, R4, R12 ;  /* 0x00000004140c723c */ /* 0x004fde000004180c */
[----:B------:R-:W-:-:S04]  /*27320*/  NOP ;  /* 0x0000000000007918 */ /* 0x000fc80000000000 */
[----:B------:R-:W-:Y:S04]  /*27330*/  STL.64 [R1+0x1b0], R12 ;  /* 0x0001b00c01007387 */ /* 0x000fe80000100a00 */
[----:B------:R-:W-:Y:S04]  /*27340*/  STL.64 [R1+0x1b8], R14 ;  /* 0x0001b80e01007387 */ /* 0x000fe80000100a00 */
[----:B------:R-:W0:Y:S04]  /*27350*/  LDSM.16.MT88.4 R12, [R0+UR5+0x80] ;  /* 0x00008005000c783b */ /* 0x000e280008004200 */
[----:B0-----:R0:W-:Y:S01]  /*27360*/  STL.64 [R1+0x10], R12 ;  /* 0x0000100c01007387 */ /* 0x0011e20000100a00 */
[----:B------:R-:W-:-:S02]  /*27370*/  IMAD.MOV.U32 R3, RZ, RZ, R12 ;  /* 0x000000ffff037224 */ /* 0x000fc400078e000c */
[----:B------:R-:W-:Y:S01]  /*27380*/  IMAD.MOV.U32 R10, RZ, RZ, R13 ;  /* 0x000000ffff0a7224 */ /* 0x000fe200078e000d */
[----:B------:R-:W-:Y:S04]  /*27390*/  STL.64 [R1+0x18], R14 ;  /* 0x0000180e01007387 */ /* 0x000fe80000100a00 */
[----:B0-----:R-:W3:Y:S01]  /*273a0*/  LDL.LU.64 R12, [R1+0x2f90] ;  /* 0x002f9000010c7983 */ /* 0x001ee20000300a00 */
[----:B------:R-:W-:-:S05]  /*273b0*/  IMAD.MOV.U32 R7, RZ, RZ, R15 ;  /* 0x000000ffff077224 */ /* 0x000fca00078e000f */
[----:B------:R-:W-:Y:S04]  /*273c0*/  STL [R1+0x2f78], R7 ;  /* 0x002f780701007387 */ /* 0x000fe80000100800 */
[----:B------:R0:W-:Y:S04]  /*273d0*/  STL.64 [R1+0x2f70], R4 ;  /* 0x002f700401007387 */ /* 0x0001e80000100a00 */
[----:B0-----:R-:W2:Y:S04]  /*273e0*/  LDL.LU.64 R4, [R1+0x280] ;  /* 0x0002800001047983 */ /* 0x001ea80000300a00 */
[----:B------:R-:W2:Y:S01]  /*273f0*/  LDL.LU.64 R6, [R1+0x288] ;  /* 0x0002880001067983 */ /* 0x000ea20000300a00 */
[----:B---3--:R-:W-:-:S15]  /*27400*/  HMMA.16816.F32.BF16 R16, R20, R12, R16 ;  /* 0x0000000c1410723c */ /* 0x008fde0000041810 */
[----:B------:R-:W-:-:S04]  /*27410*/  NOP ;  /* 0x0000000000007918 */ /* 0x000fc80000000000 */
[----:B------:R-:W-:Y:S04]  /*27420*/  STL.64 [R1+0x1d0], R16 ;  /* 0x0001d01001007387 */ /* 0x000fe80000100a00 */
[----:B------:R0:W-:Y:S04]  /*27430*/  STL.64 [R1+0x1d8], R18 ;  /* 0x0001d81201007387 */ /* 0x0001e80000100a00 */
[----:B0-----:R-:W3:Y:S04]  /*27440*/  LDL.LU.64 R18, [R1+0x2f88] ;  /* 0x002f880001127983 */ /* 0x001ee80000300a00 */
[----:B------:R-:W2:Y:S01]  /*27450*/  LDL.LU.64 R16, [R1+0x2f80] ;  /* 0x002f800001107983 */ /* 0x000ea20000300a00 */
[----:B----4-:R-:W-:Y:S01]  /*27460*/  HMMA.16816.F32.BF16 R24, R20, R8, R24 ;  /* 0x000000081418723c */ /* 0x010fe20000041818 */
[----:B------:R-:W-:-:S15]  /*27470*/  IMAD.MOV.U32 R11, RZ, RZ, R14 ;  /* 0x000000ffff0b7224 */ /* 0x000fde00078e000e */
[----:B------:R-:W-:-:S03]  /*27480*/  NOP ;  /* 0x0000000000007918 */ /* 0x000fc60000000000 */
[----:B------:R-:W-:Y:S02]  /*27490*/  IMAD.MOV.U32 R28, RZ, RZ, R27 ;  /* 0x000000ffff1c7224 */ /* 0x000fe400078e001b */
[----:B------:R-:W-:Y:S02]  /*274a0*/  IMAD.MOV.U32 R29, RZ, RZ, R26 ;  /* 0x000000ffff1d7224 */ /* 0x000fe400078e001a */
[----:B------:R-:W-:Y:S02]  /*274b0*/  IMAD.MOV.U32 R14, RZ, RZ, R24 ;  /* 0x000000ffff0e7224 */ /* 0x000fe400078e0018 */
[----:B------:R-:W-:Y:S02]  /*274c0*/  IMAD.MOV.U32 R15, RZ, RZ, R25 ;  /* 0x000000ffff0f7224 */ /* 0x000fe400078e0019 */
[----:B------:R-:W4:Y:S04]  /*274d0*/  LDL.LU.64 R24, [R1+0x410] ;  /* 0x0004100001187983 */ /* 0x000f280000300a00 */
[----:B------:R-:W4:Y:S04]  /*274e0*/  LDL.LU.64 R26, [R1+0x418] ;  /* 0x00041800011a7983 */ /* 0x000f280000300a00 */
[----:B------:R-:W-:Y:S04]  /*274f0*/  STL [R1+0x2d84], R28 ;  /* 0x002d841c01007387 */ /* 0x000fe80000100800 */
[----:B------:R-:W-:Y:S04]  /*27500*/  STL [R1+0x2d80], R29 ;  /* 0x002d801d01007387 */ /* 0x000fe80000100800 */
[----:B------:R-:W-:Y:S04]  /*27510*/  STL [R1+0x2d7c], R15 ;  /* 0x002d7c0f01007387 */ /* 0x000fe80000100800 */
[----:B------:R-:W-:Y:S01]  /*27520*/  STL [R1+0x2d78], R14 ;  /* 0x002d780e01007387 */ /* 0x000fe20000100800 */
[----:B--2---:R-:W-:Y:S03]  /*27530*/  HMMA.16816.F32.BF16 R20, R20, R16, R4 ;  /* 0x000000101414723c */ /* 0x004fe60000041804 */
[----:B------:R-:W2:Y:S04]  /*27540*/  LDL.LU R7, [R1+0x2f78] ;  /* 0x002f780001077983 */ /* 0x000ea80000300800 */
[----:B------:R-:W4:Y:S04]  /*27550*/  LDL.LU.64 R4, [R1+0x2f70] ;  /* 0x002f700001047983 */ /* 0x000f280000300a00 */
[----:B---3--:R-:W-:Y:S04]  /*27560*/  STL.64 [R1+0x2f58], R18 ;  /* 0x002f581201007387 */ /* 0x008fe80000100a00 */
[----:B------:R-:W-:Y:S04]  /*27570*/  STL.64 [R1+0x2f50], R16 ;  /* 0x002f501001007387 */ /* 0x000fe80000100a00 */
[----:B------:R0:W-:Y:S04]  /*27580*/  STL.64 [R1+0x1a0], R20 ;  /* 0x0001a01401007387 */ /* 0x0001e80000100a00 */
[----:B------:R1:W-:Y:S04]  /*27590*/  STL.64 [R1+0x1a8], R22 ;  /* 0x0001a81601007387 */ /* 0x0003e80000100a00 */
[----:B0-----:R-:W3:Y:S04]  /*275a0*/  LDL.LU.64 R20, [R1+0x40] ;  /* 0x0000400001147983 */ /* 0x001ee80000300a00 */
[----:B-1----:R-:W2:Y:S04]  /*275b0*/  LDL.LU.64 R22, [R1+0x48] ;  /* 0x0000480001167983 */ /* 0x002ea80000300a00 */
[----:B--2---:R-:W-:Y:S04]  /*275c0*/  STL.64 [R1+0x2f48], R22 ;  /* 0x002f481601007387 */ /* 0x004fe80000100a00 */
[----:B---3--:R0:W-:Y:S04]  /*275d0*/  STL.64 [R1+0x2f40], R20 ;  /* 0x002f401401007387 */ /* 0x0081e80000100a00 */
[----:B0-----:R-:W4:Y:S04]  /*275e0*/  LDL.LU.64 R20, [R1] ;  /* 0x0000000001147983 */ /* 0x001f280000300a00 */
[----:B------:R-:W4:Y:S04]  /*275f0*/  LDL.LU.64 R22, [R1+0x8] ;  /* 0x0000080001167983 */ /* 0x000f280000300a00 */
[----:B------:R-:W2:Y:S04]  /*27600*/  LDL.LU.64 R16, [R1+0x300] ;  /* 0x0003000001107983 */ /* 0x000ea80000300a00 */
[----:B------:R-:W2:Y:S01]  /*27610*/  LDL.LU.64 R18, [R1+0x308] ;  /* 0x0003080001127983 */ /* 0x000ea20000300a00 */
[----:B----4-:R-:W-:-:S15]  /*27620*/  HMMA.16816.F32.BF16 R24, R20, R4, R24 ;  /* 0x000000041418723c */ /* 0x010fde0000041818 */
[----:B------:R-:W-:-:S04]  /*27630*/  NOP ;  /* 0x0000000000007918 */ /* 0x000fc80000000000 */
[----:B------:R-:W-:Y:S02]  /*27640*/  IMAD.MOV.U32 R28, RZ, RZ, R24 ;  /* 0x000000ffff1c7224 */ /* 0x000fe400078e0018 */
[----:B------:R-:W-:Y:S02]  /*27650*/  IMAD.MOV.U32 R29, RZ, RZ, R25 ;  /* 0x000000ffff1d7224 */ /* 0x000fe400078e0019 */
[----:B------:R-:W-:Y:S02]  /*27660*/  IMAD.MOV.U32 R15, RZ, RZ, R26 ;  /* 0x000000ffff0f7224 */ /* 0x000fe400078e001a */
[----:B------:R-:W-:Y:S02]  /*27670*/  IMAD.MOV.U32 R14, RZ, RZ, R27 ;  /* 0x000000ffff0e7224 */ /* 0x000fe400078e001b */
[----:B------:R-:W0:Y:S04]  /*27680*/  LDSM.16.MT88.4 R24, [R0+UR5+0x100] ;  /* 0x000100050018783b */ /* 0x000e280008004200 */
[----:B------:R-:W-:Y:S04]  /*27690*/  STL [R1+0x2d94], R14 ;  /* 0x002d940e01007387 */ /* 0x000fe80000100800 */
[----:B------:R-:W-:Y:S04]  /*276a0*/  STL [R1+0x2d90], R15 ;  /* 0x002d900f01007387 */ /* 0x000fe80000100800 */
[----:B------:R-:W-:Y:S04]  /*276b0*/  STL [R1+0x2d8c], R29 ;  /* 0x002d8c1d01007387 */ /* 0x000fe80000100800 */
[----:B------:R-:W-:Y:S04]  /*276c0*/  STL [R1+0x2d88], R28 ;  /* 0x002d881c01007387 */ /* 0x000fe80000100800 */
[----:B0-----:R-:W-:Y:S04]  /*276d0*/  STL.64 [R1+0x2e38], R26 ;  /* 0x002e381a01007387 */ /* 0x001fe80000100a00 */
[----:B------:R0:W-:Y:S04]  /*276e0*/  STL.64 [R1+0x2e30], R24 ;  /* 0x002e301801007387 */ /* 0x0001e80000100a00 */
[----:B0-----:R-:W3:Y:S04]  /*276f0*/  LDL.LU.64 R24, [R1+0x3c0] ;  /* 0x0003c00001187983 */ /* 0x001ee80000300a00 */
[----:B------:R-:W3:Y:S01]  /*27700*/  LDL.LU.64 R26, [R1+0x3c8] ;  /* 0x0003c800011a7983 */ /* 0x000ee20000300a00 */
[----:B------:R-:W-:-:S02]  /*27710*/  IMAD.MOV.U32 R28, RZ, RZ, R20 ;  /* 0x000000ffff1c7224 */ /* 0x000fc400078e0014 */
[----:B------:R-:W-:Y:S02]  /*27720*/  IMAD.MOV.U32 R15, RZ, RZ, R21 ;  /* 0x000000ffff0f7224 */ /* 0x000fe400078e0015 */
[----:B------:R-:W-:Y:S02]  /*27730*/  IMAD.MOV.U32 R14, RZ, RZ, R22 ;  /* 0x000000ffff0e7224 */ /* 0x000fe400078e0016 */
[----:B------:R-:W-:Y:S01]  /*27740*/  IMAD.MOV.U32 R6, RZ, RZ, R23 ;  /* 0x000000ffff067224 */ /* 0x000fe200078e0017 */
[----:B---3--:R-:W-:-:S15]  /*27750*/  HMMA.16816.F32.BF16 R24, R20, R12, R24 ;  /* 0x0000000c1418723c */ /* 0x008fde0000041818 */
[----:B------:R-:W-:-:S04]  /*27760*/  NOP ;  /* 0x0000000000007918 */ /* 0x000fc80000000000 */
[----:B------:R0:W-:Y:S04]  /*27770*/  STL.64 [R1+0x180], R24 ;  /* 0x0001801801007387 */ /* 0x0001e80000100a00 */
[----:B------:R1:W-:Y:S04]  /*27780*/  STL.64 [R1+0x188], R26 ;  /* 0x0001881a01007387 */ /* 0x0003e80000100a00 */
[----:B------:R-:W3:Y:S04]  /*27790*/  LDL.LU.64 R20, [R1+0x270] ;  /* 0x0002700001147983 */ /* 0x000ee80000300a00 */
[----:B------:R-:W3:Y:S01]  /*277a0*/  LDL.LU.64 R22, [R1+0x278] ;  /* 0x0002780001167983 */ /* 0x000ee20000300a00 */
[----:B0-----:R-:W-:-:S02]  /*277b0*/  IMAD.MOV.U32 R24, RZ, RZ, R3 ;  /* 0x000000ffff187224 */ /* 0x001fc400078e0003 */
[----:B-1----:R-:W-:Y:S02]  /*277c0*/  IMAD.MOV.U32 R26, RZ, RZ, R11 ;  /* 0x000000ffff1a7224 */ /* 0x002fe400078e000b */
[----:B------:R-:W-:Y:S01]  /*277d0*/  IMAD.MOV.U32 R27, RZ, RZ, R7 ;  /* 0x000000ffff1b7224 */ /* 0x000fe200078e0007 */
[----:B------:R-:W4:Y:S01]  /*277e0*/  LDL.LU R3, [R1+0x2f6c] ;  /* 0x002f6c0001037983 */ /* 0x000f220000300800 */
[----:B------:R-:W-:-:S03]  /*277f0*/  IMAD.MOV.U32 R25, RZ, RZ, R10 ;  /* 0x000000ffff197224 */ /* 0x000fc600078e000a */
[----:B------:R-:W3:Y:S04]  /*27800*/  LDL.LU R10, [R1+0x2f68] ;  /* 0x002f6800010a7983 */ /* 0x000ee80000300800 */
[----:B------:R-:W3:Y:S04]  /*27810*/  LDL.LU R11, [R1+0x2f64] ;  /* 0x002f6400010b7983 */ /* 0x000ee80000300800 */
[----:B------:R-:W3:Y:S04]  /*27820*/  LDL.LU R7, [R1+0x2f60] ;  /* 0x002f600001077983 */ /* 0x000ee80000300800 */
[----:B------:R0:W-:Y:S04]  /*27830*/  STL.64 [R1+0x2e80], R26 ;  /* 0x002e801a01007387 */ /* 0x0001e80000100a00 */
[----:B------:R1:W-:Y:S01]  /*27840*/  STL.64 [R1+0x2e78], R24 ;  /* 0x002e781801007387 */ /* 0x0003e20000100a00 */
[----:B0-----:R-:W-:-:S02]  /*27850*/  IMAD.MOV.U32 R26, RZ, RZ, R14 ;  /* 0x000000ffff1a7224 */ /* 0x001fc400078e000e */
[----:B-1----:R-:W-:Y:S02]  /*27860*/  IMAD.MOV.U32 R24, RZ, RZ, R28 ;  /* 0x000000ffff187224 */ /* 0x002fe400078e001c */
[----:B------:R-:W-:Y:S02]  /*27870*/  IMAD.MOV.U32 R25, RZ, RZ, R15 ;  /* 0x000000ffff197224 */ /* 0x000fe400078e000f */
[----:B------:R-:W-:-:S07]  /*27880*/  IMAD.MOV.U32 R27, RZ, RZ, R6 ;  /* 0x000000ffff1b7224 */ /* 0x000fce00078e0006 */
[----:B--2---:R-:W-:-:S15]  /*27890*/  HMMA.16816.F32.BF16 R16, R24, R8, R16 ;  /* 0x000000081810723c */ /* 0x004fde0000041810 */
[----:B------:R-:W-:-:S04]  /*278a0*/  NOP ;  /* 0x0000000000007918 */ /* 0x000fc80000000000 */
[----:B------:R-:W-:Y:S02]  /*278b0*/  IMAD.MOV.U32 R29, RZ, RZ, R18 ;  /* 0x000000ffff1d7224 */ /* 0x000fe400078e0012 */
[----:B------:R-:W-:Y:S02]  /*278c0*/  IMAD.MOV.U32 R28, RZ, RZ, R19 ;  /* 0x000000ffff1c7224 */ /* 0x000fe400078e0013 */
[----:B------:R-:W-:Y:S02]  /*278d0*/  IMAD.MOV.U32 R14, RZ, RZ, R16 ;  /* 0x000000ffff0e7224 */ /* 0x000fe400078e0010 */
[----:B------:R-:W-:Y:S01]  /*278e0*/  IMAD.MOV.U32 R15, RZ, RZ, R17 ;  /* 0x000000ffff0f7224 */ /* 0x000fe200078e0011 */
[----:B------:R-:W2:Y:S04]  /*278f0*/  LDL.LU.64 R18, [R1+0x2f58] ;  /* 0x002f580001127983 */ /* 0x000ea80000300a00 */
[----:B------:R-:W3:Y:S04]  /*27900*/  LDL.LU.64 R16, [R1+0x2f50] ;  /* 0x002f500001107983 */ /* 0x000ee80000300a00 */
[----:B------:R-:W-:Y:S04]  /*27910*/  STL [R1+0x2da4], R28 ;  /* 0x002da41c01007387 */ /* 0x000fe80000100800 */
[----:B------:R-:W-:Y:S04]  /*27920*/  STL [R1+0x2da0], R29 ;  /* 0x002da01d01007387 */ /* 0x000fe80000100800 */
[----:B------:R-:W-:Y:S04]  /*27930*/  STL [R1+0x2d9c], R15 ;  /* 0x002d9c0f01007387 */ /* 0x000fe80000100800 */
[----:B------:R-:W-:Y:S01]  /*27940*/  STL [R1+0x2d98], R14 ;  /* 0x002d980e01007387 */ /* 0x000fe20000100800 */
[----:B---3--:R-:W-:Y:S03]  /*27950*/  HMMA.16816.F32.BF16 R24, R24, R16, R20 ;  /* 0x000000101818723c */ /* 0x008fe60000041814 */
[----:B------:R-:W3:Y:S04]  /*27960*/  LDL.LU.64 R22, [R1+0x2f48] ;  /* 0x002f480001167983 */ /* 0x000ee80000300a00 */
[----:B------:R-:W4:-:S12]  /*27970*/  LDL.LU.64 R20, [R1+0x2f40] ;  /* 0x002f400001147983 */ /* 0x000f180000300a00 */
[----:B------:R0:W-:Y:S04]  /*27980*/  STL.64 [R1+0xd0], R24 ;  /* 0x0000d01801007387 */ /* 0x0001e80000100a00 */
[----:B------:R1:W-:Y:S04]  /*27990*/  STL.64 [R1+0xd8], R26 ;  /* 0x0000d81a01007387 */ /* 0x0003e80000100a00 */
[----:B0-----:R-:W4:Y:S04]  /*279a0*/  LDL.LU.64 R24, [R1+0x3a0] ;  /* 0x0003a00001187983 */ /* 0x001f280000300a00 */
[----:B-1----:R-:W4:Y:S04]  /*279b0*/  LDL.LU.64 R26, [R1+0x3a8] ;  /* 0x0003a800011a7983 */ /* 0x002f280000300a00 */
[----:B--2---:R-:W-:Y:S04]  /*279c0*/  STL.64 [R1+0x2f38], R18 ;  /* 0x002f381201007387 */ /* 0x004fe80000100a00 */
[----:B------:R0:W-:Y:S04]  /*279d0*/  STL.64 [R1+0x2f30], R16 ;  /* 0x002f301001007387 */ /* 0x0001e80000100a00 */
[----:B0-----:R-:W2:Y:S04]  /*279e0*/  LDL.LU.64 R16, [R1+0x400] ;  /* 0x0004000001107983 */ /* 0x001ea80000300a00 */
[----:B------:R-:W2:Y:S01]  /*279f0*/  LDL.LU.64 R18, [R1+0x408] ;  /* 0x0004080001127983 */ /* 0x000ea20000300a00 */
[----:B---3--:R-:W-:-:S02]  /*27a00*/  IMAD.MOV.U32 R6, RZ, RZ, R22 ;  /* 0x000000ffff067224 */ /* 0x008fc400078e0016 */
[----:B----4-:R-:W-:Y:S02]  /*27a10*/  IMAD.MOV.U32 R15, RZ, RZ, R21 ;  /* 0x000000ffff0f7224 */ /* 0x010fe400078e0015 */
[----:B------:R-:W-:Y:S01]  /*27a20*/  IMAD.MOV.U32 R14, RZ, RZ, R23 ;  /* 0x000000ffff0e7224 */ /* 0x000fe200078e0017 */
[----:B--2---:R-:W-:-:S15]  /*27a30*/  HMMA.16816.F32.BF16 R16, R20, R4, R16 ;  /* 0x000000041410723c */ /* 0x004fde0000041810 */
[----:B------:R-:W-:-:S04]  /*27a40*/  NOP ;  /* 0x0000000000007918 */ /* 0x000fc80000000000 */
[----:B------:R0:W-:Y:S02]  /*27a50*/  STL.64 [R1+0x160], R16 ;  /* 0x0001601001007387 */ /* 0x0001e40000100a00 */
[----:B0-----:R-:W-:Y:S02]  /*27a60*/  IMAD.MOV.U32 R16, RZ, RZ, R20 ;  /* 0x000000ffff107224 */ /* 0x001fe400078e0014 */
[----:B------:R-:W0:Y:S04]  /*27a70*/  LDSM.16.MT88.4 R20, [R0+UR5+0x180] ;  /* 0x000180050014783b */ /* 0x000e280008004200 */
[----:B------:R-:W-:Y:S04]  /*27a80*/  STL.64 [R1+0x168], R18 ;  /* 0x0001681201007387 */ /* 0x000fe80000100a00 */
[----:B------:R-:W-:Y:S04]  /*27a90*/  STL [R1+0x2f18], R7 ;  /* 0x002f180701007387 */ /* 0x000fe80000100800 */
[----:B------:R-:W-:Y:S04]  /*27aa0*/  STL.64 [R1+0x2f10], R4 ;  /* 0x002f100401007387 */ /* 0x000fe80000100a00 */
[----:B0-----:R-:W-:Y:S04]  /*27ab0*/  STL.64 [R1+0x2e00], R22 ;  /* 0x002e001601007387 */ /* 0x001fe80000100a00 */
[----:B------:R0:W-:Y:S04]  /*27ac0*/  STL.64 [R1+0x2df8], R20 ;  /* 0x002df81401007387 */ /* 0x0001e80000100a00 */
[----:B0-----:R-:W2:Y:S04]  /*27ad0*/  LDL.LU.64 R20, [R1+0x3b0] ;  /* 0x0003b00001147983 */ /* 0x001ea80000300a00 */
[----:B------:R-:W3:Y:S01]  /*27ae0*/  LDL.LU.64 R22, [R1+0x3b8] ;  /* 0x0003b80001167983 */ /* 0x000ee20000300a00 */
[----:B------:R-:W-:-:S02]  /*27af0*/  IMAD.MOV.U32 R4, RZ, RZ, R16 ;  /* 0x000000ffff047224 */ /* 0x000fc400078e0010 */
[----:B------:R-:W-:Y:S02]  /*27b00*/  IMAD.MOV.U32 R5, RZ, RZ, R15 ;  /* 0x000000ffff057224 */ /* 0x000fe400078e000f */
[----:B------:R-:W-:Y:S01]  /*27b10*/  IMAD.MOV.U32 R7, RZ, RZ, R14 ;  /* 0x000000ffff077224 */ /* 0x000fe200078e000e */
[----:B---3--:R-:W-:Y:S04]  /*27b20*/  STL.64 [R1+0x2e90], R22 ;  /* 0x002e901601007387 */ /* 0x008fe80000100a00 */
[----:B--2---:R0:W-:Y:S02]  /*27b30*/  STL.64 [R1+0x2e88], R20 ;  /* 0x002e881401007387 */ /* 0x0041e40000100a00 */
[----:B0-----:R-:W-:Y:S02]  /*27b40*/  HMMA.16816.F32.BF16 R20, R4, R12, R24 ;  /* 0x0000000c0414723c */ /* 0x001fe40000041818 */
[----:B------:R-:W-:Y:S04]  /*27b50*/  STL [R1+0x2db0], R0 ;  /* 0x002db00001007387 */ /* 0x000fe80000100800 */
[----:B------:R-:W2:Y:S04]  /*27b60*/  LDL.LU.64 R16, [R1+0x2e0] ;  /* 0x0002e00001107983 */ /* 0x000ea80000300a00 */
[----:B------:R-:W2:Y:S09]  /*27b70*/  LDL.LU.64 R18, [R1+0x2e8] ;  /* 0x0002e80001127983 */ /* 0x000eb20000300a00 */
[----:B------:R0:W-:Y:S04]  /*27b80*/  STL.64 [R1+0x150], R20 ;  /* 0x0001501401007387 */ /* 0x0001e80000100a00 */
[----:B------:R1:W-:Y:S04]  /*27b90*/  STL.64 [R1+0x158], R22 ;  /* 0x0001581601007387 */ /* 0x0003e80000100a00 */
[----:B------:R-:W-:Y:S04]  /*27ba0*/  STL.64 [R1+0x2f08], R12 ;  /* 0x002f080c01007387 */ /* 0x000fe80000100a00 */
[----:B0-----:R-:W3:Y:S04]  /*27bb0*/  LDL.LU.64 R20, [R1+0x2b0] ;  /* 0x0002b00001147983 */ /* 0x001ee80000300a00 */
[----:B-1----:R-:W4:Y:S04]  /*27bc0*/  LDL.LU.64 R22, [R1+0x2b8] ;  /* 0x0002b80001167983 */ /* 0x002f280000300a00 */
[----:B----4-:R-:W-:Y:S04]  /*27bd0*/  STL.64 [R1+0x2ea0], R22 ;  /* 0x002ea01601007387 */ /* 0x010fe80000100a00 */
[----:B---3--:R0:W-:Y:S04]  /*27be0*/  STL.64 [R1+0x2e98], R20 ;  /* 0x002e981401007387 */ /* 0x0081e80000100a00 */
[----:B0-----:R-:W3:Y:S04]  /*27bf0*/  LDL.LU.64 R20, [R1+0x20] ;  /* 0x0000200001147983 */ /* 0x001ee80000300a00 */
[----:B------:R-:W4:Y:S04]  /*27c00*/  LDL.LU.64 R22, [R1+0x28] ;  /* 0x0000280001167983 */ /* 0x000f280000300a00 */
[----:B----4-:R0:W-:Y:S04]  /*27c10*/  STL.64 [R1+0x2ed0], R22 ;  /* 0x002ed01601007387 */ /* 0x0101e80000100a00 */
[----:B---3--:R1:W-:Y:S01]  /*27c20*/  STL.64 [R1+0x2ec8], R20 ;  /* 0x002ec81401007387 */ /* 0x0083e20000100a00 */
[----:B0-----:R-:W-:-:S02]  /*27c30*/  IMAD.MOV.U32 R22, RZ, RZ, R3 ;  /* 0x000000ffff167224 */ /* 0x001fc400078e0003 */
[----:B------:R-:W-:Y:S02]  /*27c40*/  IMAD.MOV.U32 R23, RZ, RZ, R2 ;  /* 0x000000ffff177224 */ /* 0x000fe400078e0002 */
[----:B-1----:R-:W-:Y:S02]  /*27c50*/  IMAD.MOV.U32 R20, RZ, RZ, R11 ;  /* 0x000000ffff147224 */ /* 0x002fe400078e000b */
[----:B------:R-:W-:Y:S01]  /*27c60*/  IMAD.MOV.U32 R21, RZ, RZ, R10 ;  /* 0x000000ffff157224 */ /* 0x000fe200078e000a */
[----:B------:R-:W-:Y:S04]  /*27c70*/  STL.64 [R1+0x2f28], R22 ;  /* 0x002f281601007387 */ /* 0x000fe80000100a00 */
[----:B------:R0:W-:Y:S04]  /*27c80*/  STL.64 [R1+0x2f20], R20 ;  /* 0x002f201401007387 */ /* 0x0001e80000100a00 */
[----:B0-----:R-:W3:Y:S04]  /*27c90*/  LDL.LU.64 R20, [R1+0x260] ;  /* 0x0002600001147983 */ /* 0x001ee80000300a00 */
[----:B------:R-:W3:Y:S04]  /*27ca0*/  LDL.LU.64 R22, [R1+0x268] ;  /* 0x0002680001167983 */ /* 0x000ee80000300a00 */
[----:B------:R-:W4:Y:S04]  /*27cb0*/  LDL.LU.64 R12, [R1+0x3f0] ;  /* 0x0003f000010c7983 */ /* 0x000f280000300a00 */
[----:B------:R-:W4:Y:S04]  /*27cc0*/  LDL.LU.64 R14, [R1+0x3f8] ;  /* 0x0003f800010e7983 */ /* 0x000f280000300a00 */
[----:B------:R-:W2:Y:S04]  /*27cd0*/  LDL.LU.64 R24, [R1+0x220] ;  /* 0x0002200001187983 */ /* 0x000ea80000300a00 */
[----:B------:R-:W2:Y:S04]  /*27ce0*/  LDL.LU.64 R26, [R1+0x228] ;  /* 0x00022800011a7983 */ /* 0x000ea80000300a00 */
[----:B--2---:R-:W-:Y:S04]  /*27cf0*/  STL.64 [R1+0x2eb0], R26 ;  /* 0x002eb01a01007387 */ /* 0x004fe80000100a00 */
[----:B------:R0:W-:Y:S04]  /*27d00*/  STL.64 [R1+0x2ea8], R24 ;  /* 0x002ea81801007387 */ /* 0x0001e80000100a00 */
[----:B0-----:R-:W2:Y:S04]  /*27d10*/  LDL.LU.64 R24, [R1+0x330] ;  /* 0x0003300001187983 */ /* 0x001ea80000300a00 */
        /* <DEDUP_REMOVED lines=8> */
[----:B------:R-:W2:Y:S01]  /*27da0*/  LDL.LU.64 R26, [R1+0x258] ;  /* 0x00025800011a7983 */ /* 0x000ea20000300a00 */
[C---:B------:R-:W-:Y:S03]  /*27db0*/  HMMA.16816.F32.BF16 R16, R4.reuse, R8, R16 ;  /* 0x000000080410723c */ /* 0x040fe60000041810 */
[----:B--2---:R-:W-:Y:S04]  /*27dc0*/  STL.64 [R1+0x2ef0], R26 ;  /* 0x002ef01a01007387 */ /* 0x004fe80000100a00 */
[----:B------:R0:W-:Y:S04]  /*27dd0*/  STL.64 [R1+0x2ee8], R24 ;  /* 0x002ee81801007387 */ /* 0x0001e80000100a00 */
[----:B0-----:R-:W2:Y:S04]  /*27de0*/  LDL.LU.64 R24, [R1+0x2d0] ;  /* 0x0002d00001187983 */ /* 0x001ea80000300a00 */
[----:B------:R-:W2:Y:S04]  /*27df0*/  LDL.LU.64 R26, [R1+0x2d8] ;  /* 0x0002d800011a7983 */ /* 0x000ea80000300a00 */
[----:B------:R-:W-:Y:S01]  /*27e00*/  IMAD.MOV.U32 R2, RZ, RZ, R19 ;  /* 0x000000ffff027224 */ /* 0x000fe200078e0013 */
[----:B--2---:R-:W-:Y:S04]  /*27e10*/  STL.64 [R1+0x2f00], R26 ;  /* 0x002f001a01007387 */ /* 0x004fe80000100a00 */
[----:B------:R0:W-:Y:S04]  /*27e20*/  STL.64 [R1+0x2ef8], R24 ;  /* 0x002ef81801007387 */ /* 0x0001e80000100a00 */
[----:B0-----:R-:W2:Y:S04]  /*27e30*/  LDL.LU.64 R24, [R1+0x380] ;  /* 0x0003800001187983 */ /* 0x001ea80000300a00 */
[----:B------:R-:W2:Y:S04]  /*27e40*/  LDL.LU.64 R26, [R1+0x388] ;  /* 0x00038800011a7983 */ /* 0x000ea80000300a00 */
[----:B------:R-:W-:Y:S04]  /*27e50*/  STL.64 [R1+0x140], R16 ;  /* 0x0001401001007387 */ /* 0x000fe80000100a00 */
[----:B------:R0:W-:Y:S04]  /*27e60*/  STL [R1+0x148], R18 ;  /* 0x0001481201007387 */ /* 0x0001e80000100800 */
[----:B0-----:R-:W2:Y:S04]  /*27e70*/  LDL.LU.64 R18, [R1+0x2f38] ;  /* 0x002f380001127983 */ /* 0x001ea80000300a00 */
[----:B------:R-:W3:Y:S04]  /*27e80*/  LDL.LU.64 R16, [R1+0x2f30] ;  /* 0x002f300001107983 */ /* 0x000ee80000300a00 */
[----:B------:R-:W-:Y:S01]  /*27e90*/  STL [R1+0x2cd0], R2 ;  /* 0x002cd00201007387 */ /* 0x000fe20000100800 */
[----:B---3--:R-:W-:Y:S03]  /*27ea0*/  HMMA.16816.F32.BF16 R4, R4, R16, R20 ;  /* 0x000000100404723c */ /* 0x008fe60000041814 */
[----:B------:R-:W4:Y:S04]  /*27eb0*/  LDL.LU.64 R22, [R1+0x2f28] ;  /* 0x002f280001167983 */ /* 0x000f280000300a00 */
[----:B------:R-:W4:-:S12]  /*27ec0*/  LDL.LU.64 R20, [R1+0x2f20] ;  /* 0x002f200001147983 */ /* 0x000f180000300a00 */
[----:B------:R-:W-:Y:S04]  /*27ed0*/  STL.64 [R1+0xb0], R4 ;  /* 0x0000b00401007387 */ /* 0x000fe80000100a00 */
[----:B------:R0:W-:Y:S04]  /*27ee0*/  STL.64 [R1+0xb8], R6 ;  /* 0x0000b80601007387 */ /* 0x0001e80000100a00 */
[----:B0-----:R-:W3:Y:S04]  /*27ef0*/  LDL.LU R7, [R1+0x2f18] ;  /* 0x002f180001077983 */ /* 0x001ee80000300800 */
[----:B------:R-:W4:Y:S02]  /*27f00*/  LDL.LU.64 R4, [R1+0x2f10] ;  /* 0x002f100001047983 */ /* 0x000f240000300a00 */
[----:B----4-:R-:W-:-:S15]  /*27f10*/  HMMA.16816.F32.BF16 R12, R20, R4, R12 ;  /* 0x00000004140c723c */ /* 0x010fde000004180c */
[----:B------:R-:W-:-:S04]  /*27f20*/  NOP ;  /* 0x0000000000007918 */ /* 0x000fc80000000000 */
[----:B------:R0:W-:Y:S04]  /*27f30*/  STL.64 [R1+0x130], R12 ;  /* 0x0001300c01007387 */ /* 0x0001e80000100a00 */
[----:B------:R-:W-:Y:S04]  /*27f40*/  STL.64 [R1+0x138], R14 ;  /* 0x0001380e01007387 */ /* 0x000fe80000100a00 */
[----:B0-----:R-:W2:Y:S02]  /*27f50*/  LDL.LU.64 R12, [R1+0x2f08] ;  /* 0x002f0800010c7983 */ /* 0x001ea40000300a00 */
[----:B--2---:R-:W-:-:S15]  /*27f60*/  HMMA.16816.F32.BF16 R24, R20, R12, R24 ;  /* 0x0000000c1418723c */ /* 0x004fde0000041818 */
[----:B------:R-:W-:-:S04]  /*27f70*/  NOP ;  /* 0x0000000000007918 */ /* 0x000fc80000000000 */
[----:B------:R-:W-:Y:S04]  /*27f80*/  STL.64 [R1+0x120], R24 ;  /* 0x0001201801007387 */ /* 0x000fe80000100a00 */
[----:B------:R0:W-:Y:S04]  /*27f90*/  STL.64 [R1+0x128], R26 ;  /* 0x0001281a01007387 */ /* 0x0001e80000100a00 */
[----:B0-----:R-:W2:Y:S04]  /*27fa0*/  LDL.LU.64 R26, [R1+0x2f00] ;  /* 0x002f0000011a7983 */ /* 0x001ea80000300a00 */
[----:B------:R-:W2:Y:S02]  /*27fb0*/  LDL.LU.64 R24, [R1+0x2ef8] ;  /* 0x002ef80001187983 */ /* 0x000ea40000300a00 */
[----:B--2---:R-:W-:-:S15]  /*27fc0*/  HMMA.16816.F32.BF16 R24, R20, R8, R24 ;  /* 0x000000081418723c */ /* 0x004fde0000041818 */
[----:B------:R-:W-:-:S04]  /*27fd0*/  NOP ;  /* 0x0000000000007918 */ /* 0x000fc80000000000 */
[----:B------:R-:W-:Y:S04]  /*27fe0*/  STL.64 [R1+0x110], R24 ;  /* 0x0001101801007387 */ /* 0x000fe80000100a00 */
[----:B------:R0:W-:Y:S04]  /*27ff0*/  STL.64 [R1+0x118], R26 ;  /* 0x0001181a01007387 */ /* 0x0001e80000100a00 */
[----:B0-----:R-:W2:Y:S04]  /*28000*/  LDL.LU.64 R26, [R1+0x2ef0] ;  /* 0x002ef000011a7983 */ /* 0x001ea80000300a00 */
[----:B------:R-:W2:Y:S02]  /*28010*/  LDL.LU.64 R24, [R1+0x2ee8] ;  /* 0x002ee80001187983 */ /* 0x000ea40000300a00 */
[----:B--2---:R-:W-:Y:S02]  /*28020*/  HMMA.16816.F32.BF16 R20, R20, R16, R24 ;  /* 0x000000101414723c */ /* 0x004fe40000041818 */
[----:B------:R-:W2:Y:S04]  /*28030*/  LDL.LU.64 R26, [R1+0x2ee0] ;  /* 0x002ee000011a7983 */ /* 0x000ea80000300a00 */
[----:B------:R-:W2:-:S13]  /*28040*/  LDL.LU.64 R24, [R1+0x2ed8] ;  /* 0x002ed80001187983 */ /* 0x000e9a0000300a00 */
        /* <DEDUP_REMOVED lines=9> */
[----:B------:R-:W2:Y:S01]  /*280e0*/  LDL.LU.64 R24, [R1+0x2eb8] ;  /* 0x002eb80001187983 */ /* 0x000ea20000300a00 */
[----:B------:R-:W-:-:S02]  /*280f0*/  IMAD.MOV.U32 R2, RZ, RZ, R22 ;  /* 0x000000ffff027224 */ /* 0x000fc400078e0016 */
[----:B------:R-:W-:Y:S02]  /*28100*/  IMAD.MOV.U32 R0, RZ, RZ, R23 ;  /* 0x000000ffff007224 */ /* 0x000fe400078e0017 */
[----:B------:R-:W-:Y:S02]  /*28110*/  IMAD.MOV.U32 R6, RZ, RZ, R20 ;  /* 0x000000ffff067224 */ /* 0x000fe400078e0014 */
[----:B------:R-:W-:Y:S01]  /*28120*/  IMAD.MOV.U32 R3, RZ, RZ, R21 ;  /* 0x000000ffff037224 */ /* 0x000fe200078e0015 */
[----:B--2---:R-:W-:-:S15]  /*28130*/  HMMA.16816.F32.BF16 R24, R20, R12, R24 ;  /* 0x0000000c1418723c */ /* 0x004fde0000041818 */
[----:B------:R-:W-:-:S04]  /*28140*/  NOP ;  /* 0x0000000000007918 */ /* 0x000fc80000000000 */
[----:B------:R-:W-:Y:S04]  /*28150*/  STL.64 [R1+0xf0], R24 ;  /* 0x0000f01801007387 */ /* 0x000fe80000100a00 */
[----:B------:R0:W-:Y:S04]  /*28160*/  STL.64 [R1+0xf8], R26 ;  /* 0x0000f81a01007387 */ /* 0x0001e80000100a00 */
[----:B0-----:R-:W2:Y:S04]  /*28170*/  LDL.LU.64 R26, [R1+0x2eb0] ;  /* 0x002eb000011a7983 */ /* 0x001ea80000300a00 */
[----:B------:R-:W2:Y:S04]  /*28180*/  LDL.LU.64 R24, [R1+0x2ea8] ;  /* 0x002ea80001187983 */ /* 0x000ea80000300a00 */
[----:B------:R-:W4:Y:S04]  /*28190*/  LDL.LU.64 R22, [R1+0x2ea0] ;  /* 0x002ea00001167983 */ /* 0x000f280000300a00 */
[----:B------:R-:W4:Y:S04]  /*281a0*/  LDL.LU.64 R20, [R1+0x2e98] ;  /* 0x002e980001147983 */ /* 0x000f280000300a00 */
[----:B------:R0:W-:Y:S01]  /*281b0*/  STL.64 [R1+0x2e70], R12 ;  /* 0x002e700c01007387 */ /* 0x0001e20000100a00 */
[----:B------:R-:W-:-:S02]  /*281c0*/  IMAD.MOV.U32 R14, RZ, RZ, R2 ;  /* 0x000000ffff0e7224 */ /* 0x000fc400078e0002 */
[----:B------:R-:W-:Y:S02]  /*281d0*/  IMAD.MOV.U32 R15, RZ, RZ, R0 ;  /* 0x000000ffff0f7224 */ /* 0x000fe400078e0000 */
[----:B0-----:R-:W-:Y:S02]  /*281e0*/  IMAD.MOV.U32 R12, RZ, RZ, R6 ;  /* 0x000000ffff0c7224 */ /* 0x001fe400078e0006 */
[----:B------:R-:W-:-:S07]  /*281f0*/  IMAD.MOV.U32 R13, RZ, RZ, R3 ;  /* 0x000000ffff0d7224 */ /* 0x000fce00078e0003 */
[C---:B----4-:R-:W-:Y:S08]  /*28200*/  HMMA.16816.F32.BF16 R20, R12.reuse, R8, R20 ;  /* 0x000000080c14723c */ /* 0x050ff00000041814 */
[----:B--2---:R-:W-:Y:S11]  /*28210*/  HMMA.16816.F32.BF16 R12, R12, R16, R24 ;  /* 0x000000100c0c723c */ /* 0x004ff60000041818 */
[----:B------:R-:W-:Y:S04]  /*28220*/  STL.64 [R1+0xe0], R20 ;  /* 0x0000e01401007387 */ /* 0x000fe80000100a00 */
[----:B------:R0:W-:Y:S04]  /*28230*/  STL.64 [R1+0xe8], R22 ;  /* 0x0000e81601007387 */ /* 0x0001e80000100a00 */
[----:B0-----:R-:W2:Y:S04]  /*28240*/  LDL.LU.64 R22, [R1+0x2e90] ;  /* 0x002e900001167983 */ /* 0x001ea80000300a00 */
[----:B------:R-:W2:Y:S04]  /*28250*/  LDL.LU.64 R20, [R1+0x2e88] ;  /* 0x002e880001147983 */ /* 0x000ea80000300a00 */
[----:B------:R-:W2:Y:S04]  /*28260*/  LDL.LU.64 R26, [R1+0x2e80] ;  /* 0x002e8000011a7983 */ /* 0x000ea80000300a00 */
[----:B------:R-:W2:Y:S04]  /*28270*/  LDL.LU.64 R24, [R1+0x2e78] ;  /* 0x002e780001187983 */ /* 0x000ea80000300a00 */
[----:B------:R-:W-:Y:S04]  /*28280*/  STL.64 [R1+0x2e48], R18 ;  /* 0x002e481201007387 */ /* 0x000fe80000100a00 */
[----:B------:R0:W-:Y:S04]  /*28290*/  STL.64 [R1+0x2e40], R16 ;  /* 0x002e401001007387 */ /* 0x0001e80000100a00 */
[----:B------:R-:W-:Y:S04]  /*282a0*/  STL.64 [R1+0x90], R12 ;  /* 0x0000900c01007387 */ /* 0x000fe80000100a00 */
[----:B------:R2:W-:Y:S04]  /*282b0*/  STL.64 [R1+0x98], R14 ;  /* 0x0000980e01007387 */ /* 0x0005e80000100a00 */
[----:B0-----:R-:W4:Y:S04]  /*282c0*/  LDL.LU.64 R16, [R1+0x2a0] ;  /* 0x0002a00001107983 */ /* 0x001f280000300a00 */
[----:B------:R-:W3:Y:S01]  /*282d0*/  LDL.LU.64 R18, [R1+0x2a8] ;  /* 0x0002a80001127983 */ /* 0x000ee20000300a00 */
[----:B--2---:R-:W-:-:S15]  /*282e0*/  HMMA.16816.F32.BF16 R12, R24, R4, R20 ;  /* 0x00000004180c723c */ /* 0x004fde0000041814 */
[----:B------:R-:W-:-:S04]  /*282f0*/  NOP ;  /* 0x0000000000007918 */ /* 0x000fc80000000000 */
[----:B------:R-:W-:Y:S04]  /*28300*/  STL.64 [R1+0x80], R12 ;  /* 0x0000800c01007387 */ /* 0x000fe80000100a00 */
[----:B------:R-:W-:Y:S04]  /*28310*/  STL.64 [R1+0x88], R14 ;  /* 0x0000880e01007387 */ /* 0x000fe80000100a00 */
[----:B---3--:R-:W-:Y:S04]  /*28320*/  STL.64 [R1+0x2e58], R18 ;  /* 0x002e581201007387 */ /* 0x008fe80000100a00 */
[----:B----4-:R0:W-:Y:S04]  /*28330*/  STL.64 [R1+0x2e50], R16 ;  /* 0x002e501001007387 */ /* 0x0101e80000100a00 */
[----:B------:R-:W1:Y:S04]  /*28340*/  LDSM.16.MT88.4 R12, [R7+UR5+0x2000] ;  /* 0x00200005070c783b */ /* 0x000e680008004200 */
[----:B0-----:R-:W2:Y:S04]  /*28350*/  LDL.LU.64 R16, [R1+0x10] ;  /* 0x0000100001107983 */ /* 0x001ea80000300a00 */
[----:B------:R-:W3:Y:S04]  /*28360*/  LDL.LU.64 R18, [R1+0x18] ;  /* 0x0000180001127983 */ /* 0x000ee80000300a00 */
[----:B------:R-:W4:Y:S04]  /*28370*/  LDL.LU.64 R24, [R1+0x210] ;  /* 0x0002100001187983 */ /* 0x000f280000300a00 */
[----:B------:R-:W2:Y:S01]  /*28380*/  LDL.LU.64 R26, [R1+0x218] ;  /* 0x00021800011a7983 */ /* 0x000ea20000300a00 */
[----:B-1----:R-:W-:-:S02]  /*28390*/  IMAD.MOV.U32 R11, RZ, RZ, R12 ;  /* 0x000000ffff0b7224 */ /* 0x002fc400078e000c */
[----:B------:R-:W-:Y:S01]  /*283a0*/  IMAD.MOV.U32 R0, RZ, RZ, R13 ;  /* 0x000000ffff007224 */ /* 0x000fe200078e000d */
[----:B--2---:R-:W-:Y:S04]  /*283b0*/  STL.64 [R1+0x2e68], R26 ;  /* 0x002e681a01007387 */ /* 0x004fe80000100a00 */
[----:B----4-:R0:W-:Y:S04]  /*283c0*/  STL.64 [R1+0x2e60], R24 ;  /* 0x002e601801007387 */ /* 0x0101e80000100a00 */
[----:B0-----:R-:W2:Y:S04]  /*283d0*/  LDL.LU.64 R24, [R1+0x320] ;  /* 0x0003200001187983 */ /* 0x001ea80000300a00 */
[----:B------:R-:W2:Y:S04]  /*283e0*/  LDL.LU.64 R26, [R1+0x328] ;  /* 0x00032800011a7983 */ /* 0x000ea80000300a00 */
[----:B------:R-:W4:Y:S04]  /*283f0*/  LDL.LU.64 R20, [R1+0x390] ;  /* 0x0003900001147983 */ /* 0x000f280000300a00 */
[----:B------:R-:W4:Y:S04]  /*28400*/  LDL.LU.64 R22, [R1+0x398] ;  /* 0x0003980001167983 */ /* 0x000f280000300a00 */
[----:B------:R-:W2:Y:S01]  /*28410*/  LDL.LU.64 R12, [R1+0x2e70] ;  /* 0x002e7000010c7983 */ /* 0x000ea20000300a00 */
[----:B------:R-:W-:-:S02]  /*28420*/  IMAD.MOV.U32 R6, RZ, RZ, R14 ;  /* 0x000000ffff067224 */ /* 0x000fc400078e000e */
[----:B------:R-:W-:Y:S01]  /*28430*/  IMAD.MOV.U32 R2, RZ, RZ, R15 ;  /* 0x000000ffff027224 */ /* 0x000fe200078e000f */
[----:B------:R3:W-:Y:S04]  /*28440*/  STL [R1+0x2dc4], R0 ;  /* 0x002dc40001007387 */ /* 0x0007e80000100800 */
[----:B------:R0:W-:Y:S04]  /*28450*/  STL [R1+0x2dc0], R6 ;  /* 0x002dc00601007387 */ /* 0x0001e80000100800 */
[----:B------:R1:W-:Y:S01]  /*28460*/  STL [R1+0x2dbc], R2 ;  /* 0x002dbc0201007387 */ /* 0x0003e20000100800 */
[----:B------:R-:W-:-:S02]  /*28470*/  IMAD.MOV.U32 R3, RZ, RZ, R17 ;  /* 0x000000ffff037224 */ /* 0x000fc400078e0011 */
[----:B---3--:R-:W-:Y:S02]  /*28480*/  IMAD.MOV.U32 R0, RZ, RZ, R19 ;  /* 0x000000ffff007224 */ /* 0x008fe400078e0013 */
[----:B0-----:R-:W-:Y:S02]  /*28490*/  IMAD.MOV.U32 R6, RZ, RZ, R16 ;  /* 0x000000ffff067224 */ /* 0x001fe400078e0010 */
[----:B-1----:R-:W-:Y:S01]  /*284a0*/  IMAD.MOV.U32 R2, RZ, RZ, R18 ;  /* 0x000000ffff027224 */ /* 0x002fe200078e0012 */
[----:B--2---:R-:W-:-:S15]  /*284b0*/  HMMA.16816.F32.BF16 R24, R16, R12, R24 ;  /* 0x0000000c1018723c */ /* 0x004fde0000041818 */
[----:B------:R-:W-:-:S04]  /*284c0*/  NOP ;  /* 0x0000000000007918 */ /* 0x000fc80000000000 */
[----:B------:R-:W-:Y:S04]  /*284d0*/  STL.64 [R1+0x70], R24 ;  /* 0x0000701801007387 */ /* 0x000fe80000100a00 */
[----:B------:R0:W-:Y:S04]  /*284e0*/  STL.64 [R1+0x78], R26 ;  /* 0x0000781a01007387 */ /* 0x0001e80000100a00 */
[----:B0-----:R-:W2:Y:S04]  /*284f0*/  LDL.LU.64 R26, [R1+0x2e68] ;  /* 0x002e6800011a7983 */ /* 0x001ea80000300a00 */
[----:B------:R-:W2:Y:S04]  /*28500*/  LDL.LU.64 R24, [R1+0x2e60] ;  /* 0x002e600001187983 */ /* 0x000ea80000300a00 */
[----:B------:R-:W3:Y:S04]  /*28510*/  LDL.LU.64 R18, [R1+0x2e58] ;  /* 0x002e580001127983 */ /* 0x000ee80000300a00 */
[----:B------:R-:W3:Y:S04]  /*28520*/  LDL.LU.64 R16, [R1+0x2e50] ;  /* 0x002e500001107983 */ /* 0x000ee80000300a00 */
[----:B------:R0:W-:Y:S01]  /*28530*/  STL.64 [R1+0x2e28], R12 ;  /* 0x002e280c01007387 */ /* 0x0001e20000100a00 */
[----:B------:R-:W-:-:S02]  /*28540*/  IMAD.MOV.U32 R14, RZ, RZ, R2 ;  /* 0x000000ffff0e7224 */ /* 0x000fc400078e0002 */
[----:B------:R-:W-:Y:S02]  /*28550*/  IMAD.MOV.U32 R15, RZ, RZ, R0 ;  /* 0x000000ffff0f7224 */ /* 0x000fe400078e0000 */
[----:B0-----:R-:W-:Y:S02]  /*28560*/  IMAD.MOV.U32 R12, RZ, RZ, R6 ;  /* 0x000000ffff0c7224 */ /* 0x001fe400078e0006 */
[----:B------:R-:W-:-:S07]  /*28570*/  IMAD.MOV.U32 R13, RZ, RZ, R3 ;  /* 0x000000ffff0d7224 */ /* 0x000fce00078e0003 */
[----:B---3--:R-:W-:-:S15]  /*28580*/  HMMA.16816.F32.BF16 R16, R12, R8, R16 ;  /* 0x000000080c10723c */ /* 0x008fde0000041810 */
[----:B------:R-:W-:-:S04]  /*28590*/  NOP ;  /* 0x0000000000007918 */ /* 0x000fc80000000000 */
[----:B------:R-:W-:Y:S04]  /*285a0*/  STL.64 [R1+0x60], R16 ;  /* 0x0000601001007387 */ /* 0x000fe80000100a00 */
[----:B------:R0:W-:Y:S04]  /*285b0*/  STL.64 [R1+0x68], R18 ;  /* 0x0000681201007387 */ /* 0x0001e80000100a00 */
[----:B0-----:R-:W3:Y:S04]  /*285c0*/  LDL.LU.64 R18, [R1+0x2e48] ;  /* 0x002e480001127983 */ /* 0x001ee80000300a00 */
[----:B------:R-:W2:Y:S02]  /*285d0*/  LDL.LU.64 R16, [R1+0x2e40] ;  /* 0x002e400001107983 */ /* 0x000ea40000300a00 */
[----:B--2---:R-:W-:Y:S02]  /*285e0*/  HMMA.16816.F32.BF16 R12, R12, R16, R24 ;  /* 0x000000100c0c723c */ /* 0x004fe40000041818 */
[----:B------:R-:W4:Y:S04]  /*285f0*/  LDL.LU.64 R26, [R1+0x2e38] ;  /* 0x002e3800011a7983 */ /* 0x000f280000300a00 */
[----:B------:R-:W4:Y:S04]  /*28600*/  LDL.LU.64 R24, [R1+0x2e30] ;  /* 0x002e300001187983 */ /* 0x000f280000300a00 */
[----:B---3--:R-:W-:Y:S04]  /*28610*/  STL.64 [R1+0x2e10], R18 ;  /* 0x002e101201007387 */ /* 0x008fe80000100a00 */
[----:B------:R0:W-:Y:S05]  /*28620*/  STL.64 [R1+0x2e08], R16 ;  /* 0x002e081001007387 */ /* 0x0001ea0000100a00 */
[----:B------:R-:W-:Y:S04]  /*28630*/  STL.64 [R1+0xc0], R12 ;  /* 0x0000c00c01007387 */ /* 0x000fe80000100a00 */
[----:B------:R4:W-:Y:S04]  /*28640*/  STL.64 [R1+0xc8], R14 ;  /* 0x0000c80e01007387 */ /* 0x0009e80000100a00 */
[----:B0-----:R-:W2:Y:S04]  /*28650*/  LDL.LU.64 R16, [R1+0x290] ;  /* 0x0002900001107983 */ /* 0x001ea80000300a00 */
[----:B------:R-:W3:Y:S01]  /*28660*/  LDL.LU.64 R18, [R1+0x298] ;  /* 0x0002980001127983 */ /* 0x000ee20000300a00 */
[----:B----4-:R-:W-:Y:S03]  /*28670*/  HMMA.16816.F32.BF16 R12, R24, R4, R20 ;  /* 0x00000004180c723c */ /* 0x010fe60000041814 */
[----:B---3--:R-:W-:Y:S04]  /*28680*/  STL.64 [R1+0x2e20], R18 ;  /* 0x002e201201007387 */ /* 0x008fe80000100a00 */
[----:B--2---:R0:W-:Y:S04]  /*28690*/  STL.64 [R1+0x2e18], R16 ;  /* 0x002e181001007387 */ /* 0x0041e80000100a00 */
[----:B0-----:R-:W2:Y:S04]  /*286a0*/  LDL.LU.64 R16, [R1+0x2f0] ;  /* 0x0002f00001107983 */ /* 0x001ea80000300a00 */
[----:B------:R-:W2:Y:S04]  /*286b0*/  LDL.LU.64 R18, [R1+0x2f8] ;  /* 0x0002f80001127983 */ /* 0x000ea80000300a00 */
[----:B------:R-:W3:Y:S04]  /*286c0*/  LDL.LU.64 R20, [R1+0x200] ;  /* 0x0002000001147983 */ /* 0x000ee80000300a00 */
[----:B------:R-:W3:Y:S04]  /*286d0*/  LDL.LU.64 R22, [R1+0x208] ;  /* 0x0002080001167983 */ /* 0x000ee80000300a00 */
[----:B------:R-:W-:Y:S04]  /*286e0*/  STL.64 [R1+0x1e0], R12 ;  /* 0x0001e00c01007387 */ /* 0x000fe80000100a00 */
[----:B------:R-:W-:Y:S04]  /*286f0*/  STL.64 [R1+0x1e8], R14 ;  /* 0x0001e80e01007387 */ /* 0x000fe80000100a00 */
[----:B------:R-:W0:Y:S02]  /*28700*/  LDSM.16.MT88.4 R12, [R7+UR5+0x2080] ;  /* 0x00208005070c783b */ /* 0x000e240008004200 */
[----:B0-----:R-:W-:-:S02]  /*28710*/  IMAD.MOV.U32 R0, RZ, RZ, R12 ;  /* 0x000000ffff007224 */ /* 0x001fc400078e000c */
[----:B------:R-:W-:Y:S02]  /*28720*/  IMAD.MOV.U32 R6, RZ, RZ, R13 ;  /* 0x000000ffff067224 */ /* 0x000fe400078e000d */
[----:B------:R-:W2:Y:S02]  /*28730*/  LDL.LU.64 R12, [R1+0x2e28] ;  /* 0x002e2800010c7983 */ /* 0x000ea40000300a00 */
[----:B--2---:R-:W-:-:S15]  /*28740*/  HMMA.16816.F32.BF16 R16, R24, R12, R16 ;  /* 0x0000000c1810723c */ /* 0x004fde0000041810 */
[----:B------:R-:W-:-:S04]  /*28750*/  NOP ;  /* 0x0000000000007918 */ /* 0x000fc80000000000 */
[----:B------:R-:W-:Y:S04]  /*28760*/  STL.64 [R1+0x1f0], R16 ;  /* 0x0001f01001007387 */ /* 0x000fe80000100a00 */
[----:B------:R0:W-:Y:S01]  /*28770*/  STL [R1+0x1fc], R19 ;  /* 0x0001fc1301007387 */ /* 0x0001e20000100800 */
[----:B------:R-:W-:-:S03]  /*28780*/  IMAD.MOV.U32 R3, RZ, RZ, R18 ;  /* 0x000000ffff037224 */ /* 0x000fc600078e0012 */
[----:B0-----:R-:W2:Y:S04]  /*28790*/  LDL.LU.64 R18, [R1+0x2e20] ;  /* 0x002e200001127983 */ /* 0x001ea80000300a00 */
[----:B------:R-:W2:Y:S01]  /*287a0*/  LDL.LU.64 R16, [R1+0x2e18] ;  /* 0x002e180001107983 */ /* 0x000ea20000300a00 */
[----:B------:R-:W-:-:S03]  /*287b0*/  IMAD.MOV.U32 R10, RZ, RZ, R15 ;  /* 0x000000ffff0a7224 */ /* 0x000fc600078e000f */
[----:B------:R-:W-:Y:S01]  /*287c0*/  STL [R1+0x2c08], R3 ;  /* 0x002c080301007387 */ /* 0x000fe20000100800 */
[----:B--2---:R-:W-:-:S15]  /*287d0*/  HMMA.16816.F32.BF16 R16, R24, R8, R16 ;  /* 0x000000081810723c */ /* 0x004fde0000041810 */
[----:B------:R-:W-:-:S04]  /*287e0*/  NOP ;  /* 0x0000000000007918 */ /* 0x000fc80000000000 */
[----:B------:R-:W-:Y:S04]  /*287f0*/  STL.64 [R1+0x210], R16 ;  /* 0x0002101001007387 */ /* 0x000fe80000100a00 */
[----:B------:R0:W-:Y:S04]  /*28800*/  STL.64 [R1+0x218], R18 ;  /* 0x0002181201007387 */ /* 0x0001e80000100a00 */
[----:B0-----:R-:W2:Y:S04]  /*28810*/  LDL.LU.64 R18, [R1+0x2e10] ;  /* 0x002e100001127983 */ /* 0x001ea80000300a00 */
[----:B------:R-:W3:Y:S04]  /*28820*/  LDL.LU.64 R16, [R1+0x2e08] ;  /* 0x002e080001107983 */ /* 0x000ee80000300a00 */
[----:B------:R-:W-:Y:S04]  /*28830*/  STL.64 [R1+0x2de0], R10 ;  /* 0x002de00a01007387 */ /* 0x000fe80000100a00 */
[----:B------:R0:W-:Y:S04]  /*28840*/  STL.64 [R1+0x2dd8], R8 ;  /* 0x002dd80801007387 */ /* 0x0001e80000100a00 */
[----:B0-----:R-:W4:Y:S04]  /*28850*/  LDL.LU.64 R8, [R1+0x2c0] ;  /* 0x0002c00001087983 */ /* 0x001f280000300a00 */
[----:B------:R-:W2:Y:S01]  /*28860*/  LDL.LU.64 R10, [R1+0x2c8] ;  /* 0x0002c800010a7983 */ /* 0x000ea20000300a00 */
[----:B---3--:R-:W-:Y:S03]  /*28870*/  HMMA.16816.F32.BF16 R24, R24, R16, R20 ;  /* 0x000000101818723c */ /* 0x008fe60000041814 */
[----:B--2---:R-:W-:Y:S04]  /*28880*/  STL.64 [R1+0x2df0], R10 ;  /* 0x002df00a01007387 */ /* 0x004fe80000100a00 */
[----:B----4-:R0:W-:Y:S04]  /*28890*/  STL.64 [R1+0x2de8], R8 ;  /* 0x002de80801007387 */ /* 0x0101e80000100a00 */
[----:B0-----:R-:W2:Y:S04]  /*288a0*/  LDL.LU.64 R8, [R1+0x340] ;  /* 0x0003400001087983 */ /* 0x001ea80000300a00 */
[----:B------:R-:W2:Y:S04]  /*288b0*/  LDL.LU.64 R10, [R1+0x348] ;  /* 0x00034800010a7983 */ /* 0x000ea80000300a00 */
[----:B------:R-:W2:Y:S04]  /*288c0*/  LDL.LU.64 R22, [R1+0x2e00] ;  /* 0x002e000001167983 */ /* 0x000ea80000300a00 */
[----:B------:R-:W2:Y:S04]  /*288d0*/  LDL.LU.64 R20, [R1+0x2df8] ;  /* 0x002df80001147983 */ /* 0x000ea80000300a00 */
[----:B------:R-:W-:Y:S04]  /*288e0*/  STL.64 [R1+0x200], R24 ;  /* 0x0002001801007387 */ /* 0x000fe80000100a00 */
[----:B------:R-:W-:Y:S04]  /*288f0*/  STL [R1+0x208], R26 ;  /* 0x0002081a01007387 */ /* 0x000fe80000100800 */
[----:B------:R-:W-:Y:S01]  /*28900*/  STL.64 [R1+0x2dd0], R18 ;  /* 0x002dd01201007387 */ /* 0x000fe20000100a00 */
[----:B------:R-:W-:-:S03]  /*28910*/  IMAD.MOV.U32 R3, RZ, RZ, R27 ;  /* 0x000000ffff037224 */ /* 0x000fc600078e001b */
[----:B------:R0:W-:Y:S04]  /*28920*/  STL.64 [R1+0x2dc8], R16 ;  /* 0x002dc81001007387 */ /* 0x0001e80000100a00 */
[----:B0-----:R-:W3:Y:S04]  /*28930*/  LDL.LU.64 R16, [R1+0x240] ;  /* 0x0002400001107983 */ /* 0x001ee80000300a00 */
[----:B------:R-:W3:Y:S04]  /*28940*/  LDL.LU.64 R18, [R1+0x248] ;  /* 0x0002480001127983 */ /* 0x000ee80000300a00 */
[----:B------:R-:W4:Y:S04]  /*28950*/  LDL.LU.64 R24, [R1+0x230] ;  /* 0x0002300001187983 */ /* 0x000f280000300a00 */
[----:B------:R-:W4:Y:S04]  /*28960*/  LDL.LU.64 R26, [R1+0x238] ;  /* 0x00023800011a7983 */ /* 0x000f280000300a00 */
[----:B------:R-:W-:Y:S01]  /*28970*/  STL [R1+0x2cb0], R3 ;  /* 0x002cb00301007387 */ /* 0x000fe20000100800 */
[----:B------:R-:W-:Y:S01]  /*28980*/  IMAD.MOV.U32 R2, RZ, RZ, R14 ;  /* 0x000000ffff027224 */ /* 0x000fe200078e000e */
[----:B--2---:R-:W-:-:S15]  /*28990*/  HMMA.16816.F32.BF16 R8, R20, R4, R8 ;  /* 0x000000041408723c */ /* 0x004fde0000041808 */
[----:B------:R-:W-:-:S04]  /*289a0*/  NOP ;  /* 0x0000000000007918 */ /* 0x000fc80000000000 */
[----:B------:R-:W-:Y:S04]  /*289b0*/  STL.64 [R1+0x220], R8 ;  /* 0x0002200801007387 */ /* 0x000fe80000100a00 */
[----:B------:R-:W-:Y:S04]  /*289c0*/  STL.64 [R1+0x228], R10 ;  /* 0x0002280a01007387 */ /* 0x000fe80000100a00 */
[----:B------:R-:W0:Y:S02]  /*289d0*/  LDSM.16.MT88.4 R8, [R7+UR5+0x2100] ;  /* 0x002100050708783b */ /* 0x000e240008004200 */
[----:B0-----:R-:W-:-:S02]  /*289e0*/  IMAD.MOV.U32 R15, RZ, RZ, R10 ;  /* 0x000000ffff0f7224 */ /* 0x001fc400078e000a */
[----:B------:R-:W-:Y:S02]  /*289f0*/  IMAD.MOV.U32 R14, RZ, RZ, R11 ;  /* 0x000000ffff0e7224 */ /* 0x000fe400078e000b */
[----:B------:R-:W-:Y:S02]  /*28a00*/  IMAD.MOV.U32 R28, RZ, RZ, R8 ;  /* 0x000000ffff1c7224 */ /* 0x000fe400078e0008 */
[----:B------:R-:W-:Y:S01]  /*28a10*/  IMAD.MOV.U32 R29, RZ, RZ, R9 ;  /* 0x000000ffff1d7224 */ /* 0x000fe200078e0009 */
[----:B------:R-:W2:Y:S04]  /*28a20*/  LDL.LU.64 R10, [R1+0x2df0] ;  /* 0x002df000010a7983 */ /* 0x000ea80000300a00 */
[----:B------:R-:W2:Y:S02]  /*28a30*/  LDL.LU.64 R8, [R1+0x2de8] ;  /* 0x002de80001087983 */ /* 0x000ea40000300a00 */
[----:B--2---:R-:W-:-:S15]  /*28a40*/  HMMA.16816.F32.BF16 R8, R20, R12, R8 ;  /* 0x0000000c1408723c */ /* 0x004fde0000041808 */
[----:B------:R-:W-:-:S04]  /*28a50*/  NOP ;  /* 0x0000000000007918 */ /* 0x000fc80000000000 */
[----:B------:R-:W-:Y:S04]  /*28a60*/  STL.64 [R1+0x250], R8 ;  /* 0x0002500801007387 */ /* 0x000fe80000100a00 */
[----:B------:R0:W-:Y:S04]  /*28a70*/  STL.64 [R1+0x258], R10 ;  /* 0x0002580a01007387 */ /* 0x0001e80000100a00 */
[----:B0-----:R-:W2:Y:S04]  /*28a80*/  LDL.LU.64 R10, [R1+0x2de0] ;  /* 0x002de000010a7983 */ /* 0x001ea80000300a00 */
[----:B------:R-:W3:Y:S02]  /*28a90*/  LDL.LU.64 R8, [R1+0x2dd8] ;  /* 0x002dd80001087983 */ /* 0x000ee40000300a00 */
[----:B---3--:R-:W-:-:S15]  /*28aa0*/  HMMA.16816.F32.BF16 R16, R20, R8, R16 ;  /* 0x000000081410723c */ /* 0x008fde0000041810 */
[----:B------:R-:W-:-:S04]  /*28ab0*/  NOP ;  /* 0x0000000000007918 */ /* 0x000fc80000000000 */
[----:B------:R-:W-:Y:S01]  /*28ac0*/  IMAD.MOV.U32 R5, RZ, RZ, R18 ;  /* 0x000000ffff057224 */ /* 0x000fe200078e0012 */
[----:B------:R0:W-:Y:S01]  /*28ad0*/  STL.64 [R1+0x270], R16 ;  /* 0x0002701001007387 */ /* 0x0001e20000100a00 */
[----:B------:R-:W-:-:S03]  /*28ae0*/  IMAD.MOV.U32 R4, RZ, RZ, R19 ;  /* 0x000000ffff047224 */ /* 0x000fc600078e0013 */
[----:B------:R-:W3:Y:S04]  /*28af0*/  LDL.LU.64 R18, [R1+0x2dd0] ;  /* 0x002dd00001127983 */ /* 0x000ee80000300a00 */
[----:B0-----:R-:W4:Y:S04]  /*28b00*/  LDL.LU.64 R16, [R1+0x2dc8] ;  /* 0x002dc80001107983 */ /* 0x001f280000300a00 */
[----:B------:R-:W-:Y:S04]  /*28b10*/  STL [R1+0x2cd4], R4 ;  /* 0x002cd40401007387 */ /* 0x000fe80000100800 */
[----:B------:R-:W-:Y:S01]  /*28b20*/  STL [R1+0x2cb4], R5 ;  /* 0x002cb40501007387 */ /* 0x000fe20000100800 */
[----:B----4-:R-:W-:Y:S03]  /*28b30*/  HMMA.16816.F32.BF16 R24, R20, R16, R24 ;  /* 0x000000101418723c */ /* 0x010fe60000041818 */
[----:B------:R-:W4:-:S15]  /*28b40*/  LDL.LU R20, [R1+0x1b0] ;  /* 0x0001b00001147983 */ /* 0x000f1e0000300800 */
[----:B------:R-:W-:Y:S01]  /*28b50*/  NOP ;  /* 0x0000000000007918 */ /* 0x000fe20000000000 */
[----:B------:R0:W-:Y:S04]  /*28b60*/  STL.64 [R1+0x260], R24 ;  /* 0x0002601801007387 */ /* 0x0001e80000100a00 */
[----:B------:R1:W-:Y:S04]  /*28b70*/  STL.64 [R1+0x268], R26 ;  /* 0x0002681a01007387 */ /* 0x0003e80000100a00 */
[----:B------:R-:W4:Y:S04]  /*28b80*/  LDL.LU R21, [R1+0x1b4] ;  /* 0x0001b40001157983 */ /* 0x000f280000300800 */
[----:B------:R-:W4:Y:S04]  /*28b90*/  LDL.LU R22, [R1+0x1b8] ;  /* 0x0001b80001167983 */ /* 0x000f280000300800 */
[----:B------:R-:W4:Y:S04]  /*28ba0*/  LDL.LU R23, [R1+0x1bc] ;  /* 0x0001bc0001177983 */ /* 0x000f280000300800 */
[----:B---3--:R-:W-:Y:S04]  /*28bb0*/  STL.64 [R1+0x2d68], R18 ;  /* 0x002d681201007387 */ /* 0x008fe80000100a00 */
[----:B------:R-:W3:Y:S01]  /*28bc0*/  LDSM.16.MT88.4 R16, [R7+UR5+0x2180] ;  /* 0x002180050710783b */ /* 0x000ee20008004200 */
[----:B0-----:R-:W-:-:S03]  /*28bd0*/  IMAD.MOV.U32 R24, RZ, RZ, R0 ;  /* 0x000000ffff187224 */ /* 0x001fc600078e0000 */
[----:B------:R-:W3:Y:S01]  /*28be0*/  LDL.LU R0, [R1+0x2dc4] ;  /* 0x002dc40001007983 */ /* 0x000ee20000300800 */
[----:B------:R-:W-:-:S03]  /*28bf0*/  IMAD.MOV.U32 R25, RZ, RZ, R6 ;  /* 0x000000ffff197224 */ /* 0x000fc600078e0006 */
[----:B------:R-:W4:Y:S01]  /*28c00*/  LDL.LU R6, [R1+0x2dc0] ;  /* 0x002dc00001067983 */ /* 0x000f220000300800 */
[----:B-1----:R-:W-:Y:S02]  /*28c10*/  IMAD.MOV.U32 R26, RZ, RZ, R2 ;  /* 0x000000ffff1a7224 */ /* 0x002fe400078e0002 */
[----:B--2---:R-:W-:Y:S01]  /*28c20*/  IMAD.MOV.U32 R27, RZ, RZ, R10 ;  /* 0x000000ffff1b7224 */ /* 0x004fe200078e000a */
[----:B------:R-:W2:Y:S04]  /*28c30*/  LDL.LU R2, [R1+0x2dbc] ;  /* 0x002dbc0001027983 */ /* 0x000ea80000300800 */
[----:B------:R-:W2:Y:S04]  /*28c40*/  LDL.LU R10, [R1+0x2db8] ;  /* 0x002db800010a7983 */ /* 0x000ea80000300800 */
[----:B------:R-:W-:Y:S04]  /*28c50*/  STL.64 [R1+0x2d30], R26 ;  /* 0x002d301a01007387 */ /* 0x000fe80000100a00 */
[----:B------:R0:W-:Y:S02]  /*28c60*/  STL.64 [R1+0x2d28], R24 ;  /* 0x002d281801007387 */ /* 0x0001e40000100a00 */
[----:B0-----:R-:W-:-:S02]  /*28c70*/  IMAD.MOV.U32 R24, RZ, RZ, R11 ;  /* 0x000000ffff187224 */ /* 0x001fc400078e000b */
[----:B------:R-:W2:Y:S01]  /*28c80*/  LDL.LU R11, [R1+0x2db4] ;  /* 0x002db400010b7983 */ /* 0x000ea20000300800 */
[----:B---3--:R-:W-:-:S03]  /*28c90*/  IMAD.MOV.U32 R25, RZ, RZ, R0 ;  /* 0x000000ffff197224 */ /* 0x008fc600078e0000 */
[----:B------:R-:W3:Y:S01]  /*28ca0*/  LDL.LU R0, [R1+0x2db0] ;  /* 0x002db00001007983 */ /* 0x000ee20000300800 */
[----:B----4-:R-:W-:-:S03]  /*28cb0*/  IMAD.MOV.U32 R26, RZ, RZ, R6 ;  /* 0x000000ffff1a7224 */ /* 0x010fc600078e0006 */
[----:B------:R-:W4:Y:S04]  /*28cc0*/  LDL.LU R6, [R1+0x2dac] ;  /* 0x002dac0001067983 */ /* 0x000f280000300800 */
[----:B------:R-:W4:Y:S01]  /*28cd0*/  LDL.LU R7, [R1+0x2da8] ;  /* 0x002da80001077983 */ /* 0x000f220000300800 */
[----:B------:R-:W-:Y:S02]  /*28ce0*/  IMAD.MOV.U32 R5, RZ, RZ, R16 ;  /* 0x000000ffff057224 */ /* 0x000fe400078e0010 */
[----:B------:R-:W-:Y:S02]  /*28cf0*/  IMAD.MOV.U32 R3, RZ, RZ, R17 ;  /* 0x000000ffff037224 */ /* 0x000fe400078e0011 */
[----:B------:R-:W-:Y:S02]  /*28d00*/  IMAD.MOV.U32 R9, RZ, RZ, R18 ;  /* 0x000000ffff097224 */ /* 0x000fe400078e0012 */
[----:B------:R-:W-:-:S02]  /*28d10*/  IMAD.MOV.U32 R8, RZ, RZ, R19 ;  /* 0x000000ffff087224 */ /* 0x000fc400078e0013 */
[----:B--2---:R-:W-:Y:S01]  /*28d20*/  IMAD.MOV.U32 R27, RZ, RZ, R2 ;  /* 0x000000ffff1b7224 */ /* 0x004fe200078e0002 */
[----:B------:R-:W-:Y:S04]  /*28d30*/  STL.64 [R1+0x2d60], R10 ;  /* 0x002d600a01007387 */ /* 0x000fe80000100a00 */
[----:B------:R4:W-:Y:S04]  /*28d40*/  STL.64 [R1+0x2d58], R8 ;  /* 0x002d580801007387 */ /* 0x0009e80000100a00 */
[----:B------:R-:W-:Y:S04]  /*28d50*/  STL [R1+0x2cdc], R3 ;  /* 0x002cdc0301007387 */ /* 0x000fe80000100800 */
[----:B------:R-:W-:Y:S04]  /*28d60*/  STL [R1+0x2cd8], R5 ;  /* 0x002cd80501007387 */ /* 0x000fe80000100800 */
[----:B---3--:R-:W0:Y:S01]  /*28d70*/  LDSM.16.MT88.4 R16, [R0+UR5+0x2000] ;  /* 0x002000050010783b */ /* 0x008e220008004200 */
[----:B----4-:R-:W-:Y:S01]  /*28d80*/  HMMA.16816.F32.BF16 R8, R24, R6, R20 ;  /* 0x000000061808723c */ /* 0x010fe20000041814 */
[----:B------:R-:W-:-:S02]  /*28d90*/  IMAD.MOV.U32 R20, RZ, RZ, R28 ;  /* 0x000000ffff147224 */ /* 0x000fc400078e001c */
[----:B------:R-:W-:Y:S02]  /*28da0*/  IMAD.MOV.U32 R22, RZ, RZ, R15 ;  /* 0x000000ffff167224 */ /* 0x000fe400078e000f */
[----:B------:R-:W-:Y:S02]  /*28db0*/  IMAD.MOV.U32 R23, RZ, RZ, R14 ;  /* 0x000000ffff177224 */ /* 0x000fe400078e000e */
[----:B------:R-:W-:Y:S02]  /*28dc0*/  IMAD.MOV.U32 R21, RZ, RZ, R29 ;  /* 0x000000ffff157224 */ /* 0x000fe400078e001d */
[----:B0-----:R-:W-:Y:S02]  /*28dd0*/  IMAD.MOV.U32 R2, RZ, RZ, R19 ;  /* 0x000000ffff027224 */ /* 0x001fe400078e0013 */
[----:B------:R-:W-:Y:S01]  /*28de0*/  IMAD.MOV.U32 R4, RZ, RZ, R18 ;  /* 0x000000ffff047224 */ /* 0x000fe200078e0012 */
[----:B------:R-:W-:Y:S04]  /*28df0*/  STL.64 [R1+0x10], R16 ;  /* 0x0000101001007387 */ /* 0x000fe80000100a00 */
[----:B------:R-:W-:Y:S03]  /*28e00*/  STL [R1+0x2ce4], R2 ;  /* 0x002ce40201007387 */ /* 0x000fe60000100800 */
[----:B------:R-:W-:-:S02]  /*28e10*/  IMAD.MOV.U32 R12, RZ, RZ, R8 ;  /* 0x000000ffff0c7224 */ /* 0x000fc400078e0008 */
[----:B------:R-:W-:Y:S01]  /*28e20*/  IMAD.MOV.U32 R13, RZ, RZ, R9 ;  /* 0x000000ffff0d7224 */ /* 0x000fe200078e0009 */
[----:B------:R-:W-:Y:S04]  /*28e30*/  STL [R1+0x2ce0], R4 ;  /* 0x002ce00401007387 */ /* 0x000fe80000100800 */
[----:B------:R-:W-:Y:S04]  /*28e40*/  STL.64 [R1+0x2f8], R10 ;  /* 0x0002f80a01007387 */ /* 0x000fe80000100a00 */
[----:B------:R-:W2:Y:S04]  /*28e50*/  LDL.LU R28, [R1+0x2da4] ;  /* 0x002da400011c7983 */ /* 0x000ea80000300800 */
[----:B------:R-:W3:Y:S04]  /*28e60*/  LDL.LU R29, [R1+0x2da0] ;  /* 0x002da000011d7983 */ /* 0x000ee80000300800 */
[----:B------:R-:W4:Y:S04]  /*28e70*/  LDL.LU R15, [R1+0x2d9c] ;  /* 0x002d9c00010f7983 */ /* 0x000f280000300800 */
[----:B------:R-:W2:Y:S04]  /*28e80*/  LDL.LU R14, [R1+0x2d98] ;  /* 0x002d9800010e7983 */ /* 0x000ea80000300800 */
[----:B------:R-:W-:Y:S04]  /*28e90*/  STL.64 [R1+0x2cf0], R22 ;  /* 0x002cf01601007387 */ /* 0x000fe80000100a00 */
[----:B------:R0:W-:Y:S04]  /*28ea0*/  STL.64 [R1+0x2ce8], R20 ;  /* 0x002ce81401007387 */ /* 0x0001e80000100a00 */
[----:B------:R-:W1:Y:S04]  /*28eb0*/  LDSM.16.MT88.4 R16, [R0+UR5+0x2080] ;  /* 0x002080050010783b */ /* 0x000e680008004200 */
[----:B0-----:R-:W2:Y:S04]  /*28ec0*/  LDL.LU R20, [R1+0xd0] ;  /* 0x0000d00001147983 */ /* 0x001ea80000300800 */
[----:B------:R-:W2:Y:S04]  /*28ed0*/  LDL.LU R21, [R1+0xd4] ;  /* 0x0000d40001157983 */ /* 0x000ea80000300800 */
[----:B------:R-:W2:Y:S04]  /*28ee0*/  LDL.LU R22, [R1+0xd8] ;  /* 0x0000d80001167983 */ /* 0x000ea80000300800 */
[----:B------:R-:W2:Y:S04]  /*28ef0*/  LDL.LU R23, [R1+0xdc] ;  /* 0x0000dc0001177983 */ /* 0x000ea80000300800 */
[----:B--2---:R-:W-:Y:S04]  /*28f00*/  STL.64 [R1+0x2d00], R22 ;  /* 0x002d001601007387 */ /* 0x004fe80000100a00 */
[----:B------:R0:W-:Y:S02]  /*28f10*/  STL.64 [R1+0x2cf8], R20 ;  /* 0x002cf81401007387 */ /* 0x0001e40000100a00 */
[----:B0-----:R-:W-:-:S02]  /*28f20*/  IMAD.MOV.U32 R20, RZ, RZ, R14 ;  /* 0x000000ffff147224 */ /* 0x001fc400078e000e */
[----:B----4-:R-:W-:Y:S01]  /*28f30*/  IMAD.MOV.U32 R21, RZ, RZ, R15 ;  /* 0x000000ffff157224 */ /* 0x010fe200078e000f */
[----:B------:R-:W2:Y:S04]  /*28f40*/  LDL.LU R14, [R1+0x2d94] ;  /* 0x002d9400010e7983 */ /* 0x000ea80000300800 */
[----:B------:R-:W4:Y:S01]  /*28f50*/  LDL.LU R15, [R1+0x2d90] ;  /* 0x002d9000010f7983 */ /* 0x000f220000300800 */
[----:B---3--:R-:W-:Y:S02]  /*28f60*/  IMAD.MOV.U32 R22, RZ, RZ, R29 ;  /* 0x000000ffff167224 */ /* 0x008fe400078e001d */
[----:B------:R-:W-:Y:S01]  /*28f70*/  IMAD.MOV.U32 R23, RZ, RZ, R28 ;  /* 0x000000ffff177224 */ /* 0x000fe200078e001c */
[----:B------:R-:W3:Y:S04]  /*28f80*/  LDL.LU R29, [R1+0x2d8c] ;  /* 0x002d8c00011d7983 */ /* 0x000ee80000300800 */
[----:B------:R-:W2:Y:S04]  /*28f90*/  LDL.LU R28, [R1+0x2d88] ;  /* 0x002d8800011c7983 */ /* 0x000ea80000300800 */
[----:B------:R-:W2:Y:S04]  /*28fa0*/  LDL.LU R8, [R1+0x1d0] ;  /* 0x0001d00001087983 */ /* 0x000ea80000300800 */
[----:B------:R-:W2:Y:S04]  /*28fb0*/  LDL.LU R9, [R1+0x1d4] ;  /* 0x0001d40001097983 */ /* 0x000ea80000300800 */
[----:B------:R-:W2:Y:S04]  /*28fc0*/  LDL.LU R10, [R1+0x1d8] ;  /* 0x0001d800010a7983 */ /* 0x000ea80000300800 */
[----:B------:R-:W2:Y:S04]  /*28fd0*/  LDL.LU R11, [R1+0x1dc] ;  /* 0x0001dc00010b7983 */ /* 0x000ea80000300800 */
[----:B------:R-:W-:Y:S04]  /*28fe0*/  STL.64 [R1+0x2d10], R22 ;  /* 0x002d101601007387 */ /* 0x000fe80000100a00 */
[----:B------:R0:W-:Y:S04]  /*28ff0*/  STL.64 [R1+0x2d08], R20 ;  /* 0x002d081401007387 */ /* 0x0001e80000100a00 */
[----:B0-----:R-:W2:Y:S04]  /*29000*/  LDL.LU R20, [R1+0x180] ;  /* 0x0001800001147983 */ /* 0x001ea80000300800 */
[----:B------:R-:W2:Y:S04]  /*29010*/  LDL.LU R21, [R1+0x184] ;  /* 0x0001840001157983 */ /* 0x000ea80000300800 */
[----:B------:R-:W2:Y:S04]  /*29020*/  LDL.LU R22, [R1+0x188] ;  /* 0x0001880001167983 */ /* 0x000ea80000300800 */
[----:B------:R-:W2:Y:S04]  /*29030*/  LDL.LU R23, [R1+0x18c] ;  /* 0x00018c0001177983 */ /* 0x000ea80000300800 */
[----:B--2---:R4:W-:Y:S04]  /*29040*/  STL.64 [R1+0x2d20], R22 ;  /* 0x002d201601007387 */ /* 0x0049e80000100a00 */
[----:B------:R0:W-:Y:S01]  /*29050*/  STL.64 [R1+0x2d18], R20 ;  /* 0x002d181401007387 */ /* 0x0001e20000100a00 */
[----:B----4-:R-:W-:-:S02]  /*29060*/  IMAD.MOV.U32 R22, RZ, RZ, R15 ;  /* 0x000000ffff167224 */ /* 0x010fc400078e000f */
[----:B0-----:R-:W-:Y:S02]  /*29070*/  IMAD.MOV.U32 R20, RZ, RZ, R28 ;  /* 0x000000ffff147224 */ /* 0x001fe400078e001c */
[----:B------:R-:W-:Y:S01]  /*29080*/  IMAD.MOV.U32 R23, RZ, RZ, R14 ;  /* 0x000000ffff177224 */ /* 0x000fe200078e000e */
[----:B------:R-:W2:Y:S01]  /*29090*/  LDL.LU R28, [R1+0x2d84] ;  /* 0x002d8400011c7983 */ /* 0x000ea20000300800 */
[----:B---3--:R-:W-:-:S03]  /*290a0*/  IMAD.MOV.U32 R21, RZ, RZ, R29 ;  /* 0x000000ffff157224 */ /* 0x008fc600078e001d */
[----:B------:R-:W3:Y:S04]  /*290b0*/  LDL.LU R29, [R1+0x2d80] ;  /* 0x002d8000011d7983 */ /* 0x000ee80000300800 */
[----:B------:R-:W4:Y:S04]  /*290c0*/  LDL.LU R15, [R1+0x2d7c] ;  /* 0x002d7c00010f7983 */ /* 0x000f280000300800 */
[----:B------:R-:W2:Y:S04]  /*290d0*/  LDL.LU R14, [R1+0x2d78] ;  /* 0x002d7800010e7983 */ /* 0x000ea80000300800 */
[----:B------:R-:W-:Y:S04]  /*290e0*/  STL.64 [R1+0x2d40], R22 ;  /* 0x002d401601007387 */ /* 0x000fe80000100a00 */
[----:B------:R0:W-:Y:S04]  /*290f0*/  STL.64 [R1+0x2d38], R20 ;  /* 0x002d381401007387 */ /* 0x0001e80000100a00 */
        /* <DEDUP_REMOVED lines=9> */
[----:B------:R-:W2:Y:S04]  /*29190*/  LDL.LU R15, [R1+0x2d70] ;  /* 0x002d7000010f7983 */ /* 0x000ea80000300800 */
[----:B------:R-:W-:Y:S04]  /*291a0*/  STL [R1+0x2b6c], R13 ;  /* 0x002b6c0d01007387 */ /* 0x000fe80000100800 */
[----:B------:R-:W-:Y:S01]  /*291b0*/  STL [R1+0x2b68], R12 ;  /* 0x002b680c01007387 */ /* 0x000fe20000100800 */
[----:B-1----:R-:W-:-:S02]  /*291c0*/  IMAD.MOV.U32 R3, RZ, RZ, R18 ;  /* 0x000000ffff037224 */ /* 0x002fc400078e0012 */
[----:B------:R-:W-:Y:S02]  /*291d0*/  IMAD.MOV.U32 R5, RZ, RZ, R19 ;  /* 0x000000ffff057224 */ /* 0x000fe400078e0013 */
[----:B------:R-:W-:Y:S02]  /*291e0*/  IMAD.MOV.U32 R2, RZ, RZ, R16 ;  /* 0x000000ffff027224 */ /* 0x000fe400078e0010 */
[----:B------:R-:W-:Y:S01]  /*291f0*/  IMAD.MOV.U32 R4, RZ, RZ, R17 ;  /* 0x000000ffff047224 */ /* 0x000fe200078e0011 */
[----:B------:R-:W4:Y:S01]  /*29200*/  LDL.LU.64 R18, [R1+0x2d68] ;  /* 0x002d680001127983 */ /* 0x000f220000300a00 */
[----:B--2---:R-:W-:-:S15]  /*29210*/  HMMA.16816.F32.BF16 R8, R24, R14, R8 ;  /* 0x0000000e1808723c */ /* 0x004fde0000041808 */
[----:B------:R-:W-:-:S04]  /*29220*/  NOP ;  /* 0x0000000000007918 */ /* 0x000fc80000000000 */
[----:B------:R-:W-:Y:S01]  /*29230*/  IMAD.MOV.U32 R17, RZ, RZ, R10 ;  /* 0x000000ffff117224 */ /* 0x000fe200078e000a */
[----:B------:R0:W-:Y:S01]  /*29240*/  STL.64 [R1+0x340], R8 ;  /* 0x0003400801007387 */ /* 0x0001e20000100a00 */
[----:B------:R-:W-:-:S03]  /*29250*/  IMAD.MOV.U32 R16, RZ, RZ, R11 ;  /* 0x000000ffff107224 */ /* 0x000fc600078e000b */
[----:B------:R-:W2:Y:S01]  /*29260*/  LDL.LU.64 R10, [R1+0x2d60] ;  /* 0x002d6000010a7983 */ /* 0x000ea20000300a00 */
[----:B---3--:R-:W-:Y:S02]  /*29270*/  IMAD.MOV.U32 R22, RZ, RZ, R29 ;  /* 0x000000ffff167224 */ /* 0x008fe400078e001d */
[----:B------:R-:W-:Y:S01]  /*29280*/  IMAD.MOV.U32 R23, RZ, RZ, R28 ;  /* 0x000000ffff177224 */ /* 0x000fe200078e001c */
[----:B0-----:R-:W3:Y:S04]  /*29290*/  LDL.LU.64 R8, [R1+0x2d58] ;  /* 0x002d580001087983 */ /* 0x001ee80000300a00 */
[----:B------:R-:W-:Y:S04]  /*292a0*/  STL [R1+0x2b70], R16 ;  /* 0x002b701001007387 */ /* 0x000fe80000100800 */
[----:B------:R-:W-:Y:S01]  /*292b0*/  STL [R1+0x2b40], R17 ;  /* 0x002b401101007387 */ /* 0x000fe20000100800 */
[----:B--2---:R-:W-:-:S15]  /*292c0*/  HMMA.16816.F32.BF16 R20, R24, R10, R20 ;  /* 0x0000000a1814723c */ /* 0x004fde0000041814 */
[----:B------:R-:W-:-:S04]  /*292d0*/  NOP ;  /* 0x0000000000007918 */ /* 0x000fc80000000000 */
[----:B------:R-:W-:Y:S04]  /*292e0*/  STL.64 [R1+0x330], R20 ;  /* 0x0003301401007387 */ /* 0x000fe80000100a00 */
[----:B------:R0:W-:Y:S04]  /*292f0*/  STL.64 [R1+0x338], R22 ;  /* 0x0003381601007387 */ /* 0x0001e80000100a00 */
[----:B0-----:R-:W4:Y:S04]  /*29300*/  LDL.LU.64 R22, [R1+0x2d50] ;  /* 0x002d500001167983 */ /* 0x001f280000300a00 */
[----:B------:R-:W4:Y:S02]  /*29310*/  LDL.LU.64 R20, [R1+0x2d48] ;  /* 0x002d480001147983 */ /* 0x000f240000300a00 */
[----:B----4-:R-:W-:Y:S02]  /*29320*/  HMMA.16816.F32.BF16 R24, R24, R18, R20 ;  /* 0x000000121818723c */ /* 0x010fe40000041814 */
        /* <DEDUP_REMOVED lines=11> */
[----:B------:R-:W2:Y:S04]  /*293e0*/  LDL.LU.64 R20, [R1+0x2d18] ;  /* 0x002d180001147983 */ /* 0x000ea80000300a00 */
[----:B------:R-:W4:Y:S01]  /*293f0*/  LDL R17, [R1+0x354] ;  /* 0x0003540001117983 */ /* 0x000f220000100800 */
[----:B--2---:R-:W-:-:S15]  /*29400*/  HMMA.16816.F32.BF16 R20, R24, R14, R20 ;  /* 0x0000000e1814723c */ /* 0x004fde0000041814 */
[----:B------:R-:W-:-:S04]  /*29410*/  NOP ;  /* 0x0000000000007918 */ /* 0x000fc80000000000 */
[----:B------:R-:W-:Y:S01]  /*29420*/  IMAD.MOV.U32 R29, RZ, RZ, R22 ;  /* 0x000000ffff1d7224 */ /* 0x000fe200078e0016 */
[----:B------:R0:W-:Y:S01]  /*29430*/  STL.64 [R1+0x320], R20 ;  /* 0x0003201401007387 */ /* 0x0001e20000100a00 */
[----:B------:R-:W-:-:S03]  /*29440*/  IMAD.MOV.U32 R28, RZ, RZ, R23 ;  /* 0x000000ffff1c7224 */ /* 0x000fc600078e0017 */
[----:B------:R-:W2:Y:S04]  /*29450*/  LDL.LU.64 R22, [R1+0x2d10] ;  /* 0x002d100001167983 */ /* 0x000ea80000300a00 */
[----:B0-----:R-:W2:Y:S04]  /*29460*/  LDL.LU.64 R20, [R1+0x2d08] ;  /* 0x002d080001147983 */ /* 0x001ea80000300a00 */
[----:B------:R0:W-:Y:S04]  /*29470*/  STL.64 [R1+0x2cc8], R14 ;  /* 0x002cc80e01007387 */ /* 0x0001e80000100a00 */
[----:B------:R-:W3:Y:S04]  /*29480*/  LDL.LU R12, [R1+0x160] ;  /* 0x00016000010c7983 */ /* 0x000ee80000300800 */
[----:B------:R-:W3:Y:S04]  /*29490*/  LDL.LU R13, [R1+0x164] ;  /* 0x00016400010d7983 */ /* 0x000ee80000300800 */
[----:B0-----:R-:W3:Y:S04]  /*294a0*/  LDL.LU R14, [R1+0x168] ;  /* 0x00016800010e7983 */ /* 0x001ee80000300800 */
[----:B------:R-:W3:Y:S04]  /*294b0*/  LDL.LU R15, [R1+0x16c] ;  /* 0x00016c00010f7983 */ /* 0x000ee80000300800 */
[----:B------:R-:W-:Y:S04]  /*294c0*/  STL [R1+0x2b78], R28 ;  /* 0x002b781c01007387 */ /* 0x000fe80000100800 */
[----:B------:R-:W-:Y:S01]  /*294d0*/  STL [R1+0x2b74], R29 ;  /* 0x002b741d01007387 */ /* 0x000fe20000100800 */
[----:B--2---:R-:W-:-:S15]  /*294e0*/  HMMA.16816.F32.BF16 R20, R24, R10, R20 ;  /* 0x0000000a1814723c */ /* 0x004fde0000041814 */
[----:B------:R-:W-:-:S04]  /*294f0*/  NOP ;  /* 0x0000000000007918 */ /* 0x000fc80000000000 */
[----:B------:R-:W-:Y:S04]  /*29500*/  STL.64 [R1+0x310], R20 ;  /* 0x0003101401007387 */ /* 0x000fe80000100a00 */
[----:B------:R0:W-:Y:S04]  /*29510*/  STL.64 [R1+0x318], R22 ;  /* 0x0003181601007387 */ /* 0x0001e80000100a00 */
[----:B0-----:R-:W2:Y:S04]  /*29520*/  LDL.LU.64 R22, [R1+0x2d00] ;  /* 0x002d000001167983 */ /* 0x001ea80000300a00 */
[----:B------:R-:W2:Y:S04]  /*29530*/  LDL.LU.64 R20, [R1+0x2cf8] ;  /* 0x002cf80001147983 */ /* 0x000ea80000300a00 */
[----:B------:R-:W-:Y:S04]  /*29540*/  STL.64 [R1+0x2cc0], R10 ;  /* 0x002cc00a01007387 */ /* 0x000fe80000100a00 */
[----:B---3--:R0:W-:Y:S04]  /*29550*/  STL.64 [R1+0x2cb8], R8 ;  /* 0x002cb80801007387 */ /* 0x0081e80000100a00 */
[----:B0-----:R-:W3:Y:S04]  /*29560*/  LDL.LU R8, [R1+0x150] ;  /* 0x0001500001087983 */ /* 0x001ee80000300800 */
[----:B------:R-:W3:Y:S04]  /*29570*/  LDL.LU R9, [R1+0x154] ;  /* 0x0001540001097983 */ /* 0x000ee80000300800 */
[----:B------:R-:W3:Y:S04]  /*29580*/  LDL.LU R10, [R1+0x158] ;  /* 0x00015800010a7983 */ /* 0x000ee80000300800 */
[----:B------:R-:W3:Y:S01]  /*29590*/  LDL.LU R11, [R1+0x15c] ;  /* 0x00015c00010b7983 */ /* 0x000ee20000300800 */
[----:B--2---:R-:W-:Y:S03]  /*295a0*/  HMMA.16816.F32.BF16 R24, R24, R18, R20 ;  /* 0x000000121818723c */ /* 0x004fe60000041814 */
[----:B------:R-:W2:Y:S04]  /*295b0*/  LDL.LU.64 R22, [R1+0x2cf0] ;  /* 0x002cf00001167983 */ /* 0x000ea80000300a00 */
[----:B------:R-:W2:-:S12]  /*295c0*/  LDL.LU.64 R20, [R1+0x2ce8] ;  /* 0x002ce80001147983 */ /* 0x000e980000300a00 */
[----:B------:R-:W-:Y:S04]  /*295d0*/  STL.64 [R1+0x50], R24 ;  /* 0x0000501801007387 */ /* 0x000fe80000100a00 */
[----:B------:R-:W-:Y:S04]  /*295e0*/  STL.64 [R1+0x58], R26 ;  /* 0x0000581a01007387 */ /* 0x000fe80000100a00 */
[----:B------:R-:W0:Y:S04]  /*295f0*/  LDSM.16.MT88.4 R24, [R0+UR5+0x2100] ;  /* 0x002100050018783b */ /* 0x000e280008004200 */
[----:B0-----:R0:W-:Y:S04]  /*29600*/  STL.64 [R1+0x2be0], R26 ;  /* 0x002be01a01007387 */ /* 0x0011e80000100a00 */
[----:B------:R1:W-:Y:S01]  /*29610*/  STL.64 [R1+0x2bd8], R24 ;  /* 0x002bd81801007387 */ /* 0x0003e20000100a00 */
[----:B0-----:R-:W-:-:S02]  /*29620*/  IMAD.MOV.U32 R26, RZ, RZ, R3 ;  /* 0x000000ffff1a7224 */ /* 0x001fc400078e0003 */
[----:B-1----:R-:W-:Y:S02]  /*29630*/  IMAD.MOV.U32 R24, RZ, RZ, R2 ;  /* 0x000000ffff187224 */ /* 0x002fe400078e0002 */
[----:B------:R-:W-:Y:S01]  /*29640*/  IMAD.MOV.U32 R27, RZ, RZ, R5 ;  /* 0x000000ffff1b7224 */ /* 0x000fe200078e0005 */
[----:B------:R-:W3:Y:S01]  /*29650*/  LDL.LU R2, [R1+0x2ce4] ;  /* 0x002ce40001027983 */ /* 0x000ee20000300800 */
[----:B------:R-:W-:-:S03]  /*29660*/  IMAD.MOV.U32 R25, RZ, RZ, R4 ;  /* 0x000000ffff197224 */ /* 0x000fc600078e0004 */
[----:B------:R-:W4:Y:S04]  /*29670*/  LDL.LU R4, [R1+0x2ce0] ;  /* 0x002ce00001047983 */ /* 0x000f280000300800 */
[----:B------:R-:W4:Y:S04]  /*29680*/  LDL.LU R3, [R1+0x2cdc] ;  /* 0x002cdc0001037983 */ /* 0x000f280000300800 */
[----:B------:R-:W4:Y:S04]  /*29690*/  LDL.LU R5, [R1+0x2cd8] ;  /* 0x002cd80001057983 */ /* 0x000f280000300800 */
[----:B------:R-:W-:Y:S04]  /*296a0*/  STL.64 [R1+0x2c28], R26 ;  /* 0x002c281a01007387 */ /* 0x000fe80000100a00 */
[----:B------:R0:W-:Y:S04]  /*296b0*/  STL.64 [R1+0x2c20], R24 ;  /* 0x002c201801007387 */ /* 0x0001e80000100a00 */
[----:B0-----:R-:W4:Y:S04]  /*296c0*/  LDL.LU R24, [R1+0x10] ;  /* 0x0000100001187983 */ /* 0x001f280000300800 */
[----:B------:R-:W4:Y:S01]  /*296d0*/  LDL.LU R25, [R1+0x14] ;  /* 0x0000140001197983 */ /* 0x000f220000300800 */
[----:B--2---:R-:W-:Y:S01]  /*296e0*/  HMMA.16816.F32.BF16 R12, R20, R6, R12 ;  /* 0x00000006140c723c */ /* 0x004fe2000004180c */
[----:B---3--:R-:W-:-:S02]  /*296f0*/  IMAD.MOV.U32 R27, RZ, RZ, R2 ;  /* 0x000000ffff1b7224 */ /* 0x008fc400078e0002 */
[----:B----4-:R-:W-:Y:S02]  /*29700*/  IMAD.MOV.U32 R26, RZ, RZ, R4 ;  /* 0x000000ffff1a7224 */ /* 0x010fe400078e0004 */
[----:B------:R-:W2:Y:S04]  /*29710*/  LDL.LU R4, [R1+0x2cd4] ;  /* 0x002cd40001047983 */ /* 0x000ea80000300800 */
[----:B------:R-:W3:Y:S04]  /*29720*/  LDL.LU R2, [R1+0x2cd0] ;  /* 0x002cd00001027983 */ /* 0x000ee80000300800 */
[----:B------:R-:W-:Y:S04]  /*29730*/  STL.64 [R1+0x2c78], R26 ;  /* 0x002c781a01007387 */ /* 0x000fe80000100a00 */
[----:B------:R0:W-:Y:S04]  /*29740*/  STL.64 [R1+0x2c70], R24 ;  /* 0x002c701801007387 */ /* 0x0001e80000100a00 */
[----:B0-----:R-:W4:Y:S04]  /*29750*/  LDL.LU R24, [R1+0xb0] ;  /* 0x0000b00001187983 */ /* 0x001f280000300800 */
[----:B------:R-:W4:Y:S04]  /*29760*/  LDL.LU R25, [R1+0xb4] ;  /* 0x0000b40001197983 */ /* 0x000f280000300800 */
[----:B------:R-:W4:Y:S04]  /*29770*/  LDL.LU R26, [R1+0xb8] ;  /* 0x0000b800011a7983 */ /* 0x000f280000300800 */
[----:B------:R-:W4:Y:S04]  /*29780*/  LDL.LU R27, [R1+0xbc] ;  /* 0x0000bc00011b7983 */ /* 0x000f280000300800 */
[----:B------:R-:W-:Y:S04]  /*29790*/  STL.64 [R1+0x40], R12 ;  /* 0x0000400c01007387 */ /* 0x000fe80000100a00 */
[----:B------:R0:W-:Y:S04]  /*297a0*/  STL.64 [R1+0x48], R14 ;  /* 0x0000480e01007387 */ /* 0x0001e80000100a00 */
[----:B0-----:R-:W2:Y:S02]  /*297b0*/  LDL.LU.64 R14, [R1+0x2cc8] ;  /* 0x002cc800010e7983 */ /* 0x001ea40000300a00 */
[----:B--2---:R-:W-:-:S15]  /*297c0*/  HMMA.16816.F32.BF16 R8, R20, R14, R8 ;  /* 0x0000000e1408723c */ /* 0x004fde0000041808 */
[----:B------:R-:W-:-:S04]  /*297d0*/  NOP ;  /* 0x0000000000007918 */ /* 0x000fc80000000000 */
[----:B------:R-:W-:Y:S04]  /*297e0*/  STL.64 [R1+0x300], R8 ;  /* 0x0003000801007387 */ /* 0x000fe80000100a00 */
[----:B------:R0:W-:Y:S04]  /*297f0*/  STL.64 [R1+0x308], R10 ;  /* 0x0003080a01007387 */ /* 0x0001e80000100a00 */
[----:B0-----:R-:W2:Y:S04]  /*29800*/  LDL.LU.64 R10, [R1+0x2cc0] ;  /* 0x002cc000010a7983 */ /* 0x001ea80000300a00 */
[----:B------:R-:W2:Y:S04]  /*29810*/  LDL.LU.64 R8, [R1+0x2cb8] ;  /* 0x002cb80001087983 */ /* 0x000ea80000300a00 */
[----:B------:R0:W-:Y:S04]  /*29820*/  STL.64 [R1+0x2ca8], R14 ;  /* 0x002ca80e01007387 */ /* 0x0001e80000100a00 */
[----:B------:R-:W2:Y:S04]  /*29830*/  LDL.LU R12, [R1+0x140] ;  /* 0x00014000010c7983 */ /* 0x000ea80000300800 */
[----:B------:R-:W2:Y:S04]  /*29840*/  LDL.LU R13, [R1+0x144] ;  /* 0x00014400010d7983 */ /* 0x000ea80000300800 */
[----:B0-----:R-:W2:Y:S01]  /*29850*/  LDL.LU R14, [R1+0x148] ;  /* 0x00014800010e7983 */ /* 0x001ea20000300800 */
[----:B---3--:R-:W-:-:S07]  /*29860*/  IMAD.MOV.U32 R15, RZ, RZ, R2 ;  /* 0x000000ffff0f7224 */ /* 0x008fce00078e0002 */
[----:B--2---:R-:W-:-:S15]  /*29870*/  HMMA.16816.F32.BF16 R12, R20, R10, R12 ;  /* 0x0000000a140c723c */ /* 0x004fde000004180c */
[----:B------:R-:W-:-:S04]  /*29880*/  NOP ;  /* 0x0000000000007918 */ /* 0x000fc80000000000 */
[----:B------:R-:W-:Y:S04]  /*29890*/  STL.64 [R1+0x170], R12 ;  /* 0x0001700c01007387 */ /* 0x000fe80000100a00 */
[----:B------:R4:W-:Y:S01]  /*298a0*/  STL [R1+0x178], R14 ;  /* 0x0001780e01007387 */ /* 0x0009e20000100800 */
[----:B------:R-:W-:Y:S02]  /*298b0*/  IMAD.MOV.U32 R2, RZ, RZ, R15 ;  /* 0x000000ffff027224 */ /* 0x000fe400078e000f */
[----:B----4-:R-:W-:Y:S01]  /*298c0*/  HMMA.16816.F32.BF16 R12, R20, R18, R24 ;  /* 0x00000012140c723c */ /* 0x010fe20000041818 */
[----:B------:R-:W0:Y:S04]  /*298d0*/  LDSM.16.MT88.4 R20, [R0+UR5+0x2180] ;  /* 0x002180050014783b */ /* 0x000e280008004200 */
[----:B------:R-:W-:Y:S04]  /*298e0*/  STL.64 [R1+0x2ca0], R10 ;  /* 0x002ca00a01007387 */ /* 0x000fe80000100a00 */
[----:B------:R-:W-:Y:S04]  /*298f0*/  STL [R1+0x2ae0], R2 ;  /* 0x002ae00201007387 */ /* 0x000fe80000100800 */
[----:B------:R-:W-:Y:S04]  /*29900*/  STL.64 [R1+0x2c98], R18 ;  /* 0x002c981201007387 */ /* 0x000fe80000100a00 */
[----:B------:R-:W-:Y:S04]  /*29910*/  STL [R1+0x2c90], R17 ;  /* 0x002c901101007387 */ /* 0x000fe80000100800 */
[----:B------:R-:W-:Y:S04]  /*29920*/  STL.64 [R1+0x160], R12 ;  /* 0x0001600c01007387 */ /* 0x000fe80000100a00 */
[----:B------:R-:W-:Y:S04]  /*29930*/  STL.64 [R1+0x168], R14 ;  /* 0x0001680e01007387 */ /* 0x000fe80000100a00 */
[----:B0-----:R-:W-:Y:S04]  /*29940*/  STL.64 [R1+0x2ba0], R22 ;  /* 0x002ba01601007387 */ /* 0x001fe80000100a00 */
[----:B------:R0:W-:Y:S04]  /*29950*/  STL.64 [R1+0x2b98], R20 ;  /* 0x002b981401007387 */ /* 0x0001e80000100a00 */
[----:B0-----:R-:W2:Y:S04]  /*29960*/  LDL.LU R20, [R1+0x60] ;  /* 0x0000600001147983 */ /* 0x001ea80000300800 */
[----:B------:R-:W2:Y:S04]  /*29970*/  LDL.LU R21, [R1+0x64] ;  /* 0x0000640001157983 */ /* 0x000ea80000300800 */
[----:B------:R-:W3:Y:S04]  /*29980*/  LDL.LU R22, [R1+0x68] ;  /* 0x0000680001167983 */ /* 0x000ee80000300800 */
[----:B------:R-:W3:Y:S01]  /*29990*/  LDL.LU R23, [R1+0x6c] ;  /* 0x00006c0001177983 */ /* 0x000ee20000300800 */
[----:B------:R-:W-:-:S02]  /*299a0*/  IMAD.MOV.U32 R24, RZ, RZ, R5 ;  /* 0x000000ffff187224 */ /* 0x000fc400078e0005 */
[----:B------:R-:W-:Y:S01]  /*299b0*/  IMAD.MOV.U32 R25, RZ, RZ, R3 ;  /* 0x000000ffff197224 */ /* 0x000fe200078e0003 */
[----:B------:R-:W4:Y:S04]  /*299c0*/  LDL.LU R5, [R1+0x2cb4] ;  /* 0x002cb40001057983 */ /* 0x000f280000300800 */
[----:B------:R-:W4:Y:S04]  /*299d0*/  LDL.LU R3, [R1+0x2cb0] ;  /* 0x002cb00001037983 */ /* 0x000f280000300800 */
[----:B---3--:R-:W-:Y:S04]  /*299e0*/  STL.64 [R1+0x2c18], R22 ;  /* 0x002c181601007387 */ /* 0x008fe80000100a00 */
[----:B--2---:R0:W-:Y:S04]  /*299f0*/  STL.64 [R1+0x2c10], R20 ;  /* 0x002c101401007387 */ /* 0x0041e80000100a00 */
[----:B0-----:R-:W2:Y:S04]  /*29a00*/  LDL.LU R20, [R1+0x80] ;  /* 0x0000800001147983 */ /* 0x001ea80000300800 */
[----:B------:R-:W2:Y:S04]  /*29a10*/  LDL.LU R21, [R1+0x84] ;  /* 0x0000840001157983 */ /* 0x000ea80000300800 */
[----:B------:R-:W3:Y:S04]  /*29a20*/  LDL.LU R22, [R1+0x88] ;  /* 0x0000880001167983 */ /* 0x000ee80000300800 */
[----:B------:R-:W3:Y:S04]  /*29a30*/  LDL.LU R23, [R1+0x8c] ;  /* 0x00008c0001177983 */ /* 0x000ee80000300800 */
[----:B------:R-:W2:Y:S04]  /*29a40*/  LDL.LU R16, [R1+0x110] ;  /* 0x0001100001107983 */ /* 0x000ea80000300800 */
[----:B------:R-:W4:Y:S04]  /*29a50*/  LDL.LU R17, [R1+0x114] ;  /* 0x0001140001117983 */ /* 0x000f280000300800 */
[----:B------:R-:W4:Y:S01]  /*29a60*/  LDL.LU R18, [R1+0x118] ;  /* 0x0001180001127983 */ /* 0x000f220000300800 */
[----:B------:R-:W-:-:S03]  /*29a70*/  IMAD.MOV.U32 R27, RZ, RZ, R8 ;  /* 0x000000ffff1b7224 */ /* 0x000fc600078e0008 */
[----:B------:R-:W4:Y:S01]  /*29a80*/  LDL.LU R19, [R1+0x11c] ;  /* 0x00011c0001137983 */ /* 0x000f220000300800 */
[----:B------:R-:W-:-:S03]  /*29a90*/  IMAD.MOV.U32 R26, RZ, RZ, R9 ;  /* 0x000000ffff1a7224 */ /* 0x000fc600078e0009 */
        /* <DEDUP_REMOVED lines=25> */
[----:B------:R-:W3:Y:S01]  /*29c30*/  LDL.LU R23, [R1+0xfc] ;  /* 0x0000fc0001177983 */ /* 0x000ee20000300800 */
[----:B----4-:R-:W-:Y:S03]  /*29c40*/  HMMA.16816.F32.BF16 R12, R24, R6, R12 ;  /* 0x00000006180c723c */ /* 0x010fe6000004180c */
[----:B---3--:R-:W-:Y:S04]  /*29c50*/  STL.64 [R1+0x2c68], R22 ;  /* 0x002c681601007387 */ /* 0x008fe80000100a00 */
[----:B--2---:R0:W-:Y:S04]  /*29c60*/  STL.64 [R1+0x2c60], R20 ;  /* 0x002c601401007387 */ /* 0x0041e80000100a00 */
[----:B0-----:R-:W2:Y:S04]  /*29c70*/  LDL.LU R20, [R1+0x100] ;  /* 0x0001000001147983 */ /* 0x001ea80000300800 */
[----:B------:R-:W2:Y:S04]  /*29c80*/  LDL.LU R21, [R1+0x104] ;  /* 0x0001040001157983 */ /* 0x000ea80000300800 */
[----:B------:R-:W3:Y:S04]  /*29c90*/  LDL.LU R22, [R1+0x108] ;  /* 0x0001080001167983 */ /* 0x000ee80000300800 */
[----:B------:R-:W3:Y:S01]  /*29ca0*/  LDL.LU R23, [R1+0x10c] ;  /* 0x00010c0001177983 */ /* 0x000ee20000300800 */
[----:B------:R-:W-:-:S03]  /*29cb0*/  IMAD.MOV.U32 R2, RZ, RZ, R15 ;  /* 0x000000ffff027224 */ /* 0x000fc600078e000f */
[----:B---3--:R-:W-:Y:S04]  /*29cc0*/  STL.64 [R1+0x2c88], R22 ;  /* 0x002c881601007387 */ /* 0x008fe80000100a00 */
[----:B--2---:R0:W-:Y:S04]  /*29cd0*/  STL.64 [R1+0x2c80], R20 ;  /* 0x002c801401007387 */ /* 0x0041e80000100a00 */
[----:B0-----:R-:W2:Y:S04]  /*29ce0*/  LDL.LU R20, [R1+0xa0] ;  /* 0x0000a00001147983 */ /* 0x001ea80000300800 */
[----:B------:R-:W2:Y:S04]  /*29cf0*/  LDL.LU R21, [R1+0xa4] ;  /* 0x0000a40001157983 */ /* 0x000ea80000300800 */
[----:B------:R-:W2:Y:S04]  /*29d00*/  LDL.LU R22, [R1+0xa8] ;  /* 0x0000a80001167983 */ /* 0x000ea80000300800 */
[----:B------:R-:W2:Y:S04]  /*29d10*/  LDL.LU R23, [R1+0xac] ;  /* 0x0000ac0001177983 */ /* 0x000ea80000300800 */
[----:B------:R-:W-:Y:S04]  /*29d20*/  STL [R1+0x2b7c], R0 ;  /* 0x002b7c0001007387 */ /* 0x000fe80000100800 */
[----:B------:R-:W-:Y:S04]  /*29d30*/  STL.64 [R1+0x1a0], R12 ;  /* 0x0001a00c01007387 */ /* 0x000fe80000100a00 */
[----:B------:R0:W-:Y:S04]  /*29d40*/  STL [R1+0x1a8], R14 ;  /* 0x0001a80e01007387 */ /* 0x0001e80000100800 */
[----:B0-----:R-:W3:Y:S04]  /*29d50*/  LDL.LU.64 R14, [R1+0x2ca8] ;  /* 0x002ca800010e7983 */ /* 0x001ee80000300a00 */
[----:B------:R-:W-:Y:S01]  /*29d60*/  STL [R1+0x2ae4], R2 ;  /* 0x002ae40201007387 */ /* 0x000fe20000100800 */
[----:B---3--:R-:W-:-:S15]  /*29d70*/  HMMA.16816.F32.BF16 R8, R24, R14, R8 ;  /* 0x0000000e1808723c */ /* 0x008fde0000041808 */
[----:B------:R-:W-:-:S04]  /*29d80*/  NOP ;  /* 0x0000000000007918 */ /* 0x000fc80000000000 */
[----:B------:R-:W-:Y:S04]  /*29d90*/  STL.64 [R1+0x1b0], R8 ;  /* 0x0001b00801007387 */ /* 0x000fe80000100a00 */
[----:B------:R0:W-:Y:S04]  /*29da0*/  STL.64 [R1+0x1b8], R10 ;  /* 0x0001b80a01007387 */ /* 0x0001e80000100a00 */
[----:B0-----:R-:W3:Y:S02]  /*29db0*/  LDL.LU.64 R10, [R1+0x2ca0] ;  /* 0x002ca000010a7983 */ /* 0x001ee40000300a00 */
[----:B---3--:R-:W-:-:S15]  /*29dc0*/  HMMA.16816.F32.BF16 R16, R24, R10, R16 ;  /* 0x0000000a1810723c */ /* 0x008fde0000041810 */
[----:B------:R-:W-:-:S04]  /*29dd0*/  NOP ;  /* 0x0000000000007918 */ /* 0x000fc80000000000 */
[----:B------:R-:W-:Y:S04]  /*29de0*/  STL.64 [R1+0x1d0], R16 ;  /* 0x0001d01001007387 */ /* 0x000fe80000100a00 */
[----:B------:R0:W-:Y:S01]  /*29df0*/  STL [R1+0x1d8], R18 ;  /* 0x0001d81201007387 */ /* 0x0001e20000100800 */
[----:B------:R-:W-:-:S03]  /*29e00*/  IMAD.MOV.U32 R2, RZ, RZ, R19 ;  /* 0x000000ffff027224 */ /* 0x000fc600078e0013 */
[----:B0-----:R-:W2:Y:S04]  /*29e10*/  LDL.LU.64 R18, [R1+0x2c98] ;  /* 0x002c980001127983 */ /* 0x001ea80000300a00 */
[----:B------:R-:W3:Y:S04]  /*29e20*/  LDL.LU R17, [R1+0x2c90] ;  /* 0x002c900001117983 */ /* 0x000ee80000300800 */
[----:B------:R-:W-:Y:S01]  /*29e30*/  STL [R1+0x2ae8], R2 ;  /* 0x002ae80201007387 */ /* 0x000fe20000100800 */
[----:B--2---:R-:W-:Y:S03]  /*29e40*/  HMMA.16816.F32.BF16 R24, R24, R18, R20 ;  /* 0x000000121818723c */ /* 0x004fe60000041814 */
[----:B------:R-:W2:Y:S04]  /*29e50*/  LDL.LU.64 R22, [R1+0x2c88] ;  /* 0x002c880001167983 */ /* 0x000ea80000300a00 */
[----:B------:R-:W2:-:S12]  /*29e60*/  LDL.LU.64 R20, [R1+0x2c80] ;  /* 0x002c800001147983 */ /* 0x000e980000300a00 */
[----:B------:R-:W-:Y:S04]  /*29e70*/  STL.64 [R1+0x1c0], R24 ;  /* 0x0001c01801007387 */ /* 0x000fe80000100a00 */
[----:B------:R0:W-:Y:S04]  /*29e80*/  STL.64 [R1+0x1c8], R26 ;  /* 0x0001c81a01007387 */ /* 0x0001e80000100a00 */
[----:B0-----:R-:W2:Y:S04]  /*29e90*/  LDL.LU.64 R26, [R1+0x2c78] ;  /* 0x002c7800011a7983 */ /* 0x001ea80000300a00 */
[----:B------:R-:W2:Y:S02]  /*29ea0*/  LDL.LU.64 R24, [R1+0x2c70] ;  /* 0x002c700001187983 */ /* 0x000ea40000300a00 */
[----:B--2---:R-:W-:-:S15]  /*29eb0*/  HMMA.16816.F32.BF16 R20, R24, R6, R20 ;  /* 0x000000061814723c */ /* 0x004fde0000041814 */
[----:B------:R-:W-:-:S04]  /*29ec0*/  NOP ;  /* 0x0000000000007918 */ /* 0x000fc80000000000 */
[----:B------:R-:W-:Y:S04]  /*29ed0*/  STL.64 [R1+0x2c0], R20 ;  /* 0x0002c01401007387 */ /* 0x000fe80000100a00 */
[----:B------:R0:W-:Y:S01]  /*29ee0*/  STL [R1+0x2cc], R23 ;  /* 0x0002cc1701007387 */ /* 0x0001e20000100800 */
[----:B------:R-:W-:-:S03]  /*29ef0*/  IMAD.MOV.U32 R2, RZ, RZ, R22 ;  /* 0x000000ffff027224 */ /* 0x000fc600078e0016 */
[----:B0-----:R-:W2:Y:S04]  /*29f00*/  LDL.LU.64 R22, [R1+0x2c68] ;  /* 0x002c680001167983 */ /* 0x001ea80000300a00 */
[----:B------:R-:W2:Y:S04]  /*29f10*/  LDL.LU.64 R20, [R1+0x2c60] ;  /* 0x002c600001147983 */ /* 0x000ea80000300a00 */
[----:B------:R-:W-:Y:S01]  /*29f20*/  STL [R1+0x2aec], R2 ;  /* 0x002aec0201007387 */ /* 0x000fe20000100800 */
        /* <DEDUP_REMOVED lines=15> */
[----:B------:R-:W-:Y:S04]  /*2a020*/  STL [R1+0x240], R24 ;  /* 0x0002401801007387 */ /* 0x000fe80000100800 */
[----:B------:R0:W-:Y:S01]  /*2a030*/  STL.64 [R1+0x248], R26 ;  /* 0x0002481a01007387 */ /* 0x0001e20000100a00 */
        /* <DEDUP_REMOVED lines=11> */
[----:B------:R0:W-:Y:S04]  /*2a0f0*/  STL.64 [R1+0x2be8], R4 ;  /* 0x002be80401007387 */ /* 0x0001e80000100a00 */
[----:B0-----:R-:W4:Y:S04]  /*2a100*/  LDL.LU R4, [R1+0x70] ;  /* 0x0000700001047983 */ /* 0x001f280000300800 */
[----:B------:R-:W4:Y:S04]  /*2a110*/  LDL.LU R5, [R1+0x74] ;  /* 0x0000740001057983 */ /* 0x000f280000300800 */
[----:B------:R-:W4:Y:S04]  /*2a120*/  LDL.LU R6, [R1+0x78] ;  /* 0x0000780001067983 */ /* 0x000f280000300800 */
[----:B------:R-:W4:Y:S02]  /*2a130*/  LDL.LU R7, [R1+0x7c] ;  /* 0x00007c0001077983 */ /* 0x000f240000300800 */
[----:B----4-:R-:W-:-:S15]  /*2a140*/  HMMA.16816.F32.BF16 R4, R24, R14, R4 ;  /* 0x0000000e1804723c */ /* 0x010fde0000041804 */
[----:B------:R-:W-:-:S04]  /*2a150*/  NOP ;  /* 0x0000000000007918 */ /* 0x000fc80000000000 */
[----:B------:R-:W-:Y:S04]  /*2a160*/  STL.64 [R1+0x290], R4 ;  /* 0x0002900401007387 */ /* 0x000fe80000100a00 */
[----:B------:R2:W-:Y:S02]  /*2a170*/  STL.64 [R1+0x298], R6 ;  /* 0x0002980601007387 */ /* 0x0005e40000100a00 */
[----:B--2---:R-:W-:Y:S02]  /*2a180*/  HMMA.16816.F32.BF16 R4, R24, R10, R20 ;  /* 0x0000000a1804723c */ /* 0x004fe40000041814 */
[----:B------:R-:W-:Y:S04]  /*2a190*/  STL.64 [R1+0x2c00], R26 ;  /* 0x002c001a01007387 */ /* 0x000fe80000100a00 */
[----:B------:R-:W-:Y:S01]  /*2a1a0*/  STL.64 [R1+0x2bf8], R24 ;  /* 0x002bf81801007387 */ /* 0x000fe20000100a00 */
[----:B------:R-:W-:Y:S01]  /*2a1b0*/  IMAD.MOV.U32 R23, RZ, RZ, R3 ;  /* 0x000000ffff177224 */ /* 0x000fe200078e0003 */
[----:B------:R-:W0:Y:S02]  /*2a1c0*/  S2R R9, SR_TID.X ;  /* 0x0000000000097919 */ /* 0x000e240000002100 */
[----:B---3--:R-:W1:Y:S09]  /*2a1d0*/  LDSM.16.MT88.4 R24, [R17+UR5+0x4000] ;  /* 0x004000051118783b */ /* 0x008e720008004200 */
[----:B------:R2:W-:Y:S04]  /*2a1e0*/  STL.64 [R1+0x280], R4 ;  /* 0x0002800401007387 */ /* 0x0005e80000100a00 */
[----:B------:R3:W-:Y:S04]  /*2a1f0*/  STL.64 [R1+0x288], R6 ;  /* 0x0002880601007387 */ /* 0x0007e80000100a00 */
[----:B------:R-:W4:Y:S04]  /*2a200*/  LDL.LU R20, [R1+0x200] ;  /* 0x0002000001147983 */ /* 0x000f280000300800 */
[----:B------:R-:W4:Y:S04]  /*2a210*/  LDL.LU R21, [R1+0x204] ;  /* 0x0002040001157983 */ /* 0x000f280000300800 */
[----:B------:R-:W4:Y:S04]  /*2a220*/  LDL.LU R22, [R1+0x208] ;  /* 0x0002080001167983 */ /* 0x000f280000300800 */
[----:B------:R-:W4:Y:S04]  /*2a230*/  LDL.LU R3, [R1+0x2c08] ;  /* 0x002c080001037983 */ /* 0x000f280000300800 */
[----:B--2---:R-:W2:Y:S04]  /*2a240*/  LDL.LU R4, [R1+0xc0] ;  /* 0x0000c00001047983 */ /* 0x004ea80000300800 */
[----:B------:R-:W2:Y:S04]  /*2a250*/  LDL.LU R5, [R1+0xc4] ;  /* 0x0000c40001057983 */ /* 0x000ea80000300800 */
[----:B---3--:R-:W2:Y:S04]  /*2a260*/  LDL.LU R6, [R1+0xc8] ;  /* 0x0000c80001067983 */ /* 0x008ea80000300800 */
[----:B------:R-:W2:Y:S04]  /*2a270*/  LDL.LU R7, [R1+0xcc] ;  /* 0x0000cc0001077983 */ /* 0x000ea80000300800 */
[----:B----4-:R-:W-:Y:S04]  /*2a280*/  STL.64 [R1+0x2bb0], R22 ;  /* 0x002bb01601007387 */ /* 0x010fe80000100a00 */
[----:B------:R3:W-:Y:S04]  /*2a290*/  STL.64 [R1+0x2ba8], R20 ;  /* 0x002ba81401007387 */ /* 0x0007e80000100a00 */
[----:B---3--:R-:W3:Y:S04]  /*2a2a0*/  LDL.LU R20, [R1+0x210] ;  /* 0x0002100001147983 */ /* 0x008ee80000300800 */
[----:B------:R-:W3:Y:S04]  /*2a2b0*/  LDL.LU R21, [R1+0x214] ;  /* 0x0002140001157983 */ /* 0x000ee80000300800 */
[----:B------:R-:W4:Y:S04]  /*2a2c0*/  LDL.LU R22, [R1+0x218] ;  /* 0x0002180001167983 */ /* 0x000f280000300800 */
[----:B------:R-:W4:Y:S01]  /*2a2d0*/  LDL.LU R23, [R1+0x21c] ;  /* 0x00021c0001177983 */ /* 0x000f220000300800 */
[----:B0-----:R-:W-:-:S02]  /*2a2e0*/  IMAD.SHL.U32 R0, R9, 0x2, RZ ;  /* 0x0000000209007824 */ /* 0x001fc400078e00ff */
[----:B-1----:R-:W-:Y:S02]  /*2a2f0*/  IMAD.MOV.U32 R29, RZ, RZ, R24 ;  /* 0x000000ffff1d7224 */ /* 0x002fe400078e0018 */
[----:B------:R-:W-:Y:S02]  /*2a300*/  IMAD.MOV.U32 R16, RZ, RZ, R25 ;  /* 0x000000ffff107224 */ /* 0x000fe400078e0019 */
[----:B------:R-:W-:Y:S02]  /*2a310*/  IMAD.MOV.U32 R13, RZ, RZ, R26 ;  /* 0x000000ffff0d7224 */ /* 0x000fe400078e001a */
[----:B------:R-:W-:Y:S01]  /*2a320*/  IMAD.MOV.U32 R12, RZ, RZ, R27 ;  /* 0x000000ffff0c7224 */ /* 0x000fe200078e001b */
[----:B----4-:R-:W-:Y:S04]  /*2a330*/  STL.64 [R1+0x2bc0], R22 ;  /* 0x002bc01601007387 */ /* 0x010fe80000100a00 */
[----:B---3--:R0:W-:Y:S04]  /*2a340*/  STL.64 [R1+0x2bb8], R20 ;  /* 0x002bb81401007387 */ /* 0x0081e80000100a00 */
[----:B0-----:R-:W3:Y:S04]  /*2a350*/  LDL.LU R20, [R1+0x1f0] ;  /* 0x0001f00001147983 */ /* 0x001ee80000300800 */
[----:B------:R-:W3:Y:S04]  /*2a360*/  LDL.LU R21, [R1+0x1f4] ;  /* 0x0001f40001157983 */ /* 0x000ee80000300800 */
[----:B------:R-:W4:Y:S01]  /*2a370*/  LDL.LU R23, [R1+0x1fc] ;  /* 0x0001fc0001177983 */ /* 0x000f220000300800 */
[----:B------:R-:W-:-:S02]  /*2a380*/  IMAD.MOV.U32 R22, RZ, RZ, R3 ;  /* 0x000000ffff167224 */ /* 0x000fc400078e0003 */
[----:B------:R-:W0:Y:S02]  /*2a390*/  S2R R3, SR_TID.X ;  /* 0x0000000000037919 */ /* 0x000e240000002100 */
[----:B0-----:R-:W-:-:S05]  /*2a3a0*/  LOP3.LUT R3, R3, 0x7, RZ, 0xc0, !PT ;  /* 0x0000000703037812 */ /* 0x001fca00078ec0ff */
[----:B------:R-:W-:-:S05]  /*2a3b0*/  IMAD R3, R3, 0x110, RZ ;  /* 0x0000011003037824 */ /* 0x000fca00078e02ff */
[----:B------:R-:W-:-:S04]  /*2a3c0*/  LOP3.LUT R0, R3, 0x30, R0, 0x78, !PT ;  /* 0x0000003003007812 */ /* 0x000fc800078e7800 */
[----:B------:R-:W-:-:S05]  /*2a3d0*/  LOP3.LUT R0, R0, 0x40, RZ, 0x3c, !PT ;  /* 0x0000004000007812 */ /* 0x000fca00078e3cff */
[----:B------:R-:W0:Y:S02]  /*2a3e0*/  LDSM.16.M88.4 R24, [R0+UR5+0x10000] ;  /* 0x010000050018783b */ /* 0x000e240008000200 */
[----:B0-----:R-:W-:Y:S02]  /*2a3f0*/  IMAD.MOV.U32 R8, RZ, RZ, R24 ;  /* 0x000000ffff087224 */ /* 0x001fe400078e0018 */
[----:B------:R-:W-:Y:S01]  /*2a400*/  IMAD.MOV.U32 R9, RZ, RZ, R25 ;  /* 0x000000ffff097224 */ /* 0x000fe200078e0019 */
[----:B----4-:R-:W-:Y:S04]  /*2a410*/  STL.64 [R1+0x2bd0], R22 ;  /* 0x002bd01601007387 */ /* 0x010fe80000100a00 */
[----:B---3--:R0:W-:Y:S04]  /*2a420*/  STL.64 [R1+0x2bc8], R20 ;  /* 0x002bc81401007387 */ /* 0x0081e80000100a00 */
[----:B0-----:R-:W3:Y:S04]  /*2a430*/  LDL.LU R20, [R1+0x1e0] ;  /* 0x0001e00001147983 */ /* 0x001ee80000300800 */
[----:B------:R-:W3:Y:S04]  /*2a440*/  LDL.LU R21, [R1+0x1e4] ;  /* 0x0001e40001157983 */ /* 0x000ee80000300800 */
[----:B------:R-:W3:Y:S04]  /*2a450*/  LDL.LU R22, [R1+0x1e8] ;  /* 0x0001e80001167983 */ /* 0x000ee80000300800 */
[----:B------:R-:W3:Y:S04]  /*2a460*/  LDL.LU R23, [R1+0x1ec] ;  /* 0x0001ec0001177983 */ /* 0x000ee80000300800 */
[----:B------:R-:W-:Y:S04]  /*2a470*/  STL [R1+0x2b84], R16 ;  /* 0x002b841001007387 */ /* 0x000fe80000100800 */
[----:B------:R-:W-:Y:S04]  /*2a480*/  STL.64 [R1+0x70], R24 ;  /* 0x0000701801007387 */ /* 0x000fe80000100a00 */
[----:B------:R0:W-:Y:S04]  /*2a490*/  STL.64 [R1+0x78], R26 ;  /* 0x0000781a01007387 */ /* 0x0001e80000100a00 */
[----:B0-----:R-:W2:Y:S04]  /*2a4a0*/  LDL.LU.64 R26, [R1+0x2c00] ;  /* 0x002c0000011a7983 */ /* 0x001ea80000300a00 */
[----:B------:R-:W2:Y:S02]  /*2a4b0*/  LDL.LU.64 R24, [R1+0x2bf8] ;  /* 0x002bf80001187983 */ /* 0x000ea40000300a00 */
[----:B--2---:R-:W-:Y:S02]  /*2a4c0*/  HMMA.16816.F32.BF16 R24, R24, R18, R4 ;  /* 0x000000121818723c */ /* 0x004fe40000041804 */
[----:B------:R-:W3:Y:S04]  /*2a4d0*/  LDL.LU.64 R6, [R1+0x2bf0] ;  /* 0x002bf00001067983 */ /* 0x000ee80000300a00 */
[----:B------:R-:W2:-:S13]  /*2a4e0*/  LDL.LU.64 R4, [R1+0x2be8] ;  /* 0x002be80001047983 */ /* 0x000e9a0000300a00 */
[----:B------:R-:W-:Y:S04]  /*2a4f0*/  STL.64 [R1+0x150], R24 ;  /* 0x0001501801007387 */ /* 0x000fe80000100a00 */
[----:B------:R-:W-:Y:S01]  /*2a500*/  STL [R1+0x158], R26 ;  /* 0x0001581a01007387 */ /* 0x000fe20000100800 */
[----:B------:R-:W-:-:S03]  /*2a510*/  IMAD.MOV.U32 R3, RZ, RZ, R27 ;  /* 0x000000ffff037224 */ /* 0x000fc600078e001b */
[----:B------:R-:W0:Y:S04]  /*2a520*/  LDSM.16.M88.4 R24, [R0+UR5+0x10800] ;  /* 0x010800050018783b */ /* 0x000e280008000200 */
[----:B0-----:R-:W-:Y:S04]  /*2a530*/  STL.64 [R1+0x20], R24 ;  /* 0x0000201801007387 */ /* 0x001fe80000100a00 */
[----:B------:R-:W-:Y:S04]  /*2a540*/  STL.64 [R1+0x28], R26 ;  /* 0x0000281a01007387 */ /* 0x000fe80000100a00 */
[----:B------:R-:W0:Y:S04]  /*2a550*/  LDSM.16.M88.4 R24, [R0+UR5+0x11000] ;  /* 0x011000050018783b */ /* 0x000e280008000200 */
[----:B0-----:R-:W-:Y:S04]  /*2a560*/  STL.64 [R1+0x30], R24 ;  /* 0x0000301801007387 */ /* 0x001fe80000100a00 */
[----:B------:R-:W-:Y:S04]  /*2a570*/  STL.64 [R1+0x38], R26 ;  /* 0x0000381a01007387 */ /* 0x000fe80000100a00 */
[----:B------:R-:W0:Y:S04]  /*2a580*/  LDSM.16.M88.4 R24, [R0+UR5+0x11800] ;  /* 0x011800050018783b */ /* 0x000e280008000200 */
[----:B0-----:R-:W-:Y:S04]  /*2a590*/  STL.64 [R1+0x90], R24 ;  /* 0x0000901801007387 */ /* 0x001fe80000100a00 */
[----:B------:R0:W-:Y:S04]  /*2a5a0*/  STL.64 [R1+0x98], R26 ;  /* 0x0000981a01007387 */ /* 0x0001e80000100a00 */
[----:B0-----:R-:W3:Y:S04]  /*2a5b0*/  LDL.LU.64 R26, [R1+0x2be0] ;  /* 0x002be000011a7983 */ /* 0x001ee80000300a00 */
[----:B------:R-:W3:Y:S02]  /*2a5c0*/  LDL.LU.64 R24, [R1+0x2bd8] ;  /* 0x002bd80001187983 */ /* 0x000ee40000300a00 */
[----:B---3--:R-:W-:-:S15]  /*2a5d0*/  HMMA.16816.F32.BF16 R20, R24, R6, R20 ;  /* 0x000000061814723c */ /* 0x008fde0000041814 */
        /* <DEDUP_REMOVED lines=8> */
[----:B------:R-:W3:Y:S04]  /*2a660*/  LDL.LU.64 R22, [R1+0x2bd0] ;  /* 0x002bd00001167983 */ /* 0x000ee80000300a00 */
[----:B------:R-:W3:Y:S02]  /*2a670*/  LDL.LU.64 R20, [R1+0x2bc8] ;  /* 0x002bc80001147983 */ /* 0x000ee40000300a00 */
[----:B---3--:R-:W-:-:S15]  /*2a680*/  HMMA.16816.F32.BF16 R20, R24, R14, R20 ;  /* 0x0000000e1814723c */ /* 0x008fde0000041814 */
[----:B------:R-:W-:-:S04]  /*2a690*/  NOP ;  /* 0x0000000000007918 */ /* 0x000fc80000000000 */
[----:B------:R-:W-:Y:S04]  /*2a6a0*/  STL.64 [R1+0x190], R20 ;  /* 0x0001901401007387 */ /* 0x000fe80000100a00 */
[----:B------:R0:W-:Y:S04]  /*2a6b0*/  STL.64 [R1+0x198], R22 ;  /* 0x0001981601007387 */ /* 0x0001e80000100a00 */
[----:B0-----:R-:W3:Y:S04]  /*2a6c0*/  LDL.LU.64 R22, [R1+0x2bc0] ;  /* 0x002bc00001167983 */ /* 0x001ee80000300a00 */
[----:B------:R-:W3:Y:S04]  /*2a6d0*/  LDL.LU.64 R20, [R1+0x2bb8] ;  /* 0x002bb80001147983 */ /* 0x000ee80000300a00 */
[----:B------:R-:W-:Y:S04]  /*2a6e0*/  STL.64 [R1+0x2b90], R14 ;  /* 0x002b900e01007387 */ /* 0x000fe80000100a00 */
[----:B------:R0:W-:Y:S04]  /*2a6f0*/  STL.64 [R1+0x2b88], R12 ;  /* 0x002b880c01007387 */ /* 0x0001e80000100a00 */
[----:B0-----:R-:W4:Y:S04]  /*2a700*/  LDL.LU R12, [R1+0x220] ;  /* 0x00022000010c7983 */ /* 0x001f280000300800 */
[----:B------:R-:W4:Y:S04]  /*2a710*/  LDL.LU R13, [R1+0x224] ;  /* 0x00022400010d7983 */ /* 0x000f280000300800 */
[----:B------:R-:W4:Y:S04]  /*2a720*/  LDL.LU R14, [R1+0x228] ;  /* 0x00022800010e7983 */ /* 0x000f280000300800 */
[----:B------:R-:W4:Y:S01]  /*2a730*/  LDL.LU R15, [R1+0x22c] ;  /* 0x00022c00010f7983 */ /* 0x000f220000300800 */
        /* <DEDUP_REMOVED lines=8> */
[----:B0-----:R-:W2:Y:S04]  /*2a7c0*/  LDL.LU R8, [R1+0x250] ;  /* 0x0002500001087983 */ /* 0x001ea80000300800 */
[----:B------:R-:W2:Y:S04]  /*2a7d0*/  LDL.LU R9, [R1+0x254] ;  /* 0x0002540001097983 */ /* 0x000ea80000300800 */
[----:B------:R-:W2:Y:S04]  /*2a7e0*/  LDL.LU R10, [R1+0x258] ;  /* 0x00025800010a7983 */ /* 0x000ea80000300800 */
[----:B------:R-:W2:Y:S01]  /*2a7f0*/  LDL.LU R11, [R1+0x25c] ;  /* 0x00025c00010b7983 */ /* 0x000ea20000300800 */
[----:B---3--:R-:W-:Y:S03]  /*2a800*/  HMMA.16816.F32.BF16 R24, R24, R18, R20 ;  /* 0x000000121818723c */ /* 0x008fe60000041814 */
[----:B------:R-:W4:Y:S04]  /*2a810*/  LDL.LU.64 R22, [R1+0x2ba0] ;  /* 0x002ba00001167983 */ /* 0x000f280000300a00 */
[----:B------:R-:W4:-:S12]  /*2a820*/  LDL.LU.64 R20, [R1+0x2b98] ;  /* 0x002b980001147983 */ /* 0x000f180000300a00 */
[----:B------:R0:W-:Y:S04]  /*2a830*/  STL.64 [R1+0x130], R24 ;  /* 0x0001301801007387 */ /* 0x0001e80000100a00 */
[----:B------:R-:W-:Y:S04]  /*2a840*/  STL.64 [R1+0x138], R26 ;  /* 0x0001381a01007387 */ /* 0x000fe80000100a00 */
[----:B0-----:R-:W3:Y:S04]  /*2a850*/  LDL.64 R24, [R1+0x30] ;  /* 0x0000300001187983 */ /* 0x001ee80000100a00 */
[----:B---3--:R0:W-:Y:S04]  /*2a860*/  STL.64 [R1+0x2b30], R24 ;  /* 0x002b301801007387 */ /* 0x0081e80000100a00 */
[----:B0-----:R-:W3:Y:S04]  /*2a870*/  LDL.LU R24, [R1+0x260] ;  /* 0x0002600001187983 */ /* 0x001ee80000300800 */
[----:B------:R-:W3:Y:S04]  /*2a880*/  LDL.LU R25, [R1+0x264] ;  /* 0x0002640001197983 */ /* 0x000ee80000300800 */
[----:B------:R-:W2:Y:S04]  /*2a890*/  LDL.LU R26, [R1+0x268] ;  /* 0x00026800011a7983 */ /* 0x000ea80000300800 */
[----:B------:R-:W2:Y:S04]  /*2a8a0*/  LDL.LU R27, [R1+0x26c] ;  /* 0x00026c00011b7983 */ /* 0x000ea80000300800 */
[----:B--2---:R0:W-:Y:S02]  /*2a8b0*/  STL.64 [R1+0x2b50], R26 ;  /* 0x002b501a01007387 */ /* 0x0041e40000100a00 */
[----:B0-----:R-:W-:-:S02]  /*2a8c0*/  IMAD.MOV.U32 R26, RZ, RZ, R5 ;  /* 0x000000ffff1a7224 */ /* 0x001fc400078e0005 */
[----:B------:R-:W-:Y:S02]  /*2a8d0*/  IMAD.MOV.U32 R27, RZ, RZ, R4 ;  /* 0x000000ffff1b7224 */ /* 0x000fe400078e0004 */
[----:B----4-:R-:W-:Y:S01]  /*2a8e0*/  HMMA.16816.F32.BF16 R4, R20, R6, R12 ;  /* 0x000000061404723c */ /* 0x010fe2000004180c */
[----:B---3--:R0:W-:Y:S04]  /*2a8f0*/  STL.64 [R1+0x2b48], R24 ;  /* 0x002b481801007387 */ /* 0x0081e80000100a00 */
[----:B0-----:R-:W2:Y:S04]  /*2a900*/  LDL.LU R24, [R1+0x270] ;  /* 0x0002700001187983 */ /* 0x001ea80000300800 */
[----:B------:R-:W2:Y:S04]  /*2a910*/  LDL.LU R25, [R1+0x274] ;  /* 0x0002740001197983 */ /* 0x000ea80000300800 */
[----:B------:R-:W3:Y:S04]  /*2a920*/  LDL.LU.64 R14, [R1+0x2b90] ;  /* 0x002b9000010e7983 */ /* 0x000ee80000300a00 */
[----:B------:R-:W4:Y:S04]  /*2a930*/  LDL.LU.64 R12, [R1+0x2b88] ;  /* 0x002b8800010c7983 */ /* 0x000f280000300a00 */
[----:B------:R-:W-:Y:S04]  /*2a940*/  STL.64 [R1+0x100], R4 ;  /* 0x0001000401007387 */ /* 0x000fe80000100a00 */
[----:B------:R-:W-:Y:S04]  /*2a950*/  STL.64 [R1+0x108], R6 ;  /* 0x0001080601007387 */ /* 0x000fe80000100a00 */
[----:B------:R-:W0:Y:S04]  /*2a960*/  LDSM.16.MT88.4 R4, [R17+UR5+0x4100] ;  /* 0x004100051104783b */ /* 0x000e280008004200 */
[----:B0-----:R-:W-:Y:S04]  /*2a970*/  STL.64 [R1+0x2ad0], R6 ;  /* 0x002ad00601007387 */ /* 0x001fe80000100a00 */
[----:B------:R0:W-:Y:S02]  /*2a980*/  STL.64 [R1+0x2ac8], R4 ;  /* 0x002ac80401007387 */ /* 0x0001e40000100a00 */
[----:B0-----:R-:W-:-:S02]  /*2a990*/  IMAD.MOV.U32 R4, RZ, RZ, R16 ;  /* 0x000000ffff047224 */ /* 0x001fc400078e0010 */
[----:B------:R-:W2:Y:S01]  /*2a9a0*/  LDL.LU R16, [R1+0x2b84] ;  /* 0x002b840001107983 */ /* 0x000ea20000300800 */
[----:B------:R-:W-:Y:S02]  /*2a9b0*/  IMAD.MOV.U32 R6, RZ, RZ, R0 ;  /* 0x000000ffff067224 */ /* 0x000fe400078e0000 */
[----:B------:R-:W-:Y:S02]  /*2a9c0*/  IMAD.MOV.U32 R7, RZ, RZ, R28 ;  /* 0x000000ffff077224 */ /* 0x000fe400078e001c */
[----:B------:R-:W-:Y:S02]  /*2a9d0*/  IMAD.MOV.U32 R5, RZ, RZ, R2 ;  /* 0x000000ffff057224 */ /* 0x000fe400078e0002 */
[----:B------:R-:W2:Y:S04]  /*2a9e0*/  LDL.LU R2, [R1+0x2b80] ;  /* 0x002b800001027983 */ /* 0x000ea80000300800 */
[----:B------:R-:W2:Y:S04]  /*2a9f0*/  LDL.LU R0, [R1+0x2b7c] ;  /* 0x002b7c0001007983 */ /* 0x000ea80000300800 */
[----:B------:R-:W2:Y:S04]  /*2aa00*/  LDL.LU R28, [R1+0x2b78] ;  /* 0x002b7800011c7983 */ /* 0x000ea80000300800 */
[----:B------:R-:W-:Y:S04]  /*2aa10*/  STL.64 [R1+0x2b08], R6 ;  /* 0x002b080601007387 */ /* 0x000fe80000100a00 */
[----:B------:R0:W-:Y:S02]  /*2aa20*/  STL.64 [R1+0x2b00], R4 ;  /* 0x002b000401007387 */ /* 0x0001e40000100a00 */
[----:B0-----:R-:W-:-:S02]  /*2aa30*/  IMAD.MOV.U32 R4, RZ, RZ, R29 ;  /* 0x000000ffff047224 */ /* 0x001fc400078e001d */
[----:B------:R-:W2:Y:S01]  /*2aa40*/  LDL.LU R29, [R1+0x2b74] ;  /* 0x002b7400011d7983 */ /* 0x000ea20000300800 */
[C---:B---3--:R-:W-:Y:S01]  /*2aa50*/  HMMA.16816.F32.BF16 R8, R20.reuse, R14, R8 ;  /* 0x0000000e1408723c */ /* 0x048fe20000041808 */
[----:B----4-:R-:W-:Y:S02]  /*2aa60*/  IMAD.MOV.U32 R6, RZ, RZ, R13 ;  /* 0x000000ffff067224 */ /* 0x010fe400078e000d */
[----:B------:R-:W-:Y:S02]  /*2aa70*/  IMAD.MOV.U32 R7, RZ, RZ, R12 ;  /* 0x000000ffff077224 */ /* 0x000fe400078e000c */
[----:B--2---:R-:W-:Y:S02]  /*2aa80*/  IMAD.MOV.U32 R5, RZ, RZ, R16 ;  /* 0x000000ffff057224 */ /* 0x004fe400078e0010 */
[----:B------:R-:W2:Y:S04]  /*2aa90*/  LDL.LU R16, [R1+0x2b70] ;  /* 0x002b700001107983 */ /* 0x000ea80000300800 */
[----:B------:R-:W3:Y:S04]  /*2aaa0*/  LDL.LU R13, [R1+0x2b6c] ;  /* 0x002b6c00010d7983 */ /* 0x000ee80000300800 */
[----:B------:R-:W3:Y:S04]  /*2aab0*/  LDL.LU R12, [R1+0x2b68] ;  /* 0x002b6800010c7983 */ /* 0x000ee80000300800 */
[----:B------:R-:W-:Y:S04]  /*2aac0*/  STL.64 [R1+0x120], R8 ;  /* 0x0001200801007387 */ /* 0x000fe80000100a00 */
[----:B------:R0:W-:Y:S04]  /*2aad0*/  STL.64 [R1+0x128], R10 ;  /* 0x0001280a01007387 */ /* 0x0001e80000100a00 */
[----:B0-----:R-:W4:Y:S04]  /*2aae0*/  LDL.LU.64 R10, [R1+0x2b60] ;  /* 0x002b6000010a7983 */ /* 0x001f280000300a00 */
[----:B------:R-:W3:Y:S01]  /*2aaf0*/  LDL.LU.64 R8, [R1+0x2b58] ;  /* 0x002b580001087983 */ /* 0x000ee20000300a00 */
[----:B----4-:R-:W-:-:S15]  /*2ab00*/  HMMA.16816.F32.BF16 R24, R20, R10, R24 ;  /* 0x0000000a1418723c */ /* 0x010fde0000041818 */
[----:B------:R-:W-:-:S04]  /*2ab10*/  NOP ;  /* 0x0000000000007918 */ /* 0x000fc80000000000 */
[----:B------:R-:W-:Y:S04]  /*2ab20*/  STL.64 [R1+0x110], R24 ;  /* 0x0001101801007387 */ /* 0x000fe80000100a00 */
[----:B------:R0:W-:Y:S04]  /*2ab30*/  STL.64 [R1+0x118], R26 ;  /* 0x0001181a01007387 */ /* 0x0001e80000100a00 */
[----:B0-----:R-:W4:Y:S04]  /*2ab40*/  LDL.LU.64 R26, [R1+0x2b50] ;  /* 0x002b5000011a7983 */ /* 0x001f280000300a00 */
[----:B------:R-:W4:Y:S02]  /*2ab50*/  LDL.LU.64 R24, [R1+0x2b48] ;  /* 0x002b480001187983 */ /* 0x000f240000300a00 */
[----:B----4-:R-:W-:Y:S02]  /*2ab60*/  HMMA.16816.F32.BF16 R24, R20, R18, R24 ;  /* 0x000000121418723c */ /* 0x010fe40000041818 */
[----:B------:R0:W1:Y:S04]  /*2ab70*/  LDSM.16.MT88.4 R20, [R17+UR5+0x4180] ;  /* 0x004180051114783b */ /* 0x0000680008004200 */
[----:B0-----:R-:W4:-:S13]  /*2ab80*/  LDL.LU R17, [R1+0x2b40] ;  /* 0x002b400001117983 */ /* 0x001f1a0000300800 */
[----:B------:R0:W-:Y:S04]  /*2ab90*/  STL.64 [R1+0xc0], R24 ;  /* 0x0000c01801007387 */ /* 0x0001e80000100a00 */
[----:B------:R-:W-:Y:S04]  /*2aba0*/  STL.64 [R1+0xc8], R26 ;  /* 0x0000c81a01007387 */ /* 0x000fe80000100a00 */
[----:B------:R-:W3:Y:S04]  /*2abb0*/  LDL.LU R14, [R1+0x2f8] ;  /* 0x0002f800010e7983 */ /* 0x000ee80000300800 */
[----:B------:R-:W3:Y:S04]  /*2abc0*/  LDL.LU R15, [R1+0x2fc] ;  /* 0x0002fc00010f7983 */ /* 0x000ee80000300800 */
[----:B0-----:R-:W3:Y:S04]  /*2abd0*/  LDL.64 R24, [R1+0x20] ;  /* 0x0000200001187983 */ /* 0x001ee80000100a00 */
[----:B-1----:R-:W-:Y:S04]  /*2abe0*/  STL.64 [R1+0x2a90], R22 ;  /* 0x002a901601007387 */ /* 0x002fe80000100a00 */
[----:B------:R0:W-:Y:S04]  /*2abf0*/  STL.64 [R1+0x2a88], R20 ;  /* 0x002a881401007387 */ /* 0x0001e80000100a00 */
[----:B0-----:R-:W3:Y:S01]  /*2ac00*/  LDL.64 R20, [R1+0x90] ;  /* 0x0000900001147983 */ /* 0x001ee20000100a00 */
[----:B--2---:R-:W-:-:S02]  /*2ac10*/  IMAD.MOV.U32 R23, RZ, RZ, R16 ;  /* 0x000000ffff177224 */ /* 0x004fc400078e0010 */
[----:B----4-:R-:W-:Y:S02]  /*2ac20*/  IMAD.MOV.U32 R22, RZ, RZ, R17 ;  /* 0x000000ffff167224 */ /* 0x010fe400078e0011 */
[----:B------:R-:W0:Y:S04]  /*2ac30*/  LDSM.16.MT88.4 R16, [R0+UR5+0x4000] ;  /* 0x004000050010783b */ /* 0x000e280008004200 */
[----:B---3--:R1:W-:Y:S04]  /*2ac40*/  STL.64 [R1+0x2b38], R20 ;  /* 0x002b381401007387 */ /* 0x0083e80000100a00 */
[----:B-1----:R-:W2:Y:S04]  /*2ac50*/  LDL.LU R20, [R1+0x340] ;  /* 0x0003400001147983 */ /* 0x002ea80000300800 */
[----:B------:R-:W2:Y:S04]  /*2ac60*/  LDL.LU R21, [R1+0x344] ;  /* 0x0003440001157983 */ /* 0x000ea80000300800 */
[----:B0-----:R-:W-:Y:S04]  /*2ac70*/  STL.64 [R1+0x2a40], R18 ;  /* 0x002a401201007387 */ /* 0x001fe80000100a00 */
[----:B------:R0:W-:Y:S04]  /*2ac80*/  STL.64 [R1+0x2a38], R16 ;  /* 0x002a381001007387 */ /* 0x0001e80000100a00 */
[----:B0-----:R-:W3:Y:S04]  /*2ac90*/  LDL.LU R16, [R1+0x310] ;  /* 0x0003100001107983 */ /* 0x001ee80000300800 */
[----:B------:R-:W3:Y:S04]  /*2aca0*/  LDL.LU R17, [R1+0x314] ;  /* 0x0003140001117983 */ /* 0x000ee80000300800 */
[----:B------:R-:W4:Y:S04]  /*2acb0*/  LDL.LU R18, [R1+0x318] ;  /* 0x0003180001127983 */ /* 0x000f280000300800 */
[----:B------:R-:W4:Y:S04]  /*2acc0*/  LDL.LU R19, [R1+0x31c] ;  /* 0x00031c0001137983 */ /* 0x000f280000300800 */
[----:B----4-:R-:W-:Y:S04]  /*2acd0*/  STL.64 [R1+0x2af8], R18 ;  /* 0x002af81201007387 */ /* 0x010fe80000100a00 */
[----:B---3--:R0:W-:Y:S04]  /*2ace0*/  STL.64 [R1+0x2af0], R16 ;  /* 0x002af01001007387 */ /* 0x0081e80000100a00 */
[----:B0-----:R-:W3:Y:S04]  /*2acf0*/  LDL.LU R16, [R1+0x2d0] ;  /* 0x0002d00001107983 */ /* 0x001ee80000300800 */
[----:B------:R-:W3:Y:S04]  /*2ad00*/  LDL.LU R17, [R1+0x2d4] ;  /* 0x0002d40001117983 */ /* 0x000ee80000300800 */
[----:B------:R-:W4:Y:S04]  /*2ad10*/  LDL.LU R18, [R1+0x2d8] ;  /* 0x0002d80001127983 */ /* 0x000f280000300800 */
[----:B------:R-:W4:Y:S01]  /*2ad20*/  LDL.LU R19, [R1+0x2dc] ;  /* 0x0002dc0001137983 */ /* 0x000f220000300800 */
[C---:B------:R-:W-:Y:S03]  /*2ad30*/  HMMA.16816.F32.BF16 R12, R4.reuse, R8, R12 ;  /* 0x00000008040c723c */ /* 0x040fe6000004180c */
[----:B----4-:R-:W-:Y:S04]  /*2ad40*/  STL.64 [R1+0x2b18], R18 ;  /* 0x002b181201007387 */ /* 0x010fe80000100a00 */
[----:B---3--:R0:W-:Y:S04]  /*2ad50*/  STL.64 [R1+0x2b10], R16 ;  /* 0x002b101001007387 */ /* 0x0081e80000100a00 */
[----:B0-----:R-:W3:Y:S04]  /*2ad60*/  LDL.LU R16, [R1+0x2e0] ;  /* 0x0002e00001107983 */ /* 0x001ee80000300800 */
[----:B------:R-:W3:Y:S04]  /*2ad70*/  LDL.LU R17, [R1+0x2e4] ;  /* 0x0002e40001117983 */ /* 0x000ee80000300800 */
[----:B------:R-:W4:Y:S04]  /*2ad80*/  LDL.LU R18, [R1+0x2e8] ;  /* 0x0002e80001127983 */ /* 0x000f280000300800 */
[----:B------:R-:W4:Y:S01]  /*2ad90*/  LDL.LU R19, [R1+0x2ec] ;  /* 0x0002ec0001137983 */ /* 0x000f220000300800 */
[----:B--2---:R-:W-:Y:S03]  /*2ada0*/  HMMA.16816.F32.BF16 R20, R4, R24, R20 ;  /* 0x000000180414723c */ /* 0x004fe60000041814 */
[----:B----4-:R-:W-:Y:S04]  /*2adb0*/  STL.64 [R1+0x2b28], R18 ;  /* 0x002b281201007387 */ /* 0x010fe80000100a00 */
[----:B---3--:R0:W-:Y:S04]  /*2adc0*/  STL.64 [R1+0x2b20], R16 ;  /* 0x002b201001007387 */ /* 0x0081e80000100a00 */
[----:B0-----:R-:W2:Y:S04]  /*2add0*/  LDL.LU R16, [R1+0x330] ;  /* 0x0003300001107983 */ /* 0x001ea80000300800 */
[----:B------:R-:W2:Y:S04]  /*2ade0*/  LDL.LU R17, [R1+0x334] ;  /* 0x0003340001117983 */ /* 0x000ea80000300800 */
[----:B------:R-:W2:Y:S04]  /*2adf0*/  LDL.LU R18, [R1+0x338] ;  /* 0x0003380001127983 */ /* 0x000ea80000300800 */
[----:B------:R-:W2:Y:S04]  /*2ae00*/  LDL.LU R19, [R1+0x33c] ;  /* 0x00033c0001137983 */ /* 0x000ea80000300800 */
[----:B------:R-:W-:Y:S04]  /*2ae10*/  STL.64 [R1+0xb0], R12 ;  /* 0x0000b00c01007387 */ /* 0x000fe80000100a00 */
[----:B------:R-:W-:Y:S04]  /*2ae20*/  STL.64 [R1+0xb8], R14 ;  /* 0x0000b80e01007387 */ /* 0x000fe80000100a00 */
[----:B------:R-:W0:Y:S04]  /*2ae30*/  LDSM.16.MT88.4 R12, [R0+UR5+0x4080] ;  /* 0x00408005000c783b */ /* 0x000e280008004200 */
[----:B0-----:R-:W-:Y:S04]  /*2ae40*/  STL.64 [R1+0x29f0], R14 ;  /* 0x0029f00e01007387 */ /* 0x001fe80000100a00 */
[----:B------:R0:W-:Y:S04]  /*2ae50*/  STL.64 [R1+0x29e8], R12 ;  /* 0x0029e80c01007387 */ /* 0x0001e80000100a00 */
[----:B0-----:R-:W3:Y:S04]  /*2ae60*/  LDL.LU R12, [R1+0x320] ;  /* 0x00032000010c7983 */ /* 0x001ee80000300800 */
[----:B------:R-:W3:Y:S04]  /*2ae70*/  LDL.LU R13, [R1+0x324] ;  /* 0x00032400010d7983 */ /* 0x000ee80000300800 */
[----:B------:R0:W-:Y:S04]  /*2ae80*/  STL.64 [R1+0xf0], R20 ;  /* 0x0000f01401007387 */ /* 0x0001e80000100a00 */
[----:B------:R1:W-:Y:S04]  /*2ae90*/  STL.64 [R1+0xf8], R22 ;  /* 0x0000f81601007387 */ /* 0x0003e80000100a00 */
[----:B0-----:R-:W4:Y:S01]  /*2aea0*/  LDL.LU.64 R20, [R1+0x2b38] ;  /* 0x002b380001147983 */ /* 0x001f220000300a00 */
[----:B-1----:R-:W-:-:S02]  /*2aeb0*/  IMAD.MOV.U32 R23, RZ, RZ, R24 ;  /* 0x000000ffff177224 */ /* 0x002fc400078e0018 */
[----:B------:R-:W-:Y:S02]  /*2aec0*/  IMAD.MOV.U32 R22, RZ, RZ, R25 ;  /* 0x000000ffff167224 */ /* 0x000fe400078e0019 */
[----:B------:R-:W2:Y:S02]  /*2aed0*/  LDL.LU.64 R24, [R1+0x2b30] ;  /* 0x002b300001187983 */ /* 0x000ea40000300a00 */
        /* <DEDUP_REMOVED lines=12> */
[----:B------:R-:W2:Y:S01]  /*2afa0*/  LDL.LU.64 R4, [R1+0x2b00] ;  /* 0x002b000001047983 */ /* 0x000ea20000300a00 */
[----:B------:R-:W-:-:S02]  /*2afb0*/  IMAD.MOV.U32 R14, RZ, RZ, R29 ;  /* 0x000000ffff0e7224 */ /* 0x000fc400078e001d */
[----:B------:R-:W-:Y:S01]  /*2afc0*/  IMAD.MOV.U32 R15, RZ, RZ, R28 ;  /* 0x000000ffff0f7224 */ /* 0x000fe200078e001c */
[----:B--2---:R-:W-:Y:S01]  /*2afd0*/  HMMA.16816.F32.BF16 R8, R4, R8, R16 ;  /* 0x000000080408723c */ /* 0x004fe20000041810 */
[----:B------:R-:W2:Y:S04]  /*2afe0*/  LDL.LU.64 R18, [R1+0x2af8] ;  /* 0x002af80001127983 */ /* 0x000ea80000300a00 */
[----:B------:R-:W2:-:S14]  /*2aff0*/  LDL.LU.64 R16, [R1+0x2af0] ;  /* 0x002af00001107983 */ /* 0x000e9c0000300a00 */
[----:B------:R-:W-:Y:S01]  /*2b000*/  IMAD.MOV.U32 R29, RZ, RZ, R10 ;  /* 0x000000ffff1d7224 */ /* 0x000fe200078e000a */
[----:B------:R-:W-:Y:S01]  /*2b010*/  STL.64 [R1+0x80], R8 ;  /* 0x0000800801007387 */ /* 0x000fe20000100a00 */
[----:B------:R-:W-:-:S03]  /*2b020*/  IMAD.MOV.U32 R28, RZ, RZ, R11 ;  /* 0x000000ffff1c7224 */ /* 0x000fc600078e000b */
[----:B------:R-:W0:Y:S04]  /*2b030*/  LDSM.16.MT88.4 R8, [R0+UR5+0x4100] ;  /* 0x004100050008783b */ /* 0x000e280008004200 */
[----:B------:R-:W-:Y:S04]  /*2b040*/  STL [R1+0x295c], R28 ;  /* 0x00295c1c01007387 */ /* 0x000fe80000100800 */
[----:B------:R-:W-:Y:S04]  /*2b050*/  STL [R1+0x2958], R29 ;  /* 0x0029581d01007387 */ /* 0x000fe80000100800 */
[----:B0-----:R-:W-:Y:S04]  /*2b060*/  STL.64 [R1+0x29a8], R10 ;  /* 0x0029a80a01007387 */ /* 0x001fe80000100a00 */
[----:B------:R0:W-:Y:S02]  /*2b070*/  STL.64 [R1+0x29a0], R8 ;  /* 0x0029a00801007387 */ /* 0x0001e40000100a00 */
[----:B0-----:R-:W-:-:S02]  /*2b080*/  IMAD.MOV.U32 R8, RZ, RZ, R23 ;  /* 0x000000ffff087224 */ /* 0x001fc400078e0017 */
[----:B------:R-:W-:-:S07]  /*2b090*/  IMAD.MOV.U32 R9, RZ, RZ, R22 ;  /* 0x000000ffff097224 */ /* 0x000fce00078e0016 */
[----:B---3--:R-:W-:Y:S01]  /*2b0a0*/  HMMA.16816.F32.BF16 R12, R4, R8, R12 ;  /* 0x00000008040c723c */ /* 0x008fe2000004180c */
[----:B------:R0:W-:-:S15]  /*2b0b0*/  STL.64 [R1+0x2ac0], R8 ;  /* 0x002ac00801007387 */ /* 0x0001de0000100a00 */
[----:B------:R-:W-:-:S03]  /*2b0c0*/  NOP ;  /* 0x0000000000007918 */ /* 0x000fc60000000000 */
[----:B------:R-:W-:Y:S04]  /*2b0d0*/  STL.64 [R1+0x10], R12 ;  /* 0x0000100c01007387 */ /* 0x000fe80000100a00 */
[----:B------:R2:W-:Y:S01]  /*2b0e0*/  STL.64 [R1+0x18], R14 ;  /* 0x0000180e01007387 */ /* 0x0005e20000100a00 */
[----:B0-----:R-:W-:Y:S02]  /*2b0f0*/  IMAD.MOV.U32 R9, RZ, RZ, R24 ;  /* 0x000000ffff097224 */ /* 0x001fe400078e0018 */
[----:B------:R-:W-:Y:S01]  /*2b100*/  IMAD.MOV.U32 R8, RZ, RZ, R25 ;  /* 0x000000ffff087224 */ /* 0x000fe200078e0019 */
[----:B--2---:R-:W-:-:S15]  /*2b110*/  HMMA.16816.F32.BF16 R12, R4, R24, R16 ;  /* 0x00000018040c723c */ /* 0x004fde0000041810 */
[----:B------:R-:W-:-:S04]  /*2b120*/  NOP ;  /* 0x0000000000007918 */ /* 0x000fc80000000000 */
[----:B------:R-:W-:Y:S04]  /*2b130*/  STL.64 [R1+0xd0], R12 ;  /* 0x0000d00c01007387 */ /* 0x000fe80000100a00 */
[----:B------:R-:W2:Y:S04]  /*2b140*/  LDL.LU R24, [R1+0x230] ;  /* 0x0002300001187983 */ /* 0x000ea80000300800 */
        /* <DEDUP_REMOVED lines=9> */
[----:B------:R-:W4:Y:S04]  /*2b1e0*/  LDL.LU R16, [R1+0x1c0] ;  /* 0x0001c00001107983 */ /* 0x000f280000300800 */
[----:B------:R-:W4:Y:S04]  /*2b1f0*/  LDL.LU R17, [R1+0x1c4] ;  /* 0x0001c40001117983 */ /* 0x000f280000300800 */
[----:B------:R-:W2:Y:S04]  /*2b200*/  LDL.LU R18, [R1+0x1c8] ;  /* 0x0001c80001127983 */ /* 0x000ea80000300800 */
[----:B------:R-:W2:Y:S04]  /*2b210*/  LDL.LU R19, [R1+0x1cc] ;  /* 0x0001cc0001137983 */ /* 0x000ea80000300800 */
[----:B--2---:R-:W-:Y:S04]  /*2b220*/  STL.64 [R1+0x2a50], R18 ;  /* 0x002a501201007387 */ /* 0x004fe80000100a00 */
[----:B----4-:R0:W-:Y:S02]  /*2b230*/  STL.64 [R1+0x2a48], R16 ;  /* 0x002a481001007387 */ /* 0x0101e40000100a00 */
[----:B0-----:R-:W-:-:S02]  /*2b240*/  IMAD.MOV.U32 R16, RZ, RZ, R9 ;  /* 0x000000ffff107224 */ /* 0x001fc400078e0009 */
[----:B------:R-:W-:-:S05]  /*2b250*/  IMAD.MOV.U32 R17, RZ, RZ, R8 ;  /* 0x000000ffff117224 */ /* 0x000fca00078e0008 */
[----:B------:R-:W-:Y:S04]  /*2b260*/  STL.64 [R1+0x2ab8], R16 ;  /* 0x002ab81001007387 */ /* 0x000fe80000100a00 */
[----:B---3--:R-:W-:Y:S04]  /*2b270*/  STL.64 [R1+0x2a10], R26 ;  /* 0x002a101a01007387 */ /* 0x008fe80000100a00 */
[----:B------:R0:W-:Y:S04]  /*2b280*/  STL.64 [R1+0x2a08], R24 ;  /* 0x002a081801007387 */ /* 0x0001e80000100a00 */
[----:B0-----:R-:W2:Y:S04]  /*2b290*/  LDL.LU R24, [R1+0x2b0] ;  /* 0x0002b00001187983 */ /* 0x001ea80000300800 */
[----:B------:R-:W2:Y:S04]  /*2b2a0*/  LDL.LU R25, [R1+0x2b4] ;  /* 0x0002b40001197983 */ /* 0x000ea80000300800 */
[----:B------:R-:W3:Y:S04]  /*2b2b0*/  LDL.LU R26, [R1+0x2b8] ;  /* 0x0002b800011a7983 */ /* 0x000ee80000300800 */
[----:B------:R-:W3:Y:S04]  /*2b2c0*/  LDL.LU R27, [R1+0x2bc] ;  /* 0x0002bc00011b7983 */ /* 0x000ee80000300800 */
[----:B---3--:R-:W-:Y:S04]  /*2b2d0*/  STL.64 [R1+0x2a20], R26 ;  /* 0x002a201a01007387 */ /* 0x008fe80000100a00 */
[----:B--2---:R0:W-:Y:S04]  /*2b2e0*/  STL.64 [R1+0x2a18], R24 ;  /* 0x002a181801007387 */ /* 0x0041e80000100a00 */
[----:B0-----:R-:W2:Y:S01]  /*2b2f0*/  LDL.LU.64 R24, [R1+0x70] ;  /* 0x0000700001187983 */ /* 0x001ea20000300a00 */
[----:B------:R-:W-:-:S02]  /*2b300*/  IMAD.MOV.U32 R13, RZ, RZ, R2 ;  /* 0x000000ffff0d7224 */ /* 0x000fc400078e0002 */
[----:B------:R-:W-:Y:S02]  /*2b310*/  IMAD.MOV.U32 R28, RZ, RZ, R14 ;  /* 0x000000ffff1c7224 */ /* 0x000fe400078e000e */
[----:B------:R-:W-:Y:S01]  /*2b320*/  IMAD.MOV.U32 R29, RZ, RZ, R15 ;  /* 0x000000ffff1d7224 */ /* 0x000fe200078e000f */
[----:B--2---:R-:W-:Y:S04]  /*2b330*/  STL.64 [R1+0x2ad8], R24 ;  /* 0x002ad81801007387 */ /* 0x004fe80000100a00 */
[----:B------:R-:W2:Y:S04]  /*2b340*/  LDL.LU R12, [R1+0x240] ;  /* 0x00024000010c7983 */ /* 0x000ea80000300800 */
[----:B------:R-:W3:Y:S04]  /*2b350*/  LDL.LU R2, [R1+0x2aec] ;  /* 0x002aec0001027983 */ /* 0x000ee80000300800 */
[----:B------:R-:W4:Y:S04]  /*2b360*/  LDL.LU R14, [R1+0x248] ;  /* 0x00024800010e7983 */ /* 0x000f280000300800 */
[----:B------:R-:W4:Y:S04]  /*2b370*/  LDL.LU R15, [R1+0x24c] ;  /* 0x00024c00010f7983 */ /* 0x000f280000300800 */
[----:B----4-:R3:W-:Y:S04]  /*2b380*/  STL.64 [R1+0x2a30], R14 ;  /* 0x002a300e01007387 */ /* 0x0107e80000100a00 */
[----:B--2---:R0:W-:Y:S01]  /*2b390*/  STL.64 [R1+0x2a28], R12 ;  /* 0x002a280c01007387 */ /* 0x0041e20000100a00 */
[----:B---3--:R-:W-:-:S03]  /*2b3a0*/  IMAD.MOV.U32 R14, RZ, RZ, R2 ;  /* 0x000000ffff0e7224 */ /* 0x008fc600078e0002 */
[----:B0-----:R-:W2:Y:S04]  /*2b3b0*/  LDL.LU R12, [R1+0x2c0] ;  /* 0x0002c000010c7983 */ /* 0x001ea80000300800 */
[----:B------:R-:W2:Y:S04]  /*2b3c0*/  LDL.LU R13, [R1+0x2c4] ;  /* 0x0002c400010d7983 */ /* 0x000ea80000300800 */
[----:B------:R-:W3:Y:S04]  /*2b3d0*/  LDL.LU R2, [R1+0x2ae8] ;  /* 0x002ae80001027983 */ /* 0x000ee80000300800 */
[----:B------:R-:W4:Y:S04]  /*2b3e0*/  LDL.LU R15, [R1+0x2cc] ;  /* 0x0002cc00010f7983 */ /* 0x000f280000300800 */
[----:B----4-:R-:W-:Y:S04]  /*2b3f0*/  STL.64 [R1+0x2a60], R14 ;  /* 0x002a600e01007387 */ /* 0x010fe80000100a00 */
[----:B--2---:R0:W-:Y:S04]  /*2b400*/  STL.64 [R1+0x2a58], R12 ;  /* 0x002a580c01007387 */ /* 0x0041e80000100a00 */
[----:B0-----:R-:W2:Y:S04]  /*2b410*/  LDL.LU R12, [R1+0x1d0] ;  /* 0x0001d000010c7983 */ /* 0x001ea80000300800 */
[----:B------:R-:W2:Y:S04]  /*2b420*/  LDL.LU R13, [R1+0x1d4] ;  /* 0x0001d400010d7983 */ /* 0x000ea80000300800 */
[----:B------:R-:W4:Y:S01]  /*2b430*/  LDL.LU R14, [R1+0x1d8] ;  /* 0x0001d800010e7983 */ /* 0x000f220000300800 */
[----:B---3--:R-:W-:-:S03]  /*2b440*/  IMAD.MOV.U32 R15, RZ, RZ, R2 ;  /* 0x000000ffff0f7224 */ /* 0x008fc600078e0002 */
        /* <DEDUP_REMOVED lines=13> */
[----:B----4-:R-:W-:Y:S04]  /*2b520*/  STL.64 [R1+0x2a70], R14 ;  /* 0x002a700e01007387 */ /* 0x010fe80000100a00 */
[----:B--2---:R0:W-:Y:S04]  /*2b530*/  STL.64 [R1+0x2a68], R12 ;  /* 0x002a680c01007387 */ /* 0x0041e80000100a00 */
[----:B0-----:R-:W2:Y:S04]  /*2b540*/  LDL.LU R12, [R1+0x1b0] ;  /* 0x0001b000010c7983 */ /* 0x001ea80000300800 */
[----:B------:R-:W2:Y:S04]  /*2b550*/  LDL.LU R13, [R1+0x1b4] ;  /* 0x0001b400010d7983 */ /* 0x000ea80000300800 */
[----:B------:R-:W4:Y:S04]  /*2b560*/  LDL.LU R14, [R1+0x1b8] ;  /* 0x0001b800010e7983 */ /* 0x000f280000300800 */
[----:B------:R-:W4:Y:S04]  /*2b570*/  LDL.LU R15, [R1+0x1bc] ;  /* 0x0001bc00010f7983 */ /* 0x000f280000300800 */
[----:B----4-:R-:W-:Y:S04]  /*2b580*/  STL.64 [R1+0x2a80], R14 ;  /* 0x002a800e01007387 */ /* 0x010fe80000100a00 */
[----:B--2---:R0:W-:Y:S04]  /*2b590*/  STL.64 [R1+0x2a78], R12 ;  /* 0x002a780c01007387 */ /* 0x0041e80000100a00 */
[----:B0-----:R-:W2:Y:S04]  /*2b5a0*/  LDL.LU R12, [R1+0x1a0] ;  /* 0x0001a000010c7983 */ /* 0x001ea80000300800 */
[----:B------:R-:W2:Y:S04]  /*2b5b0*/  LDL.LU R13, [R1+0x1a4] ;  /* 0x0001a400010d7983 */ /* 0x000ea80000300800 */
[----:B------:R-:W4:Y:S01]  /*2b5c0*/  LDL.LU R14, [R1+0x1a8] ;  /* 0x0001a800010e7983 */ /* 0x000f220000300800 */
[----:B---3--:R-:W-:-:S03]  /*2b5d0*/  IMAD.MOV.U32 R15, RZ, RZ, R2 ;  /* 0x000000ffff0f7224 */ /* 0x008fc600078e0002 */
[----:B------:R-:W3:Y:S01]  /*2b5e0*/  LDL.LU R2, [R1+0x2ae0] ;  /* 0x002ae00001027983 */ /* 0x000ee20000300800 */
[----:B------:R-:W-:Y:S03]  /*2b5f0*/  HMMA.16816.F32.BF16 R4, R4, R20, R24 ;  /* 0x000000140404723c */ /* 0x000fe60000041818 */
        /* <DEDUP_REMOVED lines=10> */
[----:B------:R-:W2:Y:S04]  /*2b6a0*/  LDL.LU R14, [R1+0x178] ;  /* 0x00017800010e7983 */ /* 0x000ea80000300800 */
[----:B------:R-:W-:Y:S04]  /*2b6b0*/  STL [R1+0x29e4], R29 ;  /* 0x0029e41d01007387 */ /* 0x000fe80000100800 */
[----:B------:R-:W-:Y:S04]  /*2b6c0*/  STL [R1+0x29e0], R28 ;  /* 0x0029e01c01007387 */ /* 0x000fe80000100800 */
[----:B------:R-:W4:Y:S04]  /*2b6d0*/  LDL.LU.64 R24, [R1+0x2ad8] ;  /* 0x002ad80001187983 */ /* 0x000f280000300a00 */
[----:B------:R-:W-:Y:S04]  /*2b6e0*/  STL.64 [R1+0x60], R4 ;  /* 0x0000600401007387 */ /* 0x000fe80000100a00 */
[----:B------:R0:W-:Y:S04]  /*2b6f0*/  STL.64 [R1+0x68], R6 ;  /* 0x0000680601007387 */ /* 0x0001e80000100a00 */
[----:B0-----:R-:W4:Y:S04]  /*2b700*/  LDL.LU.64 R6, [R1+0x2ad0] ;  /* 0x002ad00001067983 */ /* 0x001f280000300a00 */
[----:B------:R-:W4:Y:S02]  /*2b710*/  LDL.LU.64 R4, [R1+0x2ac8] ;  /* 0x002ac80001047983 */ /* 0x000f240000300a00 */
[----:B----4-:R-:W-:-:S15]  /*2b720*/  HMMA.16816.F32.BF16 R8, R4, R24, R8 ;  /* 0x000000180408723c */ /* 0x010fde0000041808 */
[----:B------:R-:W-:-:S04]  /*2b730*/  NOP ;  /* 0x0000000000007918 */ /* 0x000fc80000000000 */
[----:B------:R-:W-:Y:S04]  /*2b740*/  STL.64 [R1+0x50], R8 ;  /* 0x0000500801007387 */ /* 0x000fe80000100a00 */
[----:B------:R-:W-:Y:S04]  /*2b750*/  STL.64 [R1+0x58], R10 ;  /* 0x0000580a01007387 */ /* 0x000fe80000100a00 */
[----:B------:R-:W0:Y:S04]  /*2b760*/  LDSM.16.MT88.4 R8, [R0+UR5+0x4180] ;  /* 0x004180050008783b */ /* 0x000e280008004200 */
[----:B0-----:R0:W-:Y:S04]  /*2b770*/  STL.64 [R1], R8 ;  /* 0x0000000801007387 */ /* 0x0011e80000100a00 */
[----:B0-----:R-:W4:Y:S02]  /*2b780*/  LDL.LU.64 R8, [R1+0x2ac0] ;  /* 0x002ac00001087983 */ /* 0x001f240000300a00 */
[----:B----4-:R-:W-:-:S15]  /*2b790*/  HMMA.16816.F32.BF16 R16, R4, R8, R16 ;  /* 0x000000080410723c */ /* 0x010fde0000041810 */
[----:B------:R-:W-:-:S04]  /*2b7a0*/  NOP ;  /* 0x0000000000007918 */ /* 0x000fc80000000000 */
[----:B------:R0:W-:Y:S04]  /*2b7b0*/  STL.64 [R1+0x40], R16 ;  /* 0x0000401001007387 */ /* 0x0001e80000100a00 */
[----:B------:R-:W-:Y:S04]  /*2b7c0*/  STL.64 [R1+0x48], R18 ;  /* 0x0000481201007387 */ /* 0x000fe80000100a00 */
[----:B0-----:R-:W2:Y:S01]  /*2b7d0*/  LDL.LU.64 R16, [R1+0x2ab8] ;  /* 0x002ab80001107983 */ /* 0x001ea20000300a00 */
[----:B---3--:R-:W-:-:S07]  /*2b7e0*/  IMAD.MOV.U32 R15, RZ, RZ, R2 ;  /* 0x000000ffff0f7224 */ /* 0x008fce00078e0002 */
[----:B--2---:R-:W-:-:S15]  /*2b7f0*/  HMMA.16816.F32.BF16 R12, R4, R16, R12 ;  /* 0x00000010040c723c */ /* 0x004fde000004180c */
[----:B------:R-:W-:-:S04]  /*2b800*/  NOP ;  /* 0x0000000000007918 */ /* 0x000fc80000000000 */
        /* <DEDUP_REMOVED lines=9> */
[----:B------:R-:W-:Y:S04]  /*2b8a0*/  STL.64 [R1+0x160], R4 ;  /* 0x0001600401007387 */ /* 0x000fe80000100a00 */
[----:B------:R-:W-:Y:S04]  /*2b8b0*/  STL.64 [R1+0x168], R6 ;  /* 0x0001680601007387 */ /* 0x000fe80000100a00 */
[----:B------:R-:W2:Y:S04]  /*2b8c0*/  LDL.LU.64 R22, [R1+0x2a90] ;  /* 0x002a900001167983 */ /* 0x000ea80000300a00 */
[----:B------:R-:W2:Y:S02]  /*2b8d0*/  LDL.LU.64 R20, [R1+0x2a88] ;  /* 0x002a880001147983 */ /* 0x000ea40000300a00 */
        /* <DEDUP_REMOVED lines=17> */
[----:B0-----:R-:W3:Y:S04]  /*2b9f0*/  LDL.LU.64 R18, [R1+0x2a50] ;  /* 0x002a500001127983 */ /* 0x001ee80000300a00 */
[----:B------:R-:W3:Y:S01]  /*2ba00*/  LDL.LU.64 R16, [R1+0x2a48] ;  /* 0x002a480001107983 */ /* 0x000ee20000300a00 */
[----:B------:R-:W-:-:S02]  /*2ba10*/  IMAD.MOV.U32 R4, RZ, RZ, R2 ;  /* 0x000000ffff047224 */ /* 0x000fc400078e0002 */
[----:B------:R-:W-:-:S07]  /*2ba20*/  IMAD.MOV.U32 R5, RZ, RZ, R0 ;  /* 0x000000ffff057224 */ /* 0x000fce00078e0000 */
[----:B---3--:R-:W-:Y:S01]  /*2ba30*/  HMMA.16816.F32.BF16 R20, R20, R4, R16 ;  /* 0x000000041414723c */ /* 0x008fe20000041810 */
[----:B------:R-:W2:Y:S04]  /*2ba40*/  LDL.LU.64 R18, [R1+0x2a40] ;  /* 0x002a400001127983 */ /* 0x000ea80000300a00 */
[----:B------:R-:W2:Y:S01]  /*2ba50*/  LDL.LU.64 R16, [R1+0x2a38] ;  /* 0x002a380001107983 */ /* 0x000ea20000300a00 */
[----:B------:R-:W-:Y:S02]  /*2ba60*/  IMAD.MOV.U32 R2, RZ, RZ, R24 ;  /* 0x000000ffff027224 */ /* 0x000fe400078e0018 */
[----:B------:R-:W-:-:S11]  /*2ba70*/  IMAD.MOV.U32 R0, RZ, RZ, R25 ;  /* 0x000000ffff007224 */ /* 0x000fd600078e0019 */
[----:B------:R-:W-:Y:S04]  /*2ba80*/  STL.64 [R1+0x1c0], R20 ;  /* 0x0001c01401007387 */ /* 0x000fe80000100a00 */
[----:B------:R0:W-:Y:S04]  /*2ba90*/  STL.64 [R1+0x1c8], R22 ;  /* 0x0001c81601007387 */ /* 0x0001e80000100a00 */
[----:B0-----:R-:W3:Y:S01]  /*2baa0*/  LDL R23, [R1+0x354] ;  /* 0x0003540001177983 */ /* 0x001ee20000100800 */
[----:B--2---:R-:W-:-:S15]  /*2bab0*/  HMMA.16816.F32.BF16 R12, R16, R24, R12 ;  /* 0x00000018100c723c */ /* 0x004fde000004180c */
[----:B------:R-:W-:-:S04]  /*2bac0*/  NOP ;  /* 0x0000000000007918 */ /* 0x000fc80000000000 */
[----:B------:R-:W-:Y:S04]  /*2bad0*/  STL.64 [R1+0x1e0], R12 ;  /* 0x0001e00c01007387 */ /* 0x000fe80000100a00 */
[----:B------:R0:W-:Y:S04]  /*2bae0*/  STL.64 [R1+0x1e8], R14 ;  /* 0x0001e80e01007387 */ /* 0x0001e80000100a00 */
[----:B0-----:R-:W2:Y:S04]  /*2baf0*/  LDL.LU.64 R14, [R1+0x2a30] ;  /* 0x002a3000010e7983 */ /* 0x001ea80000300a00 */
[----:B------:R-:W2:Y:S04]  /*2bb00*/  LDL.LU.64 R12, [R1+0x2a28] ;  /* 0x002a2800010c7983 */ /* 0x000ea80000300a00 */
[----:B------:R-:W4:Y:S04]  /*2bb10*/  LDL.LU.64 R26, [R1+0x2a20] ;  /* 0x002a2000011a7983 */ /* 0x000f280000300a00 */
[----:B------:R-:W4:Y:S01]  /*2bb20*/  LDL.LU.64 R24, [R1+0x2a18] ;  /* 0x002a180001187983 */ /* 0x000f220000300a00 */
[----:B------:R-:W-:-:S02]  /*2bb30*/  IMAD.MOV.U32 R29, RZ, RZ, R10 ;  /* 0x000000ffff1d7224 */ /* 0x000fc400078e000a */
[----:B------:R-:W-:Y:S02]  /*2bb40*/  IMAD.MOV.U32 R28, RZ, RZ, R11 ;  /* 0x000000ffff1c7224 */ /* 0x000fe400078e000b */
[----:B----4-:R-:W-:Y:S01]  /*2bb50*/  HMMA.16816.F32.BF16 R8, R16, R8, R24 ;  /* 0x000000081008723c */ /* 0x010fe20000041818 */
[----:B------:R-:W4:Y:S04]  /*2bb60*/  LDL.LU.64 R26, [R1+0x2a10] ;  /* 0x002a1000011a7983 */ /* 0x000f280000300a00 */
[----:B------:R-:W4:-:S14]  /*2bb70*/  LDL.LU.64 R24, [R1+0x2a08] ;  /* 0x002a080001187983 */ /* 0x000f1c0000300a00 */
[----:B------:R0:W-:Y:S04]  /*2bb80*/  STL.64 [R1+0x1f0], R8 ;  /* 0x0001f00801007387 */ /* 0x0001e80000100a00 */
[----:B------:R1:W-:Y:S04]  /*2bb90*/  STL.64 [R1+0x1f8], R10 ;  /* 0x0001f80a01007387 */ /* 0x0003e80000100a00 */
[----:B0-----:R-:W2:Y:S04]  /*2bba0*/  LDL.LU R8, [R1+0x150] ;  /* 0x0001500001087983 */ /* 0x001ea80000300800 */
[----:B------:R-:W2:Y:S04]  /*2bbb0*/  LDL.LU R9, [R1+0x154] ;  /* 0x0001540001097983 */ /* 0x000ea80000300800 */
[----:B-1----:R-:W2:Y:S01]  /*2bbc0*/  LDL.LU R10, [R1+0x158] ;  /* 0x00015800010a7983 */ /* 0x002ea20000300800 */
[----:B------:R-:W-:-:S05]  /*2bbd0*/  IMAD.MOV.U32 R11, RZ, RZ, R3 ;  /* 0x000000ffff0b7224 */ /* 0x000fca00078e0003 */
[----:B--2---:R-:W-:Y:S04]  /*2bbe0*/  STL.64 [R1+0x29b8], R10 ;  /* 0x0029b80a01007387 */ /* 0x004fe80000100a00 */
[----:B------:R0:W-:Y:S04]  /*2bbf0*/  STL.64 [R1+0x29b0], R8 ;  /* 0x0029b00801007387 */ /* 0x0001e80000100a00 */
[----:B0-----:R-:W4:Y:S01]  /*2bc00*/  LDL.64 R8, [R1+0x30] ;  /* 0x0000300001087983 */ /* 0x001f220000100a00 */
[C---:B------:R-:W-:Y:S08]  /*2bc10*/  HMMA.16816.F32.BF16 R4, R16.reuse, R4, R12 ;  /* 0x000000041004723c */ /* 0x040ff0000004180c */
[----:B----4-:R-:W-:-:S15]  /*2bc20*/  HMMA.16816.F32.BF16 R24, R16, R8, R24 ;  /* 0x000000081018723c */ /* 0x010fde0000041818 */
[----:B------:R-:W-:-:S04]  /*2bc30*/  NOP ;  /* 0x0000000000007918 */ /* 0x000fc80000000000 */
[----:B------:R-:W-:Y:S04]  /*2bc40*/  STL.64 [R1+0x250], R24 ;  /* 0x0002501801007387 */ /* 0x000fe80000100a00 */
[----:B------:R0:W-:Y:S04]  /*2bc50*/  STL.64 [R1+0x258], R26 ;  /* 0x0002581a01007387 */ /* 0x0001e80000100a00 */
[----:B0-----:R-:W2:Y:S04]  /*2bc60*/  LDL.LU.64 R26, [R1+0x2a00] ;  /* 0x002a0000011a7983 */ /* 0x001ea80000300a00 */
[----:B------:R-:W2:Y:S04]  /*2bc70*/  LDL.LU.64 R24, [R1+0x29f8] ;  /* 0x0029f80001187983 */ /* 0x000ea80000300a00 */
[----:B------:R0:W-:Y:S04]  /*2bc80*/  STL.64 [R1+0x29d0], R8 ;  /* 0x0029d00801007387 */ /* 0x0001e80000100a00 */
[----:B0-----:R-:W4:Y:S04]  /*2bc90*/  LDL.64 R8, [R1+0x20] ;  /* 0x0000200001087983 */ /* 0x001f280000100a00 */
[----:B------:R-:W2:Y:S04]  /*2bca0*/  LDL.LU.64 R14, [R1+0x29f0] ;  /* 0x0029f000010e7983 */ /* 0x000ea80000300a00 */
[----:B------:R-:W2:Y:S01]  /*2bcb0*/  LDL.LU.64 R12, [R1+0x29e8] ;  /* 0x0029e800010c7983 */ /* 0x000ea20000300a00 */
[----:B------:R-:W-:-:S02]  /*2bcc0*/  IMAD.MOV.U32 R16, RZ, RZ, R2 ;  /* 0x000000ffff107224 */ /* 0x000fc400078e0002 */
[----:B------:R-:W-:Y:S01]  /*2bcd0*/  IMAD.MOV.U32 R17, RZ, RZ, R0 ;  /* 0x000000ffff117224 */ /* 0x000fe200078e0000 */
[----:B------:R-:W-:Y:S04]  /*2bce0*/  STL.64 [R1+0x210], R4 ;  /* 0x0002100401007387 */ /* 0x000fe80000100a00 */
[----:B------:R2:W-:Y:S02]  /*2bcf0*/  STL.64 [R1+0x218], R6 ;  /* 0x0002180601007387 */ /* 0x0005e40000100a00 */
[----:B--2---:R-:W-:Y:S02]  /*2bd00*/  HMMA.16816.F32.BF16 R4, R12, R16, R24 ;  /* 0x000000100c04723c */ /* 0x004fe40000041818 */
[----:B---3--:R-:W0:-:S15]  /*2bd10*/  LDSM.16.MT88.4 R24, [R23+UR5+0x6000] ;  /* 0x006000051718783b */ /* 0x008e1e0008004200 */
[----:B------:R-:W-:Y:S02]  /*2bd20*/  NOP ;  /* 0x0000000000007918 */ /* 0x000fe40000000000 */
[----:B------:R-:W-:Y:S04]  /*2bd30*/  STL [R1+0x200], R4 ;  /* 0x0002000401007387 */ /* 0x000fe80000100800 */
[----:B------:R1:W-:Y:S01]  /*2bd40*/  STL.64 [R1+0x29d8], R16 ;  /* 0x0029d81001007387 */ /* 0x0003e20000100a00 */
[----:B------:R-:W-:Y:S02]  /*2bd50*/  IMAD.MOV.U32 R3, RZ, RZ, R5 ;  /* 0x000000ffff037224 */ /* 0x000fe400078e0005 */
[----:B------:R-:W-:Y:S02]  /*2bd60*/  IMAD.MOV.U32 R2, RZ, RZ, R6 ;  /* 0x000000ffff027224 */ /* 0x000fe400078e0006 */
[----:B------:R-:W-:Y:S01]  /*2bd70*/  IMAD.MOV.U32 R0, RZ, RZ, R7 ;  /* 0x000000ffff007224 */ /* 0x000fe200078e0007 */
[----:B-1----:R-:W4:Y:S04]  /*2bd80*/  LDL.LU R16, [R1+0x290] ;  /* 0x0002900001107983 */ /* 0x002f280000300800 */
[----:B------:R-:W4:Y:S04]  /*2bd90*/  LDL.LU R17, [R1+0x294] ;  /* 0x0002940001117983 */ /* 0x000f280000300800 */
[----:B------:R-:W4:Y:S04]  /*2bda0*/  LDL.LU R18, [R1+0x298] ;  /* 0x0002980001127983 */ /* 0x000f280000300800 */
[----:B------:R-:W4:Y:S04]  /*2bdb0*/  LDL.LU R19, [R1+0x29c] ;  /* 0x00029c0001137983 */ /* 0x000f280000300800 */
[----:B------:R-:W2:Y:S04]  /*2bdc0*/  LDL.LU R4, [R1+0x140] ;  /* 0x0001400001047983 */ /* 0x000ea80000300800 */
[----:B------:R-:W2:Y:S04]  /*2bdd0*/  LDL.LU R5, [R1+0x144] ;  /* 0x0001440001057983 */ /* 0x000ea80000300800 */
[----:B------:R-:W3:Y:S04]  /*2bde0*/  LDL.LU R6, [R1+0x148] ;  /* 0x0001480001067983 */ /* 0x000ee80000300800 */
[----:B------:R-:W3:Y:S04]  /*2bdf0*/  LDL.LU R7, [R1+0x14c] ;  /* 0x00014c0001077983 */ /* 0x000ee80000300800 */
[----:B---3--:R-:W-:Y:S04]  /*2be00*/  STL.64 [R1+0x29c8], R6 ;  /* 0x0029c80601007387 */ /* 0x008fe80000100a00 */
[----:B--2---:R1:W-:Y:S04]  /*2be10*/  STL.64 [R1+0x29c0], R4 ;  /* 0x0029c00401007387 */ /* 0x0043e80000100a00 */
[----:B-1----:R-:W2:Y:S04]  /*2be20*/  LDL.LU R4, [R1+0x280] ;  /* 0x0002800001047983 */ /* 0x002ea80000300800 */
[----:B------:R-:W2:Y:S04]  /*2be30*/  LDL.LU R5, [R1+0x284] ;  /* 0x0002840001057983 */ /* 0x000ea80000300800 */
[----:B------:R-:W2:Y:S04]  /*2be40*/  LDL.LU R6, [R1+0x288] ;  /* 0x0002880001067983 */ /* 0x000ea80000300800 */
[----:B------:R-:W2:Y:S04]  /*2be50*/  LDL.LU R7, [R1+0x28c] ;  /* 0x00028c0001077983 */ /* 0x000ea80000300800 */
[----:B------:R1:W-:Y:S04]  /*2be60*/  STL [R1+0x2818], R3 ;  /* 0x0028180301007387 */ /* 0x0003e80000100800 */
[----:B-1----:R-:W3:Y:S04]  /*2be70*/  LDL R3, [R1+0x1be0] ;  /* 0x001be00001037983 */ /* 0x002ee80000100800 */
[----:B0-----:R-:W-:Y:S04]  /*2be80*/  STL.64 [R1+0x2930], R26 ;  /* 0x0029301a01007387 */ /* 0x001fe80000100a00 */
[----:B------:R0:W-:Y:S04]  /*2be90*/  STL.64 [R1+0x2928], R24 ;  /* 0x0029281801007387 */ /* 0x0001e80000100a00 */
[----:B0-----:R-:W2:Y:S04]  /*2bea0*/  LDL.LU R24, [R1] ;  /* 0x0000000001187983 */ /* 0x001ea80000300800 */
[----:B------:R-:W2:Y:S01]  /*2beb0*/  LDL.LU R25, [R1+0x4] ;  /* 0x0000040001197983 */ /* 0x000ea20000300800 */
[----:B----4-:R-:W-:Y:S01]  /*2bec0*/  HMMA.16816.F32.BF16 R16, R12, R8, R16 ;  /* 0x000000080c10723c */ /* 0x010fe20000041810 */
[----:B------:R-:W-:-:S02]  /*2bed0*/  IMAD.MOV.U32 R26, RZ, RZ, R29 ;  /* 0x000000ffff1a7224 */ /* 0x000fc400078e001d */
[----:B------:R-:W-:Y:S01]  /*2bee0*/  IMAD.MOV.U32 R27, RZ, RZ, R28 ;  /* 0x000000ffff1b7224 */ /* 0x000fe200078e001c */
[----:B------:R-:W4:Y:S04]  /*2bef0*/  LDL.LU R29, [R1+0x29e4] ;  /* 0x0029e400011d7983 */ /* 0x000f280000300800 */
[----:B------:R-:W3:Y:S04]  /*2bf00*/  LDL.LU R28, [R1+0x29e0] ;  /* 0x0029e000011c7983 */ /* 0x000ee80000300800 */
[----:B------:R-:W-:Y:S04]  /*2bf10*/  STL.64 [R1+0x2968], R26 ;  /* 0x0029681a01007387 */ /* 0x000fe80000100a00 */
[----:B--2---:R0:W-:Y:S04]  /*2bf20*/  STL.64 [R1+0x2960], R24 ;  /* 0x0029601801007387 */ /* 0x0041e80000100a00 */
[----:B0-----:R-:W2:Y:S04]  /*2bf30*/  LDL.LU.64 R24, [R1+0x90] ;  /* 0x0000900001187983 */ /* 0x001ea80000300a00 */
[----:B------:R0:W-:Y:S04]  /*2bf40*/  STL.64 [R1+0x230], R16 ;  /* 0x0002301001007387 */ /* 0x0001e80000100a00 */
[----:B------:R1:W-:Y:S04]  /*2bf50*/  STL.64 [R1+0x238], R18 ;  /* 0x0002381201007387 */ /* 0x0003e80000100a00 */
[----:B0-----:R-:W2:Y:S01]  /*2bf60*/  LDL.LU.64 R16, [R1+0x29d8] ;  /* 0x0029d80001107983 */ /* 0x001ea20000300a00 */
[----:B-1----:R-:W-:-:S02]  /*2bf70*/  IMAD.MOV.U32 R19, RZ, RZ, R8 ;  /* 0x000000ffff137224 */ /* 0x002fc400078e0008 */
[----:B------:R-:W-:Y:S02]  /*2bf80*/  IMAD.MOV.U32 R18, RZ, RZ, R9 ;  /* 0x000000ffff127224 */ /* 0x000fe400078e0009 */
[----:B------:R-:W2:Y:S02]  /*2bf90*/  LDL.LU.64 R8, [R1+0x29d0] ;  /* 0x0029d00001087983 */ /* 0x000ea40000300a00 */
[----:B--2---:R-:W-:Y:S01]  /*2bfa0*/  HMMA.16816.F32.BF16 R4, R12, R8, R4 ;  /* 0x000000080c04723c */ /* 0x004fe20000041804 */
[----:B------:R-:W-:Y:S02]  /*2bfb0*/  IMAD.MOV.U32 R21, RZ, RZ, R8 ;  /* 0x000000ffff157224 */ /* 0x000fe400078e0008 */
[----:B------:R-:W-:-:S15]  /*2bfc0*/  IMAD.MOV.U32 R20, RZ, RZ, R9 ;  /* 0x000000ffff147224 */ /* 0x000fde00078e0009 */
[----:B------:R-:W-:Y:S01]  /*2bfd0*/  NOP ;  /* 0x0000000000007918 */ /* 0x000fe20000000000 */
[----:B------:R-:W-:Y:S04]  /*2bfe0*/  STL.64 [R1+0x240], R4 ;  /* 0x0002400401007387 */ /* 0x000fe80000100a00 */
[----:B------:R0:W-:Y:S04]  /*2bff0*/  STL.64 [R1+0x248], R6 ;  /* 0x0002480601007387 */ /* 0x0001e80000100a00 */
[----:B0-----:R-:W2:Y:S04]  /*2c000*/  LDL.LU.64 R6, [R1+0x29c8] ;  /* 0x0029c80001067983 */ /* 0x001ea80000300a00 */
[----:B------:R-:W2:Y:S04]  /*2c010*/  LDL.LU.64 R4, [R1+0x29c0] ;  /* 0x0029c00001047983 */ /* 0x000ea80000300a00 */
[----:B------:R-:W2:Y:S04]  /*2c020*/  LDL.LU.64 R10, [R1+0x29b8] ;  /* 0x0029b800010a7983 */ /* 0x000ea80000300a00 */
[----:B------:R-:W2:Y:S02]  /*2c030*/  LDL.LU.64 R8, [R1+0x29b0] ;  /* 0x0029b00001087983 */ /* 0x000ea40000300a00 */
[----:B--2---:R-:W-:Y:S02]  /*2c040*/  HMMA.16816.F32.BF16 R12, R12, R24, R8 ;  /* 0x000000180c0c723c */ /* 0x004fe40000041808 */
[----:B------:R-:W2:Y:S04]  /*2c050*/  LDL.LU.64 R10, [R1+0x29a8] ;  /* 0x0029a800010a7983 */ /* 0x000ea80000300a00 */
[----:B------:R-:W2:Y:S04]  /*2c060*/  LDL.LU.64 R8, [R1+0x29a0] ;  /* 0x0029a00001087983 */ /* 0x000ea80000300a00 */
[----:B------:R0:W-:Y:S02]  /*2c070*/  STL.64 [R1+0x2970], R24 ;  /* 0x0029701801007387 */ /* 0x0001e40000100a00 */
[----:B0-----:R-:W-:-:S02]  /*2c080*/  IMAD.MOV.U32 R24, RZ, RZ, R21 ;  /* 0x000000ffff187224 */ /* 0x001fc400078e0015 */
[----:B------:R-:W-:-:S05]  /*2c090*/  IMAD.MOV.U32 R25, RZ, RZ, R20 ;  /* 0x000000ffff197224 */ /* 0x000fca00078e0014 */
[----:B------:R0:W-:Y:S04]  /*2c0a0*/  STL.64 [R1+0x220], R12 ;  /* 0x0002200c01007387 */ /* 0x0001e80000100a00 */
[----:B------:R1:W-:Y:S04]  /*2c0b0*/  STL.64 [R1+0x228], R14 ;  /* 0x0002280e01007387 */ /* 0x0003e80000100a00 */
[----:B------:R-:W-:Y:S04]  /*2c0c0*/  STL.64 [R1+0x2988], R24 ;  /* 0x0029881801007387 */ /* 0x000fe80000100a00 */
[----:B0-----:R-:W2:Y:S04]  /*2c0d0*/  LDL.LU R12, [R1+0x100] ;  /* 0x00010000010c7983 */ /* 0x001ea80000300800 */
[----:B------:R-:W2:Y:S04]  /*2c0e0*/  LDL.LU R13, [R1+0x104] ;  /* 0x00010400010d7983 */ /* 0x000ea80000300800 */
[----:B-1----:R-:W2:Y:S04]  /*2c0f0*/  LDL.LU R14, [R1+0x108] ;  /* 0x00010800010e7983 */ /* 0x002ea80000300800 */
[----:B------:R-:W2:Y:S04]  /*2c100*/  LDL.LU R15, [R1+0x10c] ;  /* 0x00010c00010f7983 */ /* 0x000ea80000300800 */
[----:B--2---:R-:W-:Y:S04]  /*2c110*/  STL.64 [R1+0x2980], R14 ;  /* 0x0029800e01007387 */ /* 0x004fe80000100a00 */
[----:B------:R0:W-:Y:S04]  /*2c120*/  STL.64 [R1+0x2978], R12 ;  /* 0x0029780c01007387 */ /* 0x0001e80000100a00 */
[----:B0-----:R-:W2:Y:S04]  /*2c130*/  LDL.LU R12, [R1+0x180] ;  /* 0x00018000010c7983 */ /* 0x001ea80000300800 */
[----:B------:R-:W2:Y:S04]  /*2c140*/  LDL.LU R13, [R1+0x184] ;  /* 0x00018400010d7983 */ /* 0x000ea80000300800 */
[----:B------:R-:W2:Y:S04]  /*2c150*/  LDL.LU R14, [R1+0x188] ;  /* 0x00018800010e7983 */ /* 0x000ea80000300800 */
[----:B------:R-:W2:Y:S01]  /*2c160*/  LDL.LU R15, [R1+0x18c] ;  /* 0x00018c00010f7983 */ /* 0x000ea20000300800 */
[----:B------:R-:W-:Y:S01]  /*2c170*/  HMMA.16816.F32.BF16 R4, R8, R16, R4 ;  /* 0x000000100804723c */ /* 0x000fe20000041804 */
[----:B------:R-:W-:-:S02]  /*2c180*/  IMAD.MOV.U32 R24, RZ, RZ, R19 ;  /* 0x000000ffff187224 */ /* 0x000fc400078e0013 */
[----:B--2---:R-:W-:Y:S04]  /*2c190*/  STL.64 [R1+0x2998], R14 ;  /* 0x0029980e01007387 */ /* 0x004fe80000100a00 */
[----:B------:R0:W-:Y:S04]  /*2c1a0*/  STL.64 [R1+0x2990], R12 ;  /* 0x0029900c01007387 */ /* 0x0001e80000100a00 */
[----:B0-----:R-:W2:Y:S04]  /*2c1b0*/  LDL.LU R12, [R1+0x190] ;  /* 0x00019000010c7983 */ /* 0x001ea80000300800 */
[----:B------:R-:W2:Y:S04]  /*2c1c0*/  LDL.LU R13, [R1+0x194] ;  /* 0x00019400010d7983 */ /* 0x000ea80000300800 */
[----:B------:R-:W2:Y:S04]  /*2c1d0*/  LDL.LU R14, [R1+0x198] ;  /* 0x00019800010e7983 */ /* 0x000ea80000300800 */
[----:B------:R-:W2:Y:S04]  /*2c1e0*/  LDL.LU R15, [R1+0x19c] ;  /* 0x00019c00010f7983 */ /* 0x000ea80000300800 */
[----:B------:R-:W-:Y:S04]  /*2c1f0*/  STL.64 [R1+0x280], R4 ;  /* 0x0002800401007387 */ /* 0x000fe80000100a00 */
[----:B------:R-:W-:Y:S04]  /*2c200*/  STL.64 [R1+0x288], R6 ;  /* 0x0002880601007387 */ /* 0x000fe80000100a00 */
[----:B------:R-:W0:Y:S01]  /*2c210*/  LDSM.16.MT88.4 R4, [R23+UR5+0x6080] ;  /* 0x006080051704783b */ /* 0x000e220008004200 */
[----:B------:R-:W-:-:S03]  /*2c220*/  IMAD.MOV.U32 R25, RZ, RZ, R18 ;  /* 0x000000ffff197224 */ /* 0x000fc600078e0012 */
[----:B0-----:R-:W-:Y:S04]  /*2c230*/  STL.64 [R1+0x28f8], R6 ;  /* 0x0028f80601007387 */ /* 0x001fe80000100a00 */
[----:B------:R0:W-:Y:S04]  /*2c240*/  STL.64 [R1+0x28f0], R4 ;  /* 0x0028f00401007387 */ /* 0x0001e80000100a00 */
[----:B0-----:R-:W3:Y:S04]  /*2c250*/  LDL.LU R4, [R1+0x130] ;  /* 0x0001300001047983 */ /* 0x001ee80000300800 */
[----:B------:R-:W3:Y:S04]  /*2c260*/  LDL.LU R5, [R1+0x134] ;  /* 0x0001340001057983 */ /* 0x000ee80000300800 */
[----:B------:R-:W3:Y:S04]  /*2c270*/  LDL.LU R6, [R1+0x138] ;  /* 0x0001380001067983 */ /* 0x000ee80000300800 */
[----:B------:R-:W3:Y:S01]  /*2c280*/  LDL.LU R7, [R1+0x13c] ;  /* 0x00013c0001077983 */ /* 0x000ee20000300800 */
[----:B--2---:R-:W-:Y:S03]  /*2c290*/  HMMA.16816.F32.BF16 R24, R8, R24, R12 ;  /* 0x000000180818723c */ /* 0x004fe6000004180c */
[----:B------:R-:W2:Y:S04]  /*2c2a0*/  LDL.LU.64 R14, [R1+0x2998] ;  /* 0x00299800010e7983 */ /* 0x000ea80000300a00 */
[----:B------:R-:W2:-:S12]  /*2c2b0*/  LDL.LU.64 R12, [R1+0x2990] ;  /* 0x00299000010c7983 */ /* 0x000e980000300a00 */
[----:B------:R0:W-:Y:S04]  /*2c2c0*/  STL.64 [R1+0x2b0], R24 ;  /* 0x0002b01801007387 */ /* 0x0001e80000100a00 */
[----:B------:R2:W-:Y:S04]  /*2c2d0*/  STL.64 [R1+0x2b8], R26 ;  /* 0x0002b81a01007387 */ /* 0x0005e80000100a00 */
[----:B0-----:R-:W2:Y:S02]  /*2c2e0*/  LDL.LU.64 R24, [R1+0x2988] ;  /* 0x0029880001187983 */ /* 0x001ea40000300a00 */
[----:B--2---:R-:W-:Y:S02]  /*2c2f0*/  HMMA.16816.F32.BF16 R24, R8, R24, R12 ;  /* 0x000000180818723c */ /* 0x004fe4000004180c */
[----:B------:R-:W2:Y:S04]  /*2c300*/  LDL.LU.64 R14, [R1+0x2980] ;  /* 0x00298000010e7983 */ /* 0x000ea80000300a00 */
[----:B------:R-:W2:-:S13]  /*2c310*/  LDL.LU.64 R12, [R1+0x2978] ;  /* 0x00297800010c7983 */ /* 0x000e9a0000300a00 */
[----:B------:R0:W-:Y:S04]  /*2c320*/  STL.64 [R1+0x2c0], R24 ;  /* 0x0002c01801007387 */ /* 0x0001e80000100a00 */
[----:B------:R1:W-:Y:S04]  /*2c330*/  STL.64 [R1+0x2c8], R26 ;  /* 0x0002c81a01007387 */ /* 0x0003e80000100a00 */
[----:B0-----:R-:W3:Y:S02]  /*2c340*/  LDL.LU.64 R24, [R1+0x2970] ;  /* 0x0029700001187983 */ /* 0x001ee40000300a00 */
[----:B---3--:R-:W-:Y:S01]  /*2c350*/  HMMA.16816.F32.BF16 R8, R8, R24, R4 ;  /* 0x000000180808723c */ /* 0x008fe20000041804 */
[----:B------:R-:W-:-:S02]  /*2c360*/  IMAD.MOV.U32 R5, RZ, RZ, R24 ;  /* 0x000000ffff057224 */ /* 0x000fc400078e0018 */
[----:B------:R-:W-:-:S15]  /*2c370*/  IMAD.MOV.U32 R4, RZ, RZ, R25 ;  /* 0x000000ffff047224 */ /* 0x000fde00078e0019 */
[----:B------:R-:W-:Y:S01]  /*2c380*/  NOP ;  /* 0x0000000000007918 */ /* 0x000fe20000000000 */
[----:B------:R-:W-:Y:S04]  /*2c390*/  STL.64 [R1+0x2a0], R8 ;  /* 0x0002a00801007387 */ /* 0x000fe80000100a00 */
[----:B------:R-:W-:Y:S04]  /*2c3a0*/  STL.64 [R1+0x2a8], R10 ;  /* 0x0002a80a01007387 */ /* 0x000fe80000100a00 */
[----:B-1----:R-:W2:Y:S04]  /*2c3b0*/  LDL.LU.64 R26, [R1+0x2968] ;  /* 0x00296800011a7983 */ /* 0x002ea80000300a00 */
[----:B------:R-:W2:Y:S04]  /*2c3c0*/  LDL.LU.64 R24, [R1+0x2960] ;  /* 0x0029600001187983 */ /* 0x000ea80000300a00 */
[----:B------:R-:W0:Y:S04]  /*2c3d0*/  LDSM.16.MT88.4 R8, [R23+UR5+0x6100] ;  /* 0x006100051708783b */ /* 0x000e280008004200 */
[----:B0-----:R0:W-:Y:S01]  /*2c3e0*/  STL.64 [R1+0x28b8], R10 ;  /* 0x0028b80a01007387 */ /* 0x0011e20000100a00 */
[----:B--2---:R-:W-:-:S15]  /*2c3f0*/  HMMA.16816.F32.BF16 R12, R24, R16, R12 ;  /* 0x00000010180c723c */ /* 0x004fde000004180c */
[----:B------:R-:W-:-:S04]  /*2c400*/  NOP ;  /* 0x0000000000007918 */ /* 0x000fc80000000000 */
[----:B------:R-:W-:Y:S04]  /*2c410*/  STL.64 [R1+0x270], R12 ;  /* 0x0002700c01007387 */ /* 0x000fe80000100a00 */
[----:B------:R-:W-:Y:S04]  /*2c420*/  STL.64 [R1+0x278], R14 ;  /* 0x0002780e01007387 */ /* 0x000fe80000100a00 */
[----:B------:R1:W-:Y:S04]  /*2c430*/  STL.64 [R1+0x28b0], R8 ;  /* 0x0028b00801007387 */ /* 0x0003e80000100a00 */
[----:B0-----:R-:W2:Y:S04]  /*2c440*/  LDL R10, [R1+0x98] ;  /* 0x00009800010a7983 */ /* 0x001ea80000100800 */
[----:B------:R-:W2:Y:S04]  /*2c450*/  LDL R11, [R1+0x9c] ;  /* 0x00009c00010b7983 */ /* 0x000ea80000100800 */
[----:B------:R0:W3:Y:S01]  /*2c460*/  LDSM.16.MT88.4 R12, [R23+UR5+0x6180] ;  /* 0x00618005170c783b */ /* 0x0000e20008004200 */
[----:B-1----:R-:W-:-:S02]  /*2c470*/  IMAD.MOV.U32 R8, RZ, RZ, R5 ;  /* 0x000000ffff087224 */ /* 0x002fc400078e0005 */
[----:B------:R-:W-:Y:S01]  /*2c480*/  IMAD.MOV.U32 R9, RZ, RZ, R4 ;  /* 0x000000ffff097224 */ /* 0x000fe200078e0004 */
[----:B--2---:R-:W-:Y:S04]  /*2c490*/  STL.64 [R1+0x2950], R10 ;  /* 0x0029500a01007387 */ /* 0x004fe80000100a00 */
[----:B------:R1:W-:Y:S04]  /*2c4a0*/  STL.64 [R1+0x2948], R8 ;  /* 0x0029480801007387 */ /* 0x0003e80000100a00 */
        /* <DEDUP_REMOVED lines=11> */
[----:B0-----:R-:W2:Y:S04]  /*2c560*/  LDL.LU R23, [R1+0xbc] ;  /* 0x0000bc0001177983 */ /* 0x001ea80000300800 */
[----:B-1----:R-:W3:Y:S04]  /*2c570*/  LDL.LU R8, [R1+0x110] ;  /* 0x0001100001087983 */ /* 0x002ee80000300800 */
[----:B------:R-:W3:Y:S04]  /*2c580*/  LDL.LU R9, [R1+0x114] ;  /* 0x0001140001097983 */ /* 0x000ee80000300800 */
[----:B------:R-:W3:Y:S04]  /*2c590*/  LDL.LU R10, [R1+0x118] ;  /* 0x00011800010a7983 */ /* 0x000ee80000300800 */
[----:B------:R-:W3:Y:S04]  /*2c5a0*/  LDL.LU R11, [R1+0x11c] ;  /* 0x00011c00010b7983 */ /* 0x000ee80000300800 */
[----:B--2---:R-:W-:Y:S04]  /*2c5b0*/  STL.64 [R1+0x2940], R22 ;  /* 0x0029401601007387 */ /* 0x004fe80000100a00 */
[----:B------:R0:W-:Y:S04]  /*2c5c0*/  STL.64 [R1+0x2938], R20 ;  /* 0x0029381401007387 */ /* 0x0001e80000100a00 */
[----:B0-----:R-:W2:Y:S04]  /*2c5d0*/  LDL.LU R20, [R1+0xc0] ;  /* 0x0000c00001147983 */ /* 0x001ea80000300800 */
        /* <DEDUP_REMOVED lines=10> */
[----:B------:R0:W-:Y:S04]  /*2c680*/  STL.64 [R1+0x2910], R4 ;  /* 0x0029100401007387 */ /* 0x0001e80000100a00 */
[----:B0-----:R-:W2:Y:S04]  /*2c690*/  LDL.LU.64 R4, [R1+0x20] ;  /* 0x0000200001047983 */ /* 0x001ea80000300a00 */
[----:B------:R-:W2:Y:S04]  /*2c6a0*/  LDL.64 R6, [R1+0x28] ;  /* 0x0000280001067983 */ /* 0x000ea80000100a00 */
[----:B---3--:R-:W-:Y:S04]  /*2c6b0*/  STL.64 [R1+0x2878], R14 ;  /* 0x0028780e01007387 */ /* 0x008fe80000100a00 */
[----:B------:R0:W-:Y:S04]  /*2c6c0*/  STL.64 [R1+0x2870], R12 ;  /* 0x0028700c01007387 */ /* 0x0001e80000100a00 */
[----:B0-----:R-:W3:Y:S04]  /*2c6d0*/  LDL.LU R12, [R1+0xd0] ;  /* 0x0000d000010c7983 */ /* 0x001ee80000300800 */
[----:B------:R-:W3:Y:S01]  /*2c6e0*/  LDL.LU R13, [R1+0xd4] ;  /* 0x0000d400010d7983 */ /* 0x000ee20000300800 */
[----:B------:R-:W-:-:S02]  /*2c6f0*/  IMAD.MOV.U32 R14, RZ, RZ, R28 ;  /* 0x000000ffff0e7224 */ /* 0x000fc400078e001c */
[----:B----4-:R-:W-:Y:S01]  /*2c700*/  IMAD.MOV.U32 R15, RZ, RZ, R29 ;  /* 0x000000ffff0f7224 */ /* 0x010fe200078e001d */
[----:B------:R-:W4:Y:S04]  /*2c710*/  LDL.LU R28, [R1+0x295c] ;  /* 0x00295c00011c7983 */ /* 0x000f280000300800 */
[----:B------:R-:W4:Y:S04]  /*2c720*/  LDL.LU R29, [R1+0x2958] ;  /* 0x00295800011d7983 */ /* 0x000f280000300800 */
[----:B------:R0:W-:Y:S01]  /*2c730*/  STL.64 [R1+0x28d8], R14 ;  /* 0x0028d80e01007387 */ /* 0x0001e20000100a00 */
[----:B--2---:R-:W-:Y:S03]  /*2c740*/  HMMA.16816.F32.BF16 R16, R24, R4, R16 ;  /* 0x000000041810723c */ /* 0x004fe60000041810 */
[----:B---3--:R-:W-:Y:S04]  /*2c750*/  STL.64 [R1+0x28d0], R12 ;  /* 0x0028d00c01007387 */ /* 0x008fe80000100a00 */
[----:B0-----:R-:W2:-:S12]  /*2c760*/  LDL.64 R14, [R1+0x78] ;  /* 0x00007800010e7983 */ /* 0x001e980000100a00 */
[----:B------:R-:W-:Y:S04]  /*2c770*/  STL.64 [R1+0x260], R16 ;  /* 0x0002601001007387 */ /* 0x000fe80000100a00 */
[----:B------:R-:W-:Y:S04]  /*2c780*/  STL.64 [R1+0x268], R18 ;  /* 0x0002681201007387 */ /* 0x000fe80000100a00 */
[----:B------:R-:W0:Y:S04]  /*2c790*/  LDSM.16.MT88.4 R16, [R3+UR5+0x6000] ;  /* 0x006000050310783b */ /* 0x000e280008004200 */
[----:B0-----:R-:W-:Y:S04]  /*2c7a0*/  STL.64 [R1+0x2828], R18 ;  /* 0x0028281201007387 */ /* 0x001fe80000100a00 */
[----:B------:R0:W-:Y:S04]  /*2c7b0*/  STL.64 [R1+0x2820], R16 ;  /* 0x0028201001007387 */ /* 0x0001e80000100a00 */
[----:B0-----:R-:W3:Y:S04]  /*2c7c0*/  LDL.LU.64 R16, [R1+0x30] ;  /* 0x0000300001107983 */ /* 0x001ee80000300a00 */
[----:B------:R-:W2:Y:S01]  /*2c7d0*/  LDL.64 R18, [R1+0x38] ;  /* 0x0000380001127983 */ /* 0x000ea20000100a00 */
[----:B---3--:R-:W-:-:S15]  /*2c7e0*/  HMMA.16816.F32.BF16 R8, R24, R16, R8 ;  /* 0x000000101808723c */ /* 0x008fde0000041808 */
[----:B------:R-:W-:-:S04]  /*2c7f0*/  NOP ;  /* 0x0000000000007918 */ /* 0x000fc80000000000 */
[----:B------:R-:W-:Y:S04]  /*2c800*/  STL.64 [R1+0x330], R8 ;  /* 0x0003300801007387 */ /* 0x000fe80000100a00 */
[----:B------:R0:W-:Y:S04]  /*2c810*/  STL.64 [R1+0x338], R10 ;  /* 0x0003380a01007387 */ /* 0x0001e80000100a00 */
[----:B0-----:R-:W3:Y:S04]  /*2c820*/  LDL.LU.64 R10, [R1+0x2950] ;  /* 0x00295000010a7983 */ /* 0x001ee80000300a00 */
[----:B------:R-:W3:Y:S04]  /*2c830*/  LDL.LU.64 R8, [R1+0x2948] ;  /* 0x0029480001087983 */ /* 0x000ee80000300a00 */
[----:B--2---:R0:W-:Y:S04]  /*2c840*/  STL.64 [R1+0x2920], R18 ;  /* 0x0029201201007387 */ /* 0x0041e80000100a00 */
[----:B------:R-:W2:Y:S04]  /*2c850*/  LDL.LU R16, [R1+0xf0] ;  /* 0x0000f00001107983 */ /* 0x000ea80000300800 */
[----:B------:R-:W2:Y:S04]  /*2c860*/  LDL.LU R17, [R1+0xf4] ;  /* 0x0000f40001117983 */ /* 0x000ea80000300800 */
[----:B0-----:R-:W2:Y:S04]  /*2c870*/  LDL.LU R18, [R1+0xf8] ;  /* 0x0000f80001127983 */ /* 0x001ea80000300800 */
[----:B------:R-:W2:Y:S01]  /*2c880*/  LDL.LU R19, [R1+0xfc] ;  /* 0x0000fc0001137983 */ /* 0x000ea20000300800 */
[----:B---3--:R-:W-:Y:S03]  /*2c890*/  HMMA.16816.F32.BF16 R24, R24, R8, R20 ;  /* 0x000000081818723c */ /* 0x008fe60000041814 */
[----:B------:R-:W3:Y:S04]  /*2c8a0*/  LDL.LU.64 R22, [R1+0x2940] ;  /* 0x0029400001167983 */ /* 0x000ee80000300a00 */
[----:B------:R-:W3:-:S12]  /*2c8b0*/  LDL.LU.64 R20, [R1+0x2938] ;  /* 0x0029380001147983 */ /* 0x000ed80000300a00 */
[----:B------:R-:W-:Y:S04]  /*2c8c0*/  STL.64 [R1+0x320], R24 ;  /* 0x0003201801007387 */ /* 0x000fe80000100a00 */
[----:B------:R0:W-:Y:S04]  /*2c8d0*/  STL.64 [R1+0x328], R26 ;  /* 0x0003281a01007387 */ /* 0x0001e80000100a00 */
[----:B0-----:R-:W3:Y:S04]  /*2c8e0*/  LDL.LU.64 R26, [R1+0x2930] ;  /* 0x00293000011a7983 */ /* 0x001ee80000300a00 */
[----:B------:R-:W3:Y:S02]  /*2c8f0*/  LDL.LU.64 R24, [R1+0x2928] ;  /* 0x0029280001187983 */ /* 0x000ee40000300a00 */
[----:B---3--:R-:W-:-:S15]  /*2c900*/  HMMA.16816.F32.BF16 R20, R24, R14, R20 ;  /* 0x0000000e1814723c */ /* 0x008fde0000041814 */
[----:B------:R-:W-:-:S04]  /*2c910*/  NOP ;  /* 0x0000000000007918 */ /* 0x000fc80000000000 */
[----:B------:R-:W-:Y:S04]  /*2c920*/  STL.64 [R1+0x310], R20 ;  /* 0x0003101401007387 */ /* 0x000fe80000100a00 */
[----:B------:R-:W-:Y:S04]  /*2c930*/  STL.64 [R1+0x318], R22 ;  /* 0x0003181601007387 */ /* 0x000fe80000100a00 */
[----:B------:R-:W0:Y:S04]  /*2c940*/  LDSM.16.MT88.4 R20, [R3+UR5+0x6080] ;  /* 0x006080050314783b */ /* 0x000e280008004200 */
[----:B0-----:R-:W-:Y:S04]  /*2c950*/  STL.64 [R1+0x27e0], R22 ;  /* 0x0027e01601007387 */ /* 0x001fe80000100a00 */
[----:B------:R0:W-:Y:S04]  /*2c960*/  STL.64 [R1+0x27d8], R20 ;  /* 0x0027d81401007387 */ /* 0x0001e80000100a00 */
[----:B0-----:R-:W3:Y:S04]  /*2c970*/  LDL.LU R20, [R1+0x10] ;  /* 0x0000100001147983 */ /* 0x001ee80000300800 */
[----:B------:R-:W3:Y:S04]  /*2c980*/  LDL.LU R21, [R1+0x14] ;  /* 0x0000140001157983 */ /* 0x000ee80000300800 */
[----:B------:R-:W3:Y:S04]  /*2c990*/  LDL.LU R22, [R1+0x18] ;  /* 0x0000180001167983 */ /* 0x000ee80000300800 */
[----:B------:R-:W3:Y:S01]  /*2c9a0*/  LDL.LU R23, [R1+0x1c] ;  /* 0x00001c0001177983 */ /* 0x000ee20000300800 */
[----:B--2---:R-:W-:Y:S01]  /*2c9b0*/  HMMA.16816.F32.BF16 R16, R24, R6, R16 ;  /* 0x000000061810723c */ /* 0x004fe20000041810 */
[----:B------:R-:W-:-:S02]  /*2c9c0*/  IMAD.MOV.U32 R9, RZ, RZ, R6 ;  /* 0x000000ffff097224 */ /* 0x000fc400078e0006 */
[----:B------:R-:W-:Y:S01]  /*2c9d0*/  IMAD.MOV.U32 R8, RZ, RZ, R7 ;  /* 0x000000ffff087224 */ /* 0x000fe200078e0007 */
[----:B---3--:R-:W-:Y:S04]  /*2c9e0*/  STL.64 [R1+0x28e8], R22 ;  /* 0x0028e81601007387 */ /* 0x008fe80000100a00 */
[----:B------:R0:W-:Y:S04]  /*2c9f0*/  STL.64 [R1+0x28e0], R20 ;  /* 0x0028e01401007387 */ /* 0x0001e80000100a00 */
[----:B0-----:R-:W2:Y:S04]  /*2ca00*/  LDL.LU R20, [R1+0x80] ;  /* 0x0000800001147983 */ /* 0x001ea80000300800 */
[----:B------:R-:W2:Y:S04]  /*2ca10*/  LDL.LU R21, [R1+0x84] ;  /* 0x0000840001157983 */ /* 0x000ea80000300800 */
[----:B------:R-:W-:Y:S04]  /*2ca20*/  STL.64 [R1+0x300], R16 ;  /* 0x0003001001007387 */ /* 0x000fe80000100a00 */
[----:B------:R0:W-:Y:S04]  /*2ca30*/  STL.64 [R1+0x308], R18 ;  /* 0x0003081201007387 */ /* 0x0001e80000100a00 */
[----:B0-----:R-:W3:Y:S04]  /*2ca40*/  LDL.LU.64 R18, [R1+0x2920] ;  /* 0x0029200001127983 */ /* 0x001ee80000300a00 */
[----:B------:R-:W3:Y:S04]  /*2ca50*/  LDL.LU.64 R6, [R1+0x2918] ;  /* 0x0029180001067983 */ /* 0x000ee80000300a00 */
[----:B------:R-:W3:Y:S02]  /*2ca60*/  LDL.LU.64 R4, [R1+0x2910] ;  /* 0x0029100001047983 */ /* 0x000ee40000300a00 */
[----:B---3--:R-:W-:-:S15]  /*2ca70*/  HMMA.16816.F32.BF16 R4, R24, R18, R4 ;  /* 0x000000121804723c */ /* 0x008fde0000041804 */
[----:B------:R-:W-:-:S04]  /*2ca80*/  NOP ;  /* 0x0000000000007918 */ /* 0x000fc80000000000 */
[----:B------:R-:W-:Y:S04]  /*2ca90*/  STL.64 [R1+0x2f0], R4 ;  /* 0x0002f00401007387 */ /* 0x000fe80000100a00 */
[----:B------:R0:W-:Y:S04]  /*2caa0*/  STL.64 [R1+0x2f8], R6 ;  /* 0x0002f80601007387 */ /* 0x0001e80000100a00 */
[----:B0-----:R-:W3:Y:S04]  /*2cab0*/  LDL.LU.64 R6, [R1+0x2908] ;  /* 0x0029080001067983 */ /* 0x001ee80000300a00 */
[----:B------:R-:W3:Y:S01]  /*2cac0*/  LDL.LU.64 R4, [R1+0x2900] ;  /* 0x0029000001047983 */ /* 0x000ee20000300a00 */
[----:B----4-:R-:W-:-:S02]  /*2cad0*/  IMAD.MOV.U32 R22, RZ, RZ, R29 ;  /* 0x000000ffff167224 */ /* 0x010fc400078e001d */
[----:B------:R-:W-:Y:S01]  /*2cae0*/  IMAD.MOV.U32 R23, RZ, RZ, R28 ;  /* 0x000000ffff177224 */ /* 0x000fe200078e001c */
[----:B---3--:R-:W-:Y:S01]  /*2caf0*/  HMMA.16816.F32.BF16 R24, R24, R10, R4 ;  /* 0x0000000a1818723c */ /* 0x008fe20000041804 */
[----:B------:R-:W2:Y:S04]  /*2cb00*/  LDL.LU.64 R6, [R1+0x28f8] ;  /* 0x0028f80001067983 */ /* 0x000ea80000300a00 */
[----:B------:R-:W2:-:S14]  /*2cb10*/  LDL.LU.64 R4, [R1+0x28f0] ;  /* 0x0028f00001047983 */ /* 0x000e9c0000300a00 */
[----:B------:R-:W-:Y:S04]  /*2cb20*/  STL.64 [R1+0x290], R24 ;  /* 0x0002901801007387 */ /* 0x000fe80000100a00 */
[----:B------:R0:W-:Y:S02]  /*2cb30*/  STL.64 [R1+0x298], R26 ;  /* 0x0002981a01007387 */ /* 0x0001e40000100a00 */
[----:B0-----:R-:W-:Y:S02]  /*2cb40*/  IMAD.MOV.U32 R26, RZ, RZ, R9 ;  /* 0x000000ffff1a7224 */ /* 0x001fe400078e0009 */
[----:B------:R-:W-:Y:S02]  /*2cb50*/  IMAD.MOV.U32 R27, RZ, RZ, R8 ;  /* 0x000000ffff1b7224 */ /* 0x000fe400078e0008 */
[----:B------:R-:W-:-:S02]  /*2cb60*/  IMAD.MOV.U32 R9, RZ, RZ, R14 ;  /* 0x000000ffff097224 */ /* 0x000fc400078e000e */
[----:B------:R-:W-:Y:S01]  /*2cb70*/  IMAD.MOV.U32 R8, RZ, RZ, R15 ;  /* 0x000000ffff087224 */ /* 0x000fe200078e000f */
[----:B--2---:R-:W-:-:S15]  /*2cb80*/  HMMA.16816.F32.BF16 R20, R4, R14, R20 ;  /* 0x0000000e0414723c */ /* 0x004fde0000041814 */
[----:B------:R-:W-:-:S04]  /*2cb90*/  NOP ;  /* 0x0000000000007918 */ /* 0x000fc80000000000 */
[----:B------:R-:W-:Y:S04]  /*2cba0*/  STL.64 [R1+0x190], R20 ;  /* 0x0001901401007387 */ /* 0x000fe80000100a00 */
[----:B------:R0:W-:Y:S04]  /*2cbb0*/  STL.64 [R1+0x198], R22 ;  /* 0x0001981601007387 */ /* 0x0001e80000100a00 */
[----:B0-----:R-:W2:Y:S04]  /*2cbc0*/  LDL.LU.64 R22, [R1+0x28e8] ;  /* 0x0028e80001167983 */ /* 0x001ea80000300a00 */
[----:B------:R-:W2:Y:S04]  /*2cbd0*/  LDL.LU.64 R20, [R1+0x28e0] ;  /* 0x0028e00001147983 */ /* 0x000ea80000300a00 */
[----:B------:R-:W3:Y:S04]  /*2cbe0*/  LDL.LU.64 R14, [R1+0x28d8] ;  /* 0x0028d800010e7983 */ /* 0x000ee80000300a00 */
[----:B------:R-:W3:Y:S01]  /*2cbf0*/  LDL.LU.64 R12, [R1+0x28d0] ;  /* 0x0028d000010c7983 */ /* 0x000ee20000300a00 */
[----:B--2---:R-:W-:-:S15]  /*2cc00*/  HMMA.16816.F32.BF16 R20, R4, R26, R20 ;  /* 0x0000001a0414723c */ /* 0x004fde0000041814 */
[----:B------:R-:W-:-:S04]  /*2cc10*/  NOP ;  /* 0x0000000000007918 */ /* 0x000fc80000000000 */
[----:B------:R3:W-:Y:S04]  /*2cc20*/  STL.64 [R1+0x180], R20 ;  /* 0x0001801401007387 */ /* 0x0007e80000100a00 */
[----:B------:R-:W-:Y:S04]  /*2cc30*/  STL.64 [R1+0x2898], R26 ;  /* 0x0028981a01007387 */ /* 0x000fe80000100a00 */
[----:B------:R-:W0:Y:S01]  /*2cc40*/  LDSM.16.MT88.4 R24, [R3+UR5+0x6100] ;  /* 0x006100050318783b */ /* 0x000e220008004200 */
[----:B------:R-:W-:Y:S02]  /*2cc50*/  IMAD.MOV.U32 R29, RZ, RZ, R22 ;  /* 0x000000ffff1d7224 */ /* 0x000fe400078e0016 */
[----:B------:R-:W-:-:S02]  /*2cc60*/  IMAD.MOV.U32 R28, RZ, RZ, R23 ;  /* 0x000000ffff1c7224 */ /* 0x000fc400078e0017 */
[----:B---3--:R-:W-:Y:S03]  /*2cc70*/  HMMA.16816.F32.BF16 R20, R4, R18, R12 ;  /* 0x000000120414723c */ /* 0x008fe6000004180c */
[----:B------:R-:W-:Y:S04]  /*2cc80*/  STL [R1+0x2714], R28 ;  /* 0x0027141c01007387 */ /* 0x000fe80000100800 */
[----:B------:R-:W-:Y:S01]  /*2cc90*/  STL [R1+0x2710], R29 ;  /* 0x0027101d01007387 */ /* 0x000fe20000100800 */
[----:B------:R-:W-:Y:S02]  /*2cca0*/  IMAD.MOV.U32 R13, RZ, RZ, R18 ;  /* 0x000000ffff0d7224 */ /* 0x000fe400078e0012 */
[----:B------:R-:W-:Y:S01]  /*2ccb0*/  IMAD.MOV.U32 R12, RZ, RZ, R19 ;  /* 0x000000ffff0c7224 */ /* 0x000fe200078e0013 */
[----:B0-----:R-:W-:Y:S04]  /*2ccc0*/  STL.64 [R1+0x10], R24 ;  /* 0x0000101801007387 */ /* 0x001fe80000100a00 */
[----:B------:R-:W-:Y:S04]  /*2ccd0*/  STL.64 [R1+0x18], R26 ;  /* 0x0000181a01007387 */ /* 0x000fe80000100a00 */
[----:B------:R-:W-:Y:S04]  /*2cce0*/  STL.64 [R1+0x110], R20 ;  /* 0x0001101401007387 */ /* 0x000fe80000100a00 */
[----:B------:R-:W-:Y:S04]  /*2ccf0*/  STL.64 [R1+0x118], R22 ;  /* 0x0001181601007387 */ /* 0x000fe80000100a00 */
[----:B------:R-:W2:Y:S04]  /*2cd00*/  LDL.LU R16, [R1+0x1c0] ;  /* 0x0001c00001107983 */ /* 0x000ea80000300800 */
[----:B------:R-:W2:Y:S04]  /*2cd10*/  LDL.LU R17, [R1+0x1c4] ;  /* 0x0001c40001117983 */ /* 0x000ea80000300800 */
[----:B------:R-:W3:Y:S04]  /*2cd20*/  LDL.LU R18, [R1+0x1c8] ;  /* 0x0001c80001127983 */ /* 0x000ee80000300800 */
[----:B------:R-:W3:Y:S04]  /*2cd30*/  LDL.LU R19, [R1+0x1cc] ;  /* 0x0001cc0001137983 */ /* 0x000ee80000300800 */
[----:B---3--:R0:W-:Y:S04]  /*2cd40*/  STL.64 [R1+0x2838], R18 ;  /* 0x0028381201007387 */ /* 0x0081e80000100a00 */
[----:B--2---:R-:W-:Y:S01]  /*2cd50*/  STL.64 [R1+0x2830], R16 ;  /* 0x0028301001007387 */ /* 0x004fe20000100a00 */
[----:B0-----:R-:W-:-:S02]  /*2cd60*/  IMAD.MOV.U32 R18, RZ, RZ, R13 ;  /* 0x000000ffff127224 */ /* 0x001fc400078e000d */
[----:B------:R-:W-:-:S05]  /*2cd70*/  IMAD.MOV.U32 R19, RZ, RZ, R12 ;  /* 0x000000ffff137224 */ /* 0x000fca00078e000c */
        /* <DEDUP_REMOVED lines=16> */
[----:B----4-:R0:W-:Y:S04]  /*2ce80*/  STL.64 [R1+0x2880], R12 ;  /* 0x0028800c01007387 */ /* 0x0101e80000100a00 */
[----:B0-----:R-:W2:Y:S04]  /*2ce90*/  LDL.LU R12, [R1+0x170] ;  /* 0x00017000010c7983 */ /* 0x001ea80000300800 */
[----:B------:R-:W2:Y:S04]  /*2cea0*/  LDL.LU R13, [R1+0x174] ;  /* 0x00017400010d7983 */ /* 0x000ea80000300800 */
[----:B------:R-:W4:Y:S04]  /*2ceb0*/  LDL.LU R14, [R1+0x178] ;  /* 0x00017800010e7983 */ /* 0x000f280000300800 */
[----:B------:R-:W4:Y:S04]  /*2cec0*/  LDL.LU R15, [R1+0x17c] ;  /* 0x00017c00010f7983 */ /* 0x000f280000300800 */
[----:B----4-:R-:W-:Y:S04]  /*2ced0*/  STL.64 [R1+0x28a8], R14 ;  /* 0x0028a80e01007387 */ /* 0x010fe80000100a00 */
[----:B--2---:R0:W-:Y:S04]  /*2cee0*/  STL.64 [R1+0x28a0], R12 ;  /* 0x0028a00c01007387 */ /* 0x0041e80000100a00 */
[----:B------:R-:W2:Y:S04]  /*2cef0*/  LDL.LU R16, [R1+0x40] ;  /* 0x0000400001107983 */ /* 0x000ea80000300800 */
        /* <DEDUP_REMOVED lines=8> */
[----:B------:R-:W2:Y:S04]  /*2cf80*/  LDL.LU R15, [R1+0x5c] ;  /* 0x00005c00010f7983 */ /* 0x000ea80000300800 */
[----:B-1----:R-:W4:Y:S04]  /*2cf90*/  LDL.LU R16, [R1+0x60] ;  /* 0x0000600001107983 */ /* 0x002f280000300800 */
[----:B------:R-:W4:Y:S04]  /*2cfa0*/  LDL.LU R17, [R1+0x64] ;  /* 0x0000640001117983 */ /* 0x000f280000300800 */
[----:B------:R-:W4:Y:S04]  /*2cfb0*/  LDL.LU R18, [R1+0x68] ;  /* 0x0000680001127983 */ /* 0x000f280000300800 */
[----:B------:R-:W4:Y:S04]  /*2cfc0*/  LDL.LU R19, [R1+0x6c] ;  /* 0x00006c0001137983 */ /* 0x000f280000300800 */
[----:B---3--:R-:W-:Y:S04]  /*2cfd0*/  STL.64 [R1+0x2800], R22 ;  /* 0x0028001601007387 */ /* 0x008fe80000100a00 */
[----:B------:R0:W-:Y:S04]  /*2cfe0*/  STL.64 [R1+0x27f8], R20 ;  /* 0x0027f81401007387 */ /* 0x0001e80000100a00 */
[----:B0-----:R-:W3:Y:S04]  /*2cff0*/  LDL.LU R20, [R1+0x1f0] ;  /* 0x0001f00001147983 */ /* 0x001ee80000300800 */
[----:B------:R-:W3:Y:S04]  /*2d000*/  LDL.LU R21, [R1+0x1f4] ;  /* 0x0001f40001157983 */ /* 0x000ee80000300800 */
[----:B------:R-:W2:Y:S04]  /*2d010*/  LDL.LU R22, [R1+0x1f8] ;  /* 0x0001f80001167983 */ /* 0x000ea80000300800 */
[----:B------:R-:W2:Y:S04]  /*2d020*/  LDL.LU R23, [R1+0x1fc] ;  /* 0x0001fc0001177983 */ /* 0x000ea80000300800 */
[----:B--2---:R-:W-:Y:S04]  /*2d030*/  STL.64 [R1+0x2810], R22 ;  /* 0x0028101601007387 */ /* 0x004fe80000100a00 */
[----:B---3--:R0:W-:Y:S04]  /*2d040*/  STL.64 [R1+0x2808], R20 ;  /* 0x0028081401007387 */ /* 0x0081e80000100a00 */
        /* <DEDUP_REMOVED lines=16> */
[----:B----4-:R-:W-:Y:S01]  /*2d150*/  HMMA.16816.F32.BF16 R4, R4, R10, R16 ;  /* 0x0000000a0404723c */ /* 0x010fe20000041810 */
[----:B------:R-:W-:-:S02]  /*2d160*/  IMAD.MOV.U32 R26, RZ, RZ, R9 ;  /* 0x000000ffff1a7224 */ /* 0x000fc400078e0009 */
[----:B------:R-:W-:Y:S01]  /*2d170*/  IMAD.MOV.U32 R27, RZ, RZ, R8 ;  /* 0x000000ffff1b7224 */ /* 0x000fe200078e0008 */
[----:B---3--:R-:W-:Y:S04]  /*2d180*/  STL.64 [R1+0x2868], R22 ;  /* 0x0028681601007387 */ /* 0x008fe80000100a00 */
[----:B--2---:R0:W-:Y:S04]  /*2d190*/  STL.64 [R1+0x2860], R20 ;  /* 0x0028601401007387 */ /* 0x0041e80000100a00 */
[----:B0-----:R-:W2:Y:S04]  /*2d1a0*/  LDL.LU R20, [R1+0x1a0] ;  /* 0x0001a00001147983 */ /* 0x001ea80000300800 */
[----:B------:R-:W2:Y:S04]  /*2d1b0*/  LDL.LU R21, [R1+0x1a4] ;  /* 0x0001a40001157983 */ /* 0x000ea80000300800 */
[----:B------:R-:W2:Y:S04]  /*2d1c0*/  LDL.LU R22, [R1+0x1a8] ;  /* 0x0001a80001167983 */ /* 0x000ea80000300800 */
[----:B------:R-:W2:Y:S04]  /*2d1d0*/  LDL.LU R23, [R1+0x1ac] ;  /* 0x0001ac0001177983 */ /* 0x000ea80000300800 */
[----:B------:R-:W3:Y:S04]  /*2d1e0*/  LDL.LU.64 R18, [R1+0x28c8] ;  /* 0x0028c80001127983 */ /* 0x000ee80000300a00 */
[----:B------:R-:W3:Y:S04]  /*2d1f0*/  LDL.LU.64 R16, [R1+0x28c0] ;  /* 0x0028c00001107983 */ /* 0x000ee80000300a00 */
[----:B------:R-:W4:Y:S04]  /*2d200*/  LDL.LU.64 R10, [R1+0x28b8] ;  /* 0x0028b800010a7983 */ /* 0x000f280000300a00 */
[----:B------:R-:W4:Y:S04]  /*2d210*/  LDL.LU.64 R8, [R1+0x28b0] ;  /* 0x0028b00001087983 */ /* 0x000f280000300a00 */
[----:B------:R-:W-:Y:S04]  /*2d220*/  STL.64 [R1+0x100], R4 ;  /* 0x0001000401007387 */ /* 0x000fe80000100a00 */
[----:B------:R0:W-:Y:S04]  /*2d230*/  STL.64 [R1+0x108], R6 ;  /* 0x0001080601007387 */ /* 0x0001e80000100a00 */
[----:B0-----:R-:W2:Y:S01]  /*2d240*/  LDL.LU.64 R6, [R1+0x98] ;  /* 0x0000980001067983 */ /* 0x001ea20000300a00 */
[----:B----4-:R-:W-:Y:S03]  /*2d250*/  HMMA.16816.F32.BF16 R24, R8, R26, R12 ;  /* 0x0000001a0818723c */ /* 0x010fe6000004180c */
[----:B------:R-:W4:Y:S04]  /*2d260*/  LDL.LU.64 R14, [R1+0x28a8] ;  /* 0x0028a800010e7983 */ /* 0x000f280000300a00 */
[----:B------:R-:W4:-:S12]  /*2d270*/  LDL.LU.64 R12, [R1+0x28a0] ;  /* 0x0028a000010c7983 */ /* 0x000f180000300a00 */
[----:B------:R-:W-:Y:S04]  /*2d280*/  STL.64 [R1+0xf0], R24 ;  /* 0x0000f01801007387 */ /* 0x000fe80000100a00 */
[----:B------:R0:W-:Y:S04]  /*2d290*/  STL.64 [R1+0xf8], R26 ;  /* 0x0000f81a01007387 */ /* 0x0001e80000100a00 */
[----:B0-----:R-:W3:Y:S02]  /*2d2a0*/  LDL.LU.64 R26, [R1+0x2898] ;  /* 0x00289800011a7983 */ /* 0x001ee40000300a00 */
[----:B---3--:R-:W-:-:S15]  /*2d2b0*/  HMMA.16816.F32.BF16 R16, R8, R26, R16 ;  /* 0x0000001a0810723c */ /* 0x008fde0000041810 */
[----:B------:R-:W-:-:S04]  /*2d2c0*/  NOP ;  /* 0x0000000000007918 */ /* 0x000fc80000000000 */
[----:B------:R-:W-:Y:S04]  /*2d2d0*/  STL.64 [R1+0xe0], R16 ;  /* 0x0000e01001007387 */ /* 0x000fe80000100a00 */
[----:B------:R0:W-:Y:S04]  /*2d2e0*/  STL.64 [R1+0xe8], R18 ;  /* 0x0000e81201007387 */ /* 0x0001e80000100a00 */
[----:B0-----:R-:W4:Y:S02]  /*2d2f0*/  LDL.LU.64 R18, [R1+0x2890] ;  /* 0x0028900001127983 */ /* 0x001f240000300a00 */
[----:B----4-:R-:W-:-:S15]  /*2d300*/  HMMA.16816.F32.BF16 R12, R8, R18, R12 ;  /* 0x00000012080c723c */ /* 0x010fde000004180c */
        /* <DEDUP_REMOVED lines=29> */
[----:B------:R-:W3:Y:S02]  /*2d4e0*/  LDL.LU.64 R16, [R1+0x2830] ;  /* 0x0028300001107983 */ /* 0x000ee40000300a00 */
[----:B---3--:R-:W-:Y:S02]  /*2d4f0*/  HMMA.16816.F32.BF16 R12, R12, R6, R16 ;  /* 0x000000060c0c723c */ /* 0x008fe40000041810 */
[----:B------:R-:W2:Y:S04]  /*2d500*/  LDL.LU.64 R18, [R1+0x2828] ;  /* 0x0028280001127983 */ /* 0x000ea80000300a00 */
[----:B------:R-:W2:-:S13]  /*2d510*/  LDL.LU.64 R16, [R1+0x2820] ;  /* 0x0028200001107983 */ /* 0x000e9a0000300a00 */
[----:B------:R-:W-:Y:S04]  /*2d520*/  STL.64 [R1+0x120], R12 ;  /* 0x0001200c01007387 */ /* 0x000fe80000100a00 */
[----:B------:R0:W-:Y:S04]  /*2d530*/  STL.64 [R1+0x128], R14 ;  /* 0x0001280e01007387 */ /* 0x0001e80000100a00 */
[----:B0-----:R-:W3:Y:S01]  /*2d540*/  LDL R15, [R1+0x354] ;  /* 0x00035400010f7983 */ /* 0x001ee20000100800 */
[----:B--2---:R-:W-:Y:S03]  /*2d550*/  HMMA.16816.F32.BF16 R20, R16, R10, R20 ;  /* 0x0000000a1014723c */ /* 0x004fe60000041814 */
[----:B---3--:R0:W-:Y:S04]  /*2d560*/  STL [R1+0x27b0], R15 ;  /* 0x0027b00f01007387 */ /* 0x0081e80000100800 */
[----:B0-----:R-:W2:-:S12]  /*2d570*/  LDL.64 R14, [R1+0x38] ;  /* 0x00003800010e7983 */ /* 0x001e980000100a00 */
[----:B------:R-:W-:Y:S04]  /*2d580*/  STL.64 [R1+0x140], R20 ;  /* 0x0001401401007387 */ /* 0x000fe80000100a00 */
[----:B------:R-:W-:Y:S04]  /*2d590*/  STL.64 [R1+0x148], R22 ;  /* 0x0001481601007387 */ /* 0x000fe80000100a00 */
[----:B------:R0:W1:Y:S04]  /*2d5a0*/  LDSM.16.MT88.4 R20, [R3+UR5+0x6180] ;  /* 0x006180050314783b */ /* 0x0000680008004200 */
[----:B0-----:R-:W3:Y:S04]  /*2d5b0*/  LDL.LU R3, [R1+0x2818] ;  /* 0x0028180001037983 */ /* 0x001ee80000300800 */
[----:B-1----:R-:W-:Y:S04]  /*2d5c0*/  STL.64 [R1], R20 ;  /* 0x0000001401007387 */ /* 0x002fe80000100a00 */
[----:B------:R0:W-:Y:S04]  /*2d5d0*/  STL.64 [R1+0x8], R22 ;  /* 0x0000081601007387 */ /* 0x0001e80000100a00 */
[----:B0-----:R-:W4:Y:S04]  /*2d5e0*/  LDL.LU.64 R22, [R1+0x2810] ;  /* 0x0028100001167983 */ /* 0x001f280000300a00 */
[----:B------:R-:W4:Y:S02]  /*2d5f0*/  LDL.LU.64 R20, [R1+0x2808] ;  /* 0x0028080001147983 */ /* 0x000f240000300a00 */
[----:B----4-:R-:W-:Y:S02]  /*2d600*/  HMMA.16816.F32.BF16 R24, R16, R26, R20 ;  /* 0x0000001a1018723c */ /* 0x010fe40000041814 */
[----:B------:R-:W2:Y:S04]  /*2d610*/  LDL.LU.64 R22, [R1+0x2800] ;  /* 0x0028000001167983 */ /* 0x000ea80000300a00 */
[----:B------:R-:W2:-:S13]  /*2d620*/  LDL.LU.64 R20, [R1+0x27f8] ;  /* 0x0027f80001147983 */ /* 0x000e9a0000300a00 */
[----:B------:R0:W-:Y:S04]  /*2d630*/  STL.64 [R1+0x150], R24 ;  /* 0x0001501801007387 */ /* 0x0001e80000100a00 */
[----:B------:R1:W-:Y:S04]  /*2d640*/  STL.64 [R1+0x158], R26 ;  /* 0x0001581a01007387 */ /* 0x0003e80000100a00 */
[----:B0-----:R-:W4:Y:S01]  /*2d650*/  LDL.LU R24, [R1+0x200] ;  /* 0x0002000001187983 */ /* 0x001f220000300800 */
[----:B-1----:R-:W-:Y:S02]  /*2d660*/  IMAD.MOV.U32 R26, RZ, RZ, R2 ;  /* 0x000000ffff1a7224 */ /* 0x002fe400078e0002 */
[----:B------:R-:W-:-:S02]  /*2d670*/  IMAD.MOV.U32 R27, RZ, RZ, R0 ;  /* 0x000000ffff1b7224 */ /* 0x000fc400078e0000 */
[----:B---3--:R-:W-:Y:S01]  /*2d680*/  IMAD.MOV.U32 R25, RZ, RZ, R3 ;  /* 0x000000ffff197224 */ /* 0x008fe200078e0003 */
[----:B--2---:R-:W-:-:S15]  /*2d690*/  HMMA.16816.F32.BF16 R20, R16, R14, R20 ;  /* 0x0000000e1014723c */ /* 0x004fde0000041814 */
[----:B------:R-:W-:-:S04]  /*2d6a0*/  NOP ;  /* 0x0000000000007918 */ /* 0x000fc80000000000 */
[----:B------:R-:W-:Y:S01]  /*2d6b0*/  IMAD.MOV.U32 R2, RZ, RZ, R22 ;  /* 0x000000ffff027224 */ /* 0x000fe200078e0016 */
[----:B------:R0:W-:Y:S01]  /*2d6c0*/  STL [R1+0x170], R20 ;  /* 0x0001701401007387 */ /* 0x0001e20000100800 */
[----:B------:R-:W-:Y:S02]  /*2d6d0*/  IMAD.MOV.U32 R0, RZ, RZ, R23 ;  /* 0x000000ffff007224 */ /* 0x000fe400078e0017 */
[----:B------:R-:W-:Y:S01]  /*2d6e0*/  IMAD.MOV.U32 R3, RZ, RZ, R21 ;  /* 0x000000ffff037224 */ /* 0x000fe200078e0015 */
[----:B------:R-:W2:Y:S04]  /*2d6f0*/  LDL.LU.64 R22, [R1+0x27f0] ;  /* 0x0027f00001167983 */ /* 0x000ea80000300a00 */
[----:B0-----:R-:W2:Y:S04]  /*2d700*/  LDL.LU.64 R20, [R1+0x27e8] ;  /* 0x0027e80001147983 */ /* 0x001ea80000300a00 */
[----:B------:R0:W-:Y:S04]  /*2d710*/  STL.64 [R1+0x27c0], R14 ;  /* 0x0027c00e01007387 */ /* 0x0001e80000100a00 */
[----:B0-----:R-:W3:Y:S04]  /*2d720*/  LDL.LU.64 R14, [R1+0x28] ;  /* 0x00002800010e7983 */ /* 0x001ee80000300a00 */
[----:B------:R-:W-:Y:S04]  /*2d730*/  STL [R1+0x2790], R0 ;  /* 0x0027900001007387 */ /* 0x000fe80000100800 */
[----:B------:R-:W-:Y:S04]  /*2d740*/  STL [R1+0x278c], R2 ;  /* 0x00278c0201007387 */ /* 0x000fe80000100800 */
[----:B------:R-:W-:Y:S01]  /*2d750*/  STL [R1+0x2788], R3 ;  /* 0x0027880301007387 */ /* 0x000fe20000100800 */
[----:B--2---:R-:W-:Y:S03]  /*2d760*/  HMMA.16816.F32.BF16 R16, R16, R6, R20 ;  /* 0x000000061010723c */ /* 0x004fe60000041814 */
[----:B------:R-:W4:Y:S04]  /*2d770*/  LDL.LU.64 R22, [R1+0x27e0] ;  /* 0x0027e00001167983 */ /* 0x000f280000300a00 */
[----:B------:R-:W4:Y:S04]  /*2d780*/  LDL.LU.64 R20, [R1+0x27d8] ;  /* 0x0027d80001147983 */ /* 0x000f280000300a00 */
[----:B------:R0:W-:Y:S04]  /*2d790*/  STL.64 [R1+0x27b8], R6 ;  /* 0x0027b80601007387 */ /* 0x0001e80000100a00 */
[----:B------:R-:W2:Y:S04]  /*2d7a0*/  LDL.LU R4, [R1+0x240] ;  /* 0x0002400001047983 */ /* 0x000ea80000300800 */
[----:B------:R-:W-:Y:S04]  /*2d7b0*/  STL.64 [R1+0x160], R16 ;  /* 0x0001601001007387 */ /* 0x000fe80000100a00 */
[----:B------:R-:W-:Y:S04]  /*2d7c0*/  STL.64 [R1+0x168], R18 ;  /* 0x0001681201007387 */ /* 0x000fe80000100a00 */
[----:B------:R-:W2:Y:S04]  /*2d7d0*/  LDL.LU R5, [R1+0x244] ;  /* 0x0002440001057983 */ /* 0x000ea80000300800 */
[----:B0-----:R-:W2:Y:S04]  /*2d7e0*/  LDL.LU R6, [R1+0x248] ;  /* 0x0002480001067983 */ /* 0x001ea80000300800 */
[----:B------:R-:W2:Y:S04]  /*2d7f0*/  LDL.LU R7, [R1+0x24c] ;  /* 0x00024c0001077983 */ /* 0x000ea80000300800 */
[----:B--2---:R-:W-:Y:S04]  /*2d800*/  STL.64 [R1+0x27d0], R6 ;  /* 0x0027d00601007387 */ /* 0x004fe80000100a00 */
[----:B------:R0:W-:Y:S04]  /*2d810*/  STL.64 [R1+0x27c8], R4 ;  /* 0x0027c80401007387 */ /* 0x0001e80000100a00 */
[----:B0-----:R-:W2:Y:S04]  /*2d820*/  LDL.LU R4, [R1+0x230] ;  /* 0x0002300001047983 */ /* 0x001ea80000300800 */
[----:B------:R-:W2:Y:S04]  /*2d830*/  LDL.LU R5, [R1+0x234] ;  /* 0x0002340001057983 */ /* 0x000ea80000300800 */
[----:B------:R-:W2:Y:S04]  /*2d840*/  LDL.LU R6, [R1+0x238] ;  /* 0x0002380001067983 */ /* 0x000ea80000300800 */
[----:B------:R-:W2:Y:S04]  /*2d850*/  LDL.LU R7, [R1+0x23c] ;  /* 0x00023c0001077983 */ /* 0x000ea80000300800 */
[----:B------:R-:W2:Y:S04]  /*2d860*/  LDL.LU R16, [R1+0x280] ;  /* 0x0002800001107983 */ /* 0x000ea80000300800 */
[----:B------:R-:W2:Y:S04]  /*2d870*/  LDL.LU R17, [R1+0x284] ;  /* 0x0002840001117983 */ /* 0x000ea80000300800 */
[----:B------:R-:W2:Y:S04]  /*2d880*/  LDL.LU R18, [R1+0x288] ;  /* 0x0002880001127983 */ /* 0x000ea80000300800 */
[----:B------:R-:W2:Y:S01]  /*2d890*/  LDL.LU R19, [R1+0x28c] ;  /* 0x00028c0001137983 */ /* 0x000ea20000300800 */
[----:B----4-:R-:W-:Y:S01]  /*2d8a0*/  HMMA.16816.F32.BF16 R24, R20, R10, R24 ;  /* 0x0000000a1418723c */ /* 0x010fe20000041818 */
[----:B---3--:R-:W-:-:S02]  /*2d8b0*/  IMAD.MOV.U32 R2, RZ, RZ, R14 ;  /* 0x000000ffff027224 */ /* 0x008fc400078e000e */
[----:B------:R-:W-:-:S05]  /*2d8c0*/  IMAD.MOV.U32 R3, RZ, RZ, R15 ;  /* 0x000000ffff037224 */ /* 0x000fca00078e000f */
[C---:B--2---:R-:W-:Y:S01]  /*2d8d0*/  HMMA.16816.F32.BF16 R4, R20.reuse, R14, R4 ;  /* 0x0000000e1404723c */ /* 0x044fe20000041804 */
[----:B------:R-:W-:Y:S04]  /*2d8e0*/  STL.64 [R1+0x27a8], R18 ;  /* 0x0027a81201007387 */ /* 0x000fe80000100a00 */
[----:B------:R0:W-:Y:S04]  /*2d8f0*/  STL.64 [R1+0x27a0], R16 ;  /* 0x0027a01001007387 */ /* 0x0001e80000100a00 */
[----:B0-----:R-:W2:Y:S04]  /*2d900*/  LDL.LU R16, [R1+0x220] ;  /* 0x0002200001107983 */ /* 0x001ea80000300800 */
[----:B------:R-:W2:Y:S04]  /*2d910*/  LDL.LU R17, [R1+0x224] ;  /* 0x0002240001117983 */ /* 0x000ea80000300800 */
[----:B------:R-:W2:Y:S04]  /*2d920*/  LDL.LU R18, [R1+0x228] ;  /* 0x0002280001127983 */ /* 0x000ea80000300800 */
[----:B------:R-:W2:Y:S04]  /*2d930*/  LDL.LU R19, [R1+0x22c] ;  /* 0x00022c0001137983 */ /* 0x000ea80000300800 */
[----:B------:R-:W-:Y:S04]  /*2d940*/  STL.64 [R1+0x1a0], R24 ;  /* 0x0001a01801007387 */ /* 0x000fe80000100a00 */
[----:B------:R-:W-:Y:S04]  /*2d950*/  STL.64 [R1+0x1a8], R26 ;  /* 0x0001a81a01007387 */ /* 0x000fe80000100a00 */
[----:B------:R-:W-:Y:S04]  /*2d960*/  STL.64 [R1+0x1c0], R4 ;  /* 0x0001c00401007387 */ /* 0x000fe80000100a00 */
[----:B------:R0:W-:Y:S04]  /*2d970*/  STL.64 [R1+0x1c8], R6 ;  /* 0x0001c80601007387 */ /* 0x0001e80000100a00 */
[----:B0-----:R-:W3:Y:S04]  /*2d980*/  LDL.LU.64 R6, [R1+0x27d0] ;  /* 0x0027d00001067983 */ /* 0x001ee80000300a00 */
[----:B------:R-:W3:Y:S04]  /*2d990*/  LDL.LU.64 R4, [R1+0x27c8] ;  /* 0x0027c80001047983 */ /* 0x000ee80000300a00 */
[----:B------:R-:W3:Y:S04]  /*2d9a0*/  LDL.LU.64 R14, [R1+0x27c0] ;  /* 0x0027c000010e7983 */ /* 0x000ee80000300a00 */
[----:B------:R-:W-:Y:S04]  /*2d9b0*/  STL [R1+0x2798], R3 ;  /* 0x0027980301007387 */ /* 0x000fe80000100800 */
[----:B------:R-:W-:Y:S01]  /*2d9c0*/  STL [R1+0x2794], R2 ;  /* 0x0027940201007387 */ /* 0x000fe20000100800 */
[----:B------:R-:W0:Y:S01]  /*2d9d0*/  S2R R27, SR_TID.X ;  /* 0x00000000001b7919 */ /* 0x000e220000002100 */
[----:B---3--:R-:W-:-:S15]  /*2d9e0*/  HMMA.16816.F32.BF16 R4, R20, R14, R4 ;  /* 0x0000000e1404723c */ /* 0x008fde0000041804 */
[----:B------:R-:W-:-:S04]  /*2d9f0*/  NOP ;  /* 0x0000000000007918 */ /* 0x000fc80000000000 */
[----:B------:R-:W-:Y:S04]  /*2da00*/  STL.64 [R1+0x1f0], R4 ;  /* 0x0001f00401007387 */ /* 0x000fe80000100a00 */
[----:B------:R1:W-:Y:S04]  /*2da10*/  STL.64 [R1+0x1f8], R6 ;  /* 0x0001f80601007387 */ /* 0x0003e80000100a00 */
[----:B-1----:R-:W2:Y:S01]  /*2da20*/  LDL.LU.64 R6, [R1+0x27b8] ;  /* 0x0027b80001067983 */ /* 0x002ea20000300a00 */
[----:B------:R-:W-:-:S03]  /*2da30*/  IMAD.MOV.U32 R0, RZ, RZ, R15 ;  /* 0x000000ffff007224 */ /* 0x000fc600078e000f */
[----:B------:R-:W3:Y:S01]  /*2da40*/  LDL.LU R15, [R1+0x27b0] ;  /* 0x0027b000010f7983 */ /* 0x000ee20000300800 */
[----:B------:R-:W1:Y:S01]  /*2da50*/  S2R R26, SR_TID.X ;  /* 0x00000000001a7919 */ /* 0x000e620000002100 */
[----:B0-----:R-:W-:-:S05]  /*2da60*/  LOP3.LUT R27, R27, 0x7, RZ, 0xc0, !PT ;  /* 0x000000071b1b7812 */ /* 0x001fca00078ec0ff */
[----:B------:R-:W-:Y:S01]  /*2da70*/  IMAD R27, R27, 0x110, RZ ;  /* 0x000001101b1b7824 */ /* 0x000fe200078e02ff */
[----:B--2---:R-:W-:Y:S01]  /*2da80*/  HMMA.16816.F32.BF16 R16, R20, R6, R16 ;  /* 0x000000061410723c */ /* 0x004fe20000041810 */
[----:B------:R-:W-:Y:S02]  /*2da90*/  IMAD.MOV.U32 R2, RZ, RZ, R7 ;  /* 0x000000ffff027224 */ /* 0x000fe400078e0007 */
[----:B-1----:R-:W-:-:S05]  /*2daa0*/  IMAD.SHL.U32 R7, R26, 0x2, RZ ;  /* 0x000000021a077824 */ /* 0x002fca00078e00ff */
[----:B------:R-:W-:Y:S02]  /*2dab0*/  LOP3.LUT R7, R27, 0x30, R7, 0x78, !PT ;  /* 0x000000301b077812 */ /* 0x000fe400078e7807 */
[----:B---3--:R-:W0:Y:S09]  /*2dac0*/  LDSM.16.MT88.4 R24, [R15+UR5+0x8000] ;  /* 0x008000050f18783b */ /* 0x008e320008004200 */
[----:B------:R-:W-:Y:S04]  /*2dad0*/  STL.64 [R1+0x1e0], R16 ;  /* 0x0001e01001007387 */ /* 0x000fe80000100a00 */
[----:B------:R-:W-:Y:S04]  /*2dae0*/  STL.64 [R1+0x1e8], R18 ;  /* 0x0001e81201007387 */ /* 0x000fe80000100a00 */
[----:B------:R-:W1:Y:S04]  /*2daf0*/  LDSM.16.M88.4 R16, [R7+UR5+0x10080] ;  /* 0x010080050710783b */ /* 0x000e680008000200 */
[----:B0-----:R-:W-:Y:S04]  /*2db00*/  STL.64 [R1+0x26f0], R26 ;  /* 0x0026f01a01007387 */ /* 0x001fe80000100a00 */
[----:B------:R0:W-:Y:S04]  /*2db10*/  STL.64 [R1+0x26e8], R24 ;  /* 0x0026e81801007387 */ /* 0x0001e80000100a00 */
[----:B-1----:R-:W-:Y:S01]  /*2db20*/  STL.64 [R1+0x80], R16 ;  /* 0x0000801001007387 */ /* 0x002fe20000100a00 */
[----:B0-----:R-:W-:-:S03]  /*2db30*/  IMAD.MOV.U32 R25, RZ, RZ, R16 ;  /* 0x000000ffff197224 */ /* 0x001fc600078e0010 */
[----:B------:R-:W-:Y:S01]  /*2db40*/  STL.64 [R1+0x88], R18 ;  /* 0x0000881201007387 */ /* 0x000fe20000100a00 */
[----:B------:R-:W-:-:S03]  /*2db50*/  IMAD.MOV.U32 R24, RZ, RZ, R17 ;  /* 0x000000ffff187224 */ /* 0x000fc600078e0011 */
[----:B------:R-:W0:Y:S01]  /*2db60*/  LDSM.16.M88.4 R16, [R7+UR5+0x10880] ;  /* 0x010880050710783b */ /* 0x000e220008000200 */
[----:B------:R-:W-:-:S03]  /*2db70*/  IMAD.MOV.U32 R3, RZ, RZ, R6 ;  /* 0x000000ffff037224 */ /* 0x000fc600078e0006 */
[----:B0-----:R-:W-:Y:S01]  /*2db80*/  STL.64 [R1+0x60], R16 ;  /* 0x0000601001007387 */ /* 0x001fe20000100a00 */
[----:B------:R-:W-:-:S03]  /*2db90*/  IMAD.MOV.U32 R21, RZ, RZ, R16 ;  /* 0x000000ffff157224 */ /* 0x000fc600078e0010 */
[----:B------:R-:W-:Y:S01]  /*2dba0*/  STL.64 [R1+0x68], R18 ;  /* 0x0000681201007387 */ /* 0x000fe20000100a00 */
[----:B------:R-:W-:-:S03]  /*2dbb0*/  IMAD.MOV.U32 R20, RZ, RZ, R17 ;  /* 0x000000ffff147224 */ /* 0x000fc600078e0011 */
[----:B------:R-:W0:Y:S04]  /*2dbc0*/  LDSM.16.M88.4 R16, [R7+UR5+0x11080] ;  /* 0x011080050710783b */ /* 0x000e280008000200 */
[----:B------:R-:W1:Y:S04]  /*2dbd0*/  LDSM.16.M88.4 R4, [R7+UR5+0x11880] ;  /* 0x011880050704783b */ /* 0x000e680008000200 */
[----:B0-----:R-:W-:Y:S04]  /*2dbe0*/  STL.64 [R1+0x50], R16 ;  /* 0x0000501001007387 */ /* 0x001fe80000100a00 */
[----:B------:R0:W-:Y:S01]  /*2dbf0*/  STL.64 [R1+0x58], R18 ;  /* 0x0000581201007387 */ /* 0x0001e20000100a00 */
[----:B------:R-:W-:-:S02]  /*2dc00*/  IMAD.MOV.U32 R28, RZ, RZ, R16 ;  /* 0x000000ffff1c7224 */ /* 0x000fc400078e0010 */
[----:B------:R-:W-:Y:S01]  /*2dc10*/  IMAD.MOV.U32 R29, RZ, RZ, R17 ;  /* 0x000000ffff1d7224 */ /* 0x000fe200078e0011 */
[----:B0-----:R-:W2:Y:S04]  /*2dc20*/  LDL.LU.64 R18, [R1+0x27a8] ;  /* 0x0027a80001127983 */ /* 0x001ea80000300a00 */
[----:B------:R-:W2:Y:S04]  /*2dc30*/  LDL.LU.64 R16, [R1+0x27a0] ;  /* 0x0027a00001107983 */ /* 0x000ea80000300a00 */
[----:B-1----:R-:W-:Y:S04]  /*2dc40*/  STL.64 [R1+0x40], R4 ;  /* 0x0000400401007387 */ /* 0x002fe80000100a00 */
[----:B------:R-:W-:Y:S04]  /*2dc50*/  STL.64 [R1+0x48], R6 ;  /* 0x0000480601007387 */ /* 0x000fe80000100a00 */
[----:B------:R-:W0:Y:S04]  /*2dc60*/  LDSM.16.MT88.4 R4, [R15+UR5+0x8080] ;  /* 0x008080050f04783b */ /* 0x000e280008004200 */
[----:B0-----:R-:W-:Y:S04]  /*2dc70*/  STL.64 [R1+0x26b0], R6 ;  /* 0x0026b00601007387 */ /* 0x001fe80000100a00 */
[----:B------:R0:W-:Y:S04]  /*2dc80*/  STL.64 [R1+0x26a8], R4 ;  /* 0x0026a80401007387 */ /* 0x0001e80000100a00 */
[----:B0-----:R-:W2:Y:S04]  /*2dc90*/  LDL.LU.64 R4, [R1+0x10] ;  /* 0x0000100001047983 */ /* 0x001ea80000300a00 */
[----:B------:R-:W2:Y:S02]  /*2dca0*/  LDL.LU.64 R6, [R1+0x18] ;  /* 0x0000180001067983 */ /* 0x000ea40000300a00 */
[----:B--2---:R-:W-:-:S15]  /*2dcb0*/  HMMA.16816.F32.BF16 R16, R4, R10, R16 ;  /* 0x0000000a0410723c */ /* 0x004fde0000041810 */
[----:B------:R-:W-:-:S04]  /*2dcc0*/  NOP ;  /* 0x0000000000007918 */ /* 0x000fc80000000000 */
[----:B------:R0:W-:Y:S02]  /*2dcd0*/  STL.64 [R1+0x200], R16 ;  /* 0x0002001001007387 */ /* 0x0001e40000100a00 */
[----:B0-----:R-:W-:Y:S02]  /*2dce0*/  IMAD.MOV.U32 R17, RZ, RZ, R10 ;  /* 0x000000ffff117224 */ /* 0x001fe400078e000a */
[----:B------:R-:W-:Y:S02]  /*2dcf0*/  IMAD.MOV.U32 R16, RZ, RZ, R11 ;  /* 0x000000ffff107224 */ /* 0x000fe400078e000b */
[----:B------:R-:W0:Y:S04]  /*2dd00*/  LDSM.16.MT88.4 R8, [R15+UR5+0x8100] ;  /* 0x008100050f08783b */ /* 0x000e280008004200 */
[----:B------:R-:W-:Y:S04]  /*2dd10*/  STL.64 [R1+0x208], R18 ;  /* 0x0002081201007387 */ /* 0x000fe80000100a00 */
[----:B------:R-:W-:Y:S01]  /*2dd20*/  STL.64 [R1+0x2780], R16 ;  /* 0x0027801001007387 */ /* 0x000fe20000100a00 */
[----:B------:R-:W-:-:S02]  /*2dd30*/  IMAD.MOV.U32 R23, RZ, RZ, R4 ;  /* 0x000000ffff177224 */ /* 0x000fc400078e0004 */
[----:B------:R-:W-:Y:S01]  /*2dd40*/  IMAD.MOV.U32 R22, RZ, RZ, R5 ;  /* 0x000000ffff167224 */ /* 0x000fe200078e0005 */
[----:B------:R-:W1:Y:S04]  /*2dd50*/  LDSM.16.MT88.4 R12, [R15+UR5+0x8180] ;  /* 0x008180050f0c783b */ /* 0x000e680008004200 */
[----:B0-----:R-:W-:Y:S04]  /*2dd60*/  STL.64 [R1+0x2688], R10 ;  /* 0x0026880a01007387 */ /* 0x001fe80000100a00 */
[----:B------:R0:W-:Y:S04]  /*2dd70*/  STL.64 [R1+0x2680], R8 ;  /* 0x0026800801007387 */ /* 0x0001e80000100a00 */
[----:B0-----:R-:W2:Y:S04]  /*2dd80*/  LDL.LU R8, [R1+0x110] ;  /* 0x0001100001087983 */ /* 0x001ea80000300800 */
[----:B------:R-:W2:Y:S04]  /*2dd90*/  LDL.LU R9, [R1+0x114] ;  /* 0x0001140001097983 */ /* 0x000ea80000300800 */
[----:B------:R-:W3:Y:S04]  /*2dda0*/  LDL.LU R10, [R1+0x118] ;  /* 0x00011800010a7983 */ /* 0x000ee80000300800 */
[----:B------:R-:W3:Y:S04]  /*2ddb0*/  LDL.LU R11, [R1+0x11c] ;  /* 0x00011c00010b7983 */ /* 0x000ee80000300800 */
[----:B---3--:R-:W-:Y:S04]  /*2ddc0*/  STL.64 [R1+0x2698], R10 ;  /* 0x0026980a01007387 */ /* 0x008fe80000100a00 */
[----:B--2---:R0:W-:Y:S02]  /*2ddd0*/  STL.64 [R1+0x2690], R8 ;  /* 0x0026900801007387 */ /* 0x0041e40000100a00 */
[----:B0-----:R-:W-:-:S02]  /*2dde0*/  IMAD.MOV.U32 R8, RZ, RZ, R25 ;  /* 0x000000ffff087224 */ /* 0x001fc400078e0019 */
[----:B------:R-:W-:-:S05]  /*2ddf0*/  IMAD.MOV.U32 R9, RZ, RZ, R24 ;  /* 0x000000ffff097224 */ /* 0x000fca00078e0018 */
[----:B------:R-:W-:Y:S04]  /*2de00*/  STL.64 [R1+0x26f8], R8 ;  /* 0x0026f80801007387 */ /* 0x000fe80000100a00 */
[----:B------:R-:W2:Y:S04]  /*2de10*/  LDL.LU R24, [R1] ;  /* 0x0000000001187983 */ /* 0x000ea80000300800 */
[----:B------:R-:W2:Y:S04]  /*2de20*/  LDL.LU R25, [R1+0x4] ;  /* 0x0000040001197983 */ /* 0x000ea80000300800 */
[----:B------:R-:W3:Y:S04]  /*2de30*/  LDL.LU R26, [R1+0x8] ;  /* 0x00000800011a7983 */ /* 0x000ee80000300800 */
[----:B------:R-:W3:Y:S01]  /*2de40*/  LDL.LU R27, [R1+0xc] ;  /* 0x00000c00011b7983 */ /* 0x000ee20000300800 */
[----:B------:R-:W-:-:S02]  /*2de50*/  IMAD.MOV.U32 R10, RZ, RZ, R3 ;  /* 0x000000ffff0a7224 */ /* 0x000fc400078e0003 */
[----:B------:R-:W-:Y:S02]  /*2de60*/  IMAD.MOV.U32 R11, RZ, RZ, R2 ;  /* 0x000000ffff0b7224 */ /* 0x000fe400078e0002 */
[----:B------:R-:W-:Y:S02]  /*2de70*/  IMAD.MOV.U32 R19, RZ, RZ, R6 ;  /* 0x000000ffff137224 */ /* 0x000fe400078e0006 */
[----:B------:R-:W-:Y:S01]  /*2de80*/  IMAD.MOV.U32 R18, RZ, RZ, R7 ;  /* 0x000000ffff127224 */ /* 0x000fe200078e0007 */
[----:B---3--:R-:W-:Y:S04]  /*2de90*/  STL.64 [R1+0x2768], R26 ;  /* 0x0027681a01007387 */ /* 0x008fe80000100a00 */
[----:B--2---:R-:W-:Y:S04]  /*2dea0*/  STL.64 [R1+0x2760], R24 ;  /* 0x0027601801007387 */ /* 0x004fe80000100a00 */
[----:B------:R-:W2:Y:S04]  /*2deb0*/  LDL.LU R3, [R1+0x2798] ;  /* 0x0027980001037983 */ /* 0x000ea80000300800 */
[----:B------:R-:W3:Y:S04]  /*2dec0*/  LDL.LU R2, [R1+0x2794] ;  /* 0x0027940001027983 */ /* 0x000ee80000300800 */
[----:B------:R-:W-:Y:S04]  /*2ded0*/  STL.64 [R1+0x2778], R10 ;  /* 0x0027780a01007387 */ /* 0x000fe80000100a00 */
        /* <DEDUP_REMOVED lines=9> */
[----:B------:R-:W4:Y:S01]  /*2df70*/  LDL.LU R7, [R1+0x2fc] ;  /* 0x0002fc0001077983 */ /* 0x000f220000300800 */
[----:B------:R-:W-:-:S03]  /*2df80*/  IMAD.MOV.U32 R24, RZ, RZ, R23 ;  /* 0x000000ffff187224 */ /* 0x000fc600078e0017 */
[----:B------:R-:W2:Y:S04]  /*2df90*/  LDL R23, [R1+0x1be0] ;  /* 0x001be00001177983 */ /* 0x000ea80000100800 */
[----:B----4-:R-:W-:Y:S04]  /*2dfa0*/  STL.64 [R1+0x26d0], R6 ;  /* 0x0026d00601007387 */ /* 0x010fe80000100a00 */
[----:B--2---:R0:W-:Y:S04]  /*2dfb0*/  STL.64 [R1+0x26c8], R4 ;  /* 0x0026c80401007387 */ /* 0x0041e80000100a00 */
[----:B0-----:R-:W2:Y:S04]  /*2dfc0*/  LDL.LU R4, [R1+0x300] ;  /* 0x0003000001047983 */ /* 0x001ea80000300800 */
[----:B------:R-:W2:Y:S04]  /*2dfd0*/  LDL.LU R5, [R1+0x304] ;  /* 0x0003040001057983 */ /* 0x000ea80000300800 */
[----:B------:R-:W4:Y:S04]  /*2dfe0*/  LDL.LU R6, [R1+0x308] ;  /* 0x0003080001067983 */ /* 0x000f280000300800 */
[----:B------:R-:W4:Y:S04]  /*2dff0*/  LDL.LU R7, [R1+0x30c] ;  /* 0x00030c0001077983 */ /* 0x000f280000300800 */
[----:B------:R-:W2:Y:S01]  /*2e000*/  LDL.LU R16, [R1+0x2b0] ;  /* 0x0002b00001107983 */ /* 0x000ea20000300800 */
[----:B------:R-:W-:-:S03]  /*2e010*/  IMAD.MOV.U32 R27, RZ, RZ, R18 ;  /* 0x000000ffff1b7224 */ /* 0x000fc600078e0012 */
[----:B------:R-:W3:Y:S01]  /*2e020*/  LDL.LU R17, [R1+0x2b4] ;  /* 0x0002b40001117983 */ /* 0x000ee20000300800 */
[----:B------:R-:W-:-:S03]  /*2e030*/  IMAD.MOV.U32 R26, RZ, RZ, R19 ;  /* 0x000000ffff1a7224 */ /* 0x000fc600078e0013 */
        /* <DEDUP_REMOVED lines=12> */
[----:B------:R-:W4:Y:S04]  /*2e100*/  LDL.LU R6, [R1+0x328] ;  /* 0x0003280001067983 */ /* 0x000f280000300800 */
[----:B------:R-:W4:Y:S04]  /*2e110*/  LDL.LU R7, [R1+0x32c] ;  /* 0x00032c0001077983 */ /* 0x000f280000300800 */
[----:B----4-:R0:W-:Y:S04]  /*2e120*/  STL.64 [R1+0x2720], R6 ;  /* 0x0027200601007387 */ /* 0x0101e80000100a00 */
[----:B--2---:R-:W-:Y:S04]  /*2e130*/  STL.64 [R1+0x2718], R4 ;  /* 0x0027180401007387 */ /* 0x004fe80000100a00 */
[----:B0-----:R-:W2:Y:S01]  /*2e140*/  LDL.LU R6, [R1+0x38] ;  /* 0x0000380001067983 */ /* 0x001ea20000300800 */
[----:B------:R-:W-:-:S03]  /*2e150*/  IMAD.MOV.U32 R7, RZ, RZ, R0 ;  /* 0x000000ffff077224 */ /* 0x000fc600078e0000 */
[----:B------:R-:W4:Y:S04]  /*2e160*/  LDL.LU R0, [R1+0x2790] ;  /* 0x0027900001007983 */ /* 0x000f280000300800 */
[----:B-1----:R-:W-:Y:S04]  /*2e170*/  STL.64 [R1+0x2650], R14 ;  /* 0x0026500e01007387 */ /* 0x002fe80000100a00 */
[----:B------:R0:W-:Y:S04]  /*2e180*/  STL.64 [R1+0x2648], R12 ;  /* 0x0026480c01007387 */ /* 0x0001e80000100a00 */
[----:B------:R-:W2:Y:S04]  /*2e190*/  LDL.LU R8, [R1+0x2c0] ;  /* 0x0002c00001087983 */ /* 0x000ea80000300800 */
[----:B------:R-:W2:Y:S04]  /*2e1a0*/  LDL.LU R9, [R1+0x2c4] ;  /* 0x0002c40001097983 */ /* 0x000ea80000300800 */
[----:B------:R-:W2:Y:S04]  /*2e1b0*/  LDL.LU R10, [R1+0x2c8] ;  /* 0x0002c800010a7983 */ /* 0x000ea80000300800 */
[----:B------:R-:W2:Y:S01]  /*2e1c0*/  LDL.LU R11, [R1+0x2cc] ;  /* 0x0002cc00010b7983 */ /* 0x000ea20000300800 */
[----:B0-----:R-:W-:-:S02]  /*2e1d0*/  IMAD.MOV.U32 R12, RZ, RZ, R21 ;  /* 0x000000ffff0c7224 */ /* 0x001fc400078e0015 */
[----:B------:R-:W-:-:S05]  /*2e1e0*/  IMAD.MOV.U32 R13, RZ, RZ, R20 ;  /* 0x000000ffff0d7224 */ /* 0x000fca00078e0014 */
[----:B------:R0:W-:Y:S04]  /*2e1f0*/  STL.64 [R1+0x2728], R12 ;  /* 0x0027280c01007387 */ /* 0x0001e80000100a00 */
[----:B0-----:R-:W2:Y:S04]  /*2e200*/  LDL.LU R12, [R1+0x330] ;  /* 0x00033000010c7983 */ /* 0x001ea80000300800 */
[----:B------:R-:W2:Y:S04]  /*2e210*/  LDL.LU R13, [R1+0x334] ;  /* 0x00033400010d7983 */ /* 0x000ea80000300800 */
[----:B------:R-:W2:Y:S04]  /*2e220*/  LDL.LU R14, [R1+0x338] ;  /* 0x00033800010e7983 */ /* 0x000ea80000300800 */
[----:B------:R-:W2:Y:S01]  /*2e230*/  LDL.LU R15, [R1+0x33c] ;  /* 0x00033c00010f7983 */ /* 0x000ea20000300800 */
[----:B------:R-:W-:-:S03]  /*2e240*/  IMAD.MOV.U32 R25, RZ, RZ, R22 ;  /* 0x000000ffff197224 */ /* 0x000fc600078e0016 */
[----:B--2---:R3:W-:Y:S02]  /*2e250*/  STL.64 [R1+0x2738], R14 ;  /* 0x0027380e01007387 */ /* 0x0047e40000100a00 */
[----:B---3--:R-:W-:Y:S02]  /*2e260*/  IMAD.MOV.U32 R14, RZ, RZ, R2 ;  /* 0x000000ffff0e7224 */ /* 0x008fe400078e0002 */
[----:B------:R-:W-:-:S07]  /*2e270*/  IMAD.MOV.U32 R15, RZ, RZ, R3 ;  /* 0x000000ffff0f7224 */ /* 0x000fce00078e0003 */
[----:B------:R-:W-:Y:S01]  /*2e280*/  HMMA.16816.F32.BF16 R16, R24, R14, R16 ;  /* 0x0000000e1810723c */ /* 0x000fe20000041810 */
[----:B------:R-:W-:Y:S04]  /*2e290*/  STL.64 [R1+0x2730], R12 ;  /* 0x0027300c01007387 */ /* 0x000fe80000100a00 */
[----:B------:R-:W2:Y:S04]  /*2e2a0*/  LDL.LU R2, [R1+0x278c] ;  /* 0x00278c0001027983 */ /* 0x000ea80000300800 */
[----:B------:R-:W3:Y:S10]  /*2e2b0*/  LDL.LU R3, [R1+0x2788] ;  /* 0x0027880001037983 */ /* 0x000ef40000300800 */
[----:B------:R0:W-:Y:S04]  /*2e2c0*/  STL.64 [R1+0x280], R16 ;  /* 0x0002801001007387 */ /* 0x0001e80000100a00 */
[----:B------:R-:W-:Y:S04]  /*2e2d0*/  STL.64 [R1+0x288], R18 ;  /* 0x0002881201007387 */ /* 0x000fe80000100a00 */
[----:B0-----:R-:W2:Y:S04]  /*2e2e0*/  LDL.LU.64 R16, [R1+0x2780] ;  /* 0x0027800001107983 */ /* 0x001ea80000300a00 */
[----:B------:R2:W-:Y:S02]  /*2e2f0*/  STL.64 [R1+0x2748], R14 ;  /* 0x0027480e01007387 */ /* 0x0005e40000100a00 */
[----:B--2---:R-:W-:-:S02]  /*2e300*/  IMAD.MOV.U32 R14, RZ, RZ, R17 ;  /* 0x000000ffff0e7224 */ /* 0x004fc400078e0011 */
[----:B------:R-:W-:Y:S02]  /*2e310*/  IMAD.MOV.U32 R15, RZ, RZ, R16 ;  /* 0x000000ffff0f7224 */ /* 0x000fe400078e0010 */
[----:B------:R-:W0:Y:S04]  /*2e320*/  LDSM.16.MT88.4 R16, [R23+UR5+0x8000] ;  /* 0x008000051710783b */ /* 0x000e280008004200 */
[----:B------:R1:W-:Y:S04]  /*2e330*/  STL.64 [R1+0x2770], R14 ;  /* 0x0027700e01007387 */ /* 0x0003e80000100a00 */
[----:B------:R-:W2:Y:S04]  /*2e340*/  LDL.LU R12, [R1+0x2a0] ;  /* 0x0002a000010c7983 */ /* 0x000ea80000300800 */
[----:B------:R-:W2:Y:S04]  /*2e350*/  LDL.LU R13, [R1+0x2a4] ;  /* 0x0002a400010d7983 */ /* 0x000ea80000300800 */
[----:B-1----:R-:W2:Y:S04]  /*2e360*/  LDL.LU R14, [R1+0x2a8] ;  /* 0x0002a800010e7983 */ /* 0x002ea80000300800 */
[----:B------:R-:W2:Y:S04]  /*2e370*/  LDL.LU R15, [R1+0x2ac] ;  /* 0x0002ac00010f7983 */ /* 0x000ea80000300800 */
[----:B------:R1:W-:Y:S04]  /*2e380*/  STL [R1+0x2740], R23 ;  /* 0x0027401701007387 */ /* 0x0003e80000100800 */
[----:B------:R-:W2:Y:S04]  /*2e390*/  LDL.LU R20, [R1+0x260] ;  /* 0x0002600001147983 */ /* 0x000ea80000300800 */
[----:B------:R-:W2:Y:S04]  /*2e3a0*/  LDL.LU R21, [R1+0x264] ;  /* 0x0002640001157983 */ /* 0x000ea80000300800 */
[----:B------:R-:W2:Y:S04]  /*2e3b0*/  LDL.LU R22, [R1+0x268] ;  /* 0x0002680001167983 */ /* 0x000ea80000300800 */
[----:B-1----:R-:W2:Y:S01]  /*2e3c0*/  LDL.LU R23, [R1+0x26c] ;  /* 0x00026c0001177983 */ /* 0x002ea20000300800 */
[C---:B------:R-:W-:Y:S03]  /*2e3d0*/  HMMA.16816.F32.BF16 R8, R24.reuse, R6, R8 ;  /* 0x000000061808723c */ /* 0x040fe60000041808 */
[----:B--2---:R-:W-:Y:S04]  /*2e3e0*/  STL.64 [R1+0x2758], R22 ;  /* 0x0027581601007387 */ /* 0x004fe80000100a00 */
[----:B------:R1:W-:Y:S04]  /*2e3f0*/  STL.64 [R1+0x2750], R20 ;  /* 0x0027501401007387 */ /* 0x0003e80000100a00 */
[----:B-1----:R-:W2:Y:S04]  /*2e400*/  LDL.LU R20, [R1+0x270] ;  /* 0x0002700001147983 */ /* 0x002ea80000300800 */
[----:B------:R-:W2:Y:S04]  /*2e410*/  LDL.LU R21, [R1+0x274] ;  /* 0x0002740001157983 */ /* 0x000ea80000300800 */
[----:B------:R-:W2:Y:S04]  /*2e420*/  LDL.LU R22, [R1+0x278] ;  /* 0x0002780001167983 */ /* 0x000ea80000300800 */
[----:B------:R-:W2:Y:S04]  /*2e430*/  LDL.LU R23, [R1+0x27c] ;  /* 0x00027c0001177983 */ /* 0x000ea80000300800 */
[----:B0-----:R-:W-:Y:S04]  /*2e440*/  STL.64 [R1+0x25f8], R18 ;  /* 0x0025f81201007387 */ /* 0x001fe80000100a00 */
[----:B------:R0:W-:Y:S04]  /*2e450*/  STL.64 [R1+0x25f0], R16 ;  /* 0x0025f01001007387 */ /* 0x0001e80000100a00 */
[----:B0-----:R-:W2:Y:S04]  /*2e460*/  LDL.64 R16, [R1+0x40] ;  /* 0x0000400001107983 */ /* 0x001ea80000100a00 */
[----:B------:R-:W-:Y:S04]  /*2e470*/  STL.64 [R1+0x2e0], R8 ;  /* 0x0002e00801007387 */ /* 0x000fe80000100a00 */
[----:B------:R0:W-:Y:S04]  /*2e480*/  STL.64 [R1+0x2e8], R10 ;  /* 0x0002e80a01007387 */ /* 0x0001e80000100a00 */
[----:B0-----:R-:W2:Y:S02]  /*2e490*/  LDL.LU.64 R10, [R1+0x2778] ;  /* 0x00277800010a7983 */ /* 0x001ea40000300a00 */
[----:B--2---:R-:W-:Y:S02]  /*2e4a0*/  HMMA.16816.F32.BF16 R24, R24, R10, R12 ;  /* 0x0000000a1818723c */ /* 0x004fe4000004180c */
[----:B------:R-:W2:-:S15]  /*2e4b0*/  LDL.LU.64 R14, [R1+0x2770] ;  /* 0x00277000010e7983 */ /* 0x000e9e0000300a00 */
[----:B------:R-:W-:Y:S02]  /*2e4c0*/  NOP ;  /* 0x0000000000007918 */ /* 0x000fe40000000000 */
        /* <DEDUP_REMOVED lines=10> */
[----:B--2---:R-:W-:Y:S02]  /*2e570*/  HMMA.16816.F32.BF16 R12, R24, R14, R20 ;  /* 0x0000000e180c723c */ /* 0x004fe40000041814 */
[----:B------:R-:W2:-:S15]  /*2e580*/  LDL.LU R23, [R1+0x2740] ;  /* 0x0027400001177983 */ /* 0x000e9e0000300800 */
[----:B------:R-:W-:Y:S02]  /*2e590*/  NOP ;  /* 0x0000000000007918 */ /* 0x000fe40000000000 */
[----:B------:R-:W-:Y:S04]  /*2e5a0*/  STL.64 [R1+0x2b0], R12 ;  /* 0x0002b00c01007387 */ /* 0x000fe80000100a00 */
[----:B------:R0:W-:Y:S04]  /*2e5b0*/  STL.64 [R1+0x2b8], R14 ;  /* 0x0002b80e01007387 */ /* 0x0001e80000100a00 */
[----:B0-----:R-:W3:Y:S04]  /*2e5c0*/  LDL.LU.64 R14, [R1+0x2738] ;  /* 0x00273800010e7983 */ /* 0x001ee80000300a00 */
[----:B------:R-:W3:Y:S04]  /*2e5d0*/  LDL.LU.64 R12, [R1+0x2730] ;  /* 0x00273000010c7983 */ /* 0x000ee80000300a00 */
[----:B--2---:R-:W0:Y:S04]  /*2e5e0*/  LDSM.16.MT88.4 R20, [R23+UR5+0x8080] ;  /* 0x008080051714783b */ /* 0x004e280008004200 */
[----:B0-----:R0:W-:Y:S04]  /*2e5f0*/  STL.64 [R1+0x25c0], R22 ;  /* 0x0025c01601007387 */ /* 0x0011e80000100a00 */
[----:B0-----:R-:W2:Y:S01]  /*2e600*/  LDL R23, [R1+0x1be0] ;  /* 0x001be00001177983 */ /* 0x001ea20000100800 */
[----:B---3--:R-:W-:Y:S03]  /*2e610*/  HMMA.16816.F32.BF16 R4, R24, R6, R12 ;  /* 0x000000061804723c */ /* 0x008fe6000004180c */
[----:B------:R-:W-:Y:S04]  /*2e620*/  STL.64 [R1+0x25b8], R20 ;  /* 0x0025b81401007387 */ /* 0x000fe80000100a00 */
[----:B------:R-:W3:-:S12]  /*2e630*/  LDL.LU.64 R12, [R1+0x2728] ;  /* 0x00272800010c7983 */ /* 0x000ed80000300a00 */
[----:B------:R-:W-:Y:S04]  /*2e640*/  STL.64 [R1+0x2a0], R4 ;  /* 0x0002a00401007387 */ /* 0x000fe80000100a00 */
[----:B------:R-:W-:Y:S04]  /*2e650*/  STL.64 [R1+0x2a8], R6 ;  /* 0x0002a80601007387 */ /* 0x000fe80000100a00 */
[----:B--2---:R-:W0:Y:S04]  /*2e660*/  LDSM.16.MT88.4 R4, [R23+UR5+0x8100] ;  /* 0x008100051704783b */ /* 0x004e280008004200 */
[----:B0-----:R-:W-:Y:S04]  /*2e670*/  STL.64 [R1+0x10], R4 ;  /* 0x0000100401007387 */ /* 0x001fe80000100a00 */
[----:B------:R0:W-:Y:S04]  /*2e680*/  STL.64 [R1+0x18], R6 ;  /* 0x0000180601007387 */ /* 0x0001e80000100a00 */
[----:B0-----:R-:W2:Y:S04]  /*2e690*/  LDL.LU.64 R6, [R1+0x2720] ;  /* 0x0027200001067983 */ /* 0x001ea80000300a00 */
[----:B------:R-:W2:Y:S04]  /*2e6a0*/  LDL.LU.64 R4, [R1+0x2718] ;  /* 0x0027180001047983 */ /* 0x000ea80000300a00 */
[----:B------:R-:W-:Y:S01]  /*2e6b0*/  STL [R1+0x25c8], R23 ;  /* 0x0025c81701007387 */ /* 0x000fe20000100800 */
[----:B------:R-:W-:-:S02]  /*2e6c0*/  IMAD.MOV.U32 R20, RZ, RZ, R28 ;  /* 0x000000ffff147224 */ /* 0x000fc400078e001c */
[----:B------:R-:W-:Y:S01]  /*2e6d0*/  IMAD.MOV.U32 R21, RZ, RZ, R29 ;  /* 0x000000ffff157224 */ /* 0x000fe200078e001d */
[----:B------:R-:W3:Y:S04]  /*2e6e0*/  LDL.LU R28, [R1+0x2714] ;  /* 0x00271400011c7983 */ /* 0x000ee80000300800 */
[----:B------:R-:W3:Y:S01]  /*2e6f0*/  LDL.LU R29, [R1+0x2710] ;  /* 0x00271000011d7983 */ /* 0x000ee20000300800 */
[----:B--2---:R-:W-:Y:S03]  /*2e700*/  HMMA.16816.F32.BF16 R24, R24, R10, R4 ;  /* 0x0000000a1818723c */ /* 0x004fe60000041804 */
[----:B------:R-:W2:Y:S04]  /*2e710*/  LDL.LU.64 R6, [R1+0x2708] ;  /* 0x0027080001067983 */ /* 0x000ea80000300a00 */
[----:B------:R-:W2:Y:S04]  /*2e720*/  LDL.LU.64 R4, [R1+0x2700] ;  /* 0x0027000001047983 */ /* 0x000ea80000300a00 */
[----:B------:R-:W2:Y:S08]  /*2e730*/  LDL.LU.64 R8, [R1+0x26f8] ;  /* 0x0026f80001087983 */ /* 0x000eb00000300a00 */
        /* <DEDUP_REMOVED lines=8> */
[----:B0-----:R-:W3:Y:S04]  /*2e7c0*/  LDL.LU.64 R6, [R1+0x26e0] ;  /* 0x0026e00001067983 */ /* 0x001ee80000300a00 */
[----:B------:R-:W3:Y:S02]  /*2e7d0*/  LDL.LU.64 R4, [R1+0x26d8] ;  /* 0x0026d80001047983 */ /* 0x000ee40000300a00 */
[----:B---3--:R-:W-:-:S15]  /*2e7e0*/  HMMA.16816.F32.BF16 R4, R24, R12, R4 ;  /* 0x0000000c1804723c */ /* 0x008fde0000041804 */
[----:B------:R-:W-:-:S04]  /*2e7f0*/  NOP ;  /* 0x0000000000007918 */ /* 0x000fc80000000000 */
[----:B------:R-:W-:Y:S04]  /*2e800*/  STL.64 [R1+0x250], R4 ;  /* 0x0002500401007387 */ /* 0x000fe80000100a00 */
[----:B------:R0:W-:Y:S04]  /*2e810*/  STL.64 [R1+0x258], R6 ;  /* 0x0002580601007387 */ /* 0x0001e80000100a00 */
[----:B0-----:R-:W2:Y:S04]  /*2e820*/  LDL.LU.64 R6, [R1+0x26d0] ;  /* 0x0026d00001067983 */ /* 0x001ea80000300a00 */
[----:B------:R-:W2:Y:S04]  /*2e830*/  LDL.LU.64 R4, [R1+0x26c8] ;  /* 0x0026c80001047983 */ /* 0x000ea80000300a00 */
[----:B------:R0:W-:Y:S04]  /*2e840*/  STL.64 [R1+0x26a0], R12 ;  /* 0x0026a00c01007387 */ /* 0x0001e80000100a00 */
[----:B0-----:R-:W3:Y:S04]  /*2e850*/  LDL.LU R12, [R1+0x190] ;  /* 0x00019000010c7983 */ /* 0x001ee80000300800 */
[----:B------:R-:W3:Y:S04]  /*2e860*/  LDL.LU R13, [R1+0x194] ;  /* 0x00019400010d7983 */ /* 0x000ee80000300800 */
[----:B------:R-:W3:Y:S04]  /*2e870*/  LDL.LU R14, [R1+0x198] ;  /* 0x00019800010e7983 */ /* 0x000ee80000300800 */
[----:B------:R-:W3:Y:S01]  /*2e880*/  LDL.LU R15, [R1+0x19c] ;  /* 0x00019c00010f7983 */ /* 0x000ee20000300800 */
[----:B--2---:R-:W-:-:S15]  /*2e890*/  HMMA.16816.F32.BF16 R4, R24, R20, R4 ;  /* 0x000000141804723c */ /* 0x004fde0000041804 */
[----:B------:R-:W-:-:S04]  /*2e8a0*/  NOP ;  /* 0x0000000000007918 */ /* 0x000fc80000000000 */
[----:B------:R-:W-:Y:S04]  /*2e8b0*/  STL.64 [R1+0x240], R4 ;  /* 0x0002400401007387 */ /* 0x000fe80000100a00 */
[----:B------:R0:W-:Y:S04]  /*2e8c0*/  STL.64 [R1+0x248], R6 ;  /* 0x0002480601007387 */ /* 0x0001e80000100a00 */
[----:B0-----:R-:W2:Y:S04]  /*2e8d0*/  LDL.LU.64 R6, [R1+0x26c0] ;  /* 0x0026c00001067983 */ /* 0x001ea80000300a00 */
[----:B------:R-:W2:Y:S02]  /*2e8e0*/  LDL.LU.64 R4, [R1+0x26b8] ;  /* 0x0026b80001047983 */ /* 0x000ea40000300a00 */
[----:B--2---:R-:W-:Y:S02]  /*2e8f0*/  HMMA.16816.F32.BF16 R24, R24, R16, R4 ;  /* 0x000000101818723c */ /* 0x004fe40000041804 */
[----:B------:R-:W3:Y:S04]  /*2e900*/  LDL.LU.64 R6, [R1+0x26b0] ;  /* 0x0026b00001067983 */ /* 0x000ee80000300a00 */
[----:B------:R-:W3:-:S13]  /*2e910*/  LDL.LU.64 R4, [R1+0x26a8] ;  /* 0x0026a80001047983 */ /* 0x000eda0000300a00 */
[----:B------:R0:W-:Y:S04]  /*2e920*/  STL.64 [R1+0x230], R24 ;  /* 0x0002301801007387 */ /* 0x0001e80000100a00 */
[----:B------:R1:W-:Y:S04]  /*2e930*/  STL.64 [R1+0x238], R26 ;  /* 0x0002381a01007387 */ /* 0x0003e80000100a00 */
[----:B0-----:R-:W2:Y:S04]  /*2e940*/  LDL.LU R24, [R1+0x180] ;  /* 0x0001800001187983 */ /* 0x001ea80000300800 */
[----:B------:R-:W2:Y:S01]  /*2e950*/  LDL.LU R25, [R1+0x184] ;  /* 0x0001840001197983 */ /* 0x000ea20000300800 */
[----:B-1----:R-:W-:-:S02]  /*2e960*/  IMAD.MOV.U32 R26, RZ, RZ, R29 ;  /* 0x000000ffff1a7224 */ /* 0x002fc400078e001d */
[----:B------:R-:W-:Y:S01]  /*2e970*/  IMAD.MOV.U32 R27, RZ, RZ, R28 ;  /* 0x000000ffff1b7224 */ /* 0x000fe200078e001c */
[----:B---3--:R-:W-:Y:S01]  /*2e980*/  HMMA.16816.F32.BF16 R8, R4, R8, R12 ;  /* 0x000000080408723c */ /* 0x008fe2000004180c */
[----:B------:R-:W2:-:S15]  /*2e990*/  LDL.LU.64 R12, [R1+0x26a0] ;  /* 0x0026a000010c7983 */ /* 0x000e9e0000300a00 */
[----:B------:R-:W-:-:S03]  /*2e9a0*/  NOP ;  /* 0x0000000000007918 */ /* 0x000fc60000000000 */
[----:B------:R-:W-:Y:S01]  /*2e9b0*/  IMAD.MOV.U32 R29, RZ, RZ, R10 ;  /* 0x000000ffff1d7224 */ /* 0x000fe200078e000a */
[----:B------:R0:W-:Y:S01]  /*2e9c0*/  STL.64 [R1+0x220], R8 ;  /* 0x0002200801007387 */ /* 0x0001e20000100a00 */
[----:B------:R-:W-:-:S03]  /*2e9d0*/  IMAD.MOV.U32 R28, RZ, RZ, R11 ;  /* 0x000000ffff1c7224 */ /* 0x000fc600078e000b */
[----:B------:R-:W3:Y:S04]  /*2e9e0*/  LDL.LU.64 R10, [R1+0x2698] ;  /* 0x00269800010a7983 */ /* 0x000ee80000300a00 */
[----:B0-----:R-:W3:Y:S04]  /*2e9f0*/  LDL.LU.64 R8, [R1+0x2690] ;  /* 0x0026900001087983 */ /* 0x001ee80000300a00 */
[----:B------:R-:W-:Y:S04]  /*2ea00*/  STL [R1+0x2534], R28 ;  /* 0x0025341c01007387 */ /* 0x000fe80000100800 */
[----:B------:R-:W-:Y:S04]  /*2ea10*/  STL [R1+0x2530], R29 ;  /* 0x0025301d01007387 */ /* 0x000fe80000100800 */
[----:B------:R-:W-:Y:S01]  /*2ea20*/  STL.64 [R1+0x2668], R20 ;  /* 0x0026681401007387 */ /* 0x000fe20000100a00 */
[C---:B--2---:R-:W-:Y:S08]  /*2ea30*/  HMMA.16816.F32.BF16 R12, R4.reuse, R12, R24 ;  /* 0x0000000c040c723c */ /* 0x044ff00000041818 */
[C---:B---3--:R-:W-:Y:S11]  /*2ea40*/  HMMA.16816.F32.BF16 R8, R4.reuse, R20, R8 ;  /* 0x000000140408723c */ /* 0x048ff60000041808 */
[----:B------:R-:W-:Y:S04]  /*2ea50*/  STL.64 [R1+0x210], R12 ;  /* 0x0002100c01007387 */ /* 0x000fe80000100a00 */
[----:B------:R-:W-:Y:S04]  /*2ea60*/  STL.64 [R1+0x218], R14 ;  /* 0x0002180e01007387 */ /* 0x000fe80000100a00 */
[----:B------:R-:W2:Y:S04]  /*2ea70*/  LDL.LU R24, [R1+0x150] ;  /* 0x0001500001187983 */ /* 0x000ea80000300800 */
[----:B------:R-:W-:Y:S04]  /*2ea80*/  STL.64 [R1+0x290], R8 ;  /* 0x0002900801007387 */ /* 0x000fe80000100a00 */
[----:B------:R-:W-:Y:S04]  /*2ea90*/  STL.64 [R1+0x298], R10 ;  /* 0x0002980a01007387 */ /* 0x000fe80000100a00 */
        /* <DEDUP_REMOVED lines=17> */
[----:B------:R-:W3:Y:S04]  /*2ebb0*/  LDL.LU R8, [R1+0x100] ;  /* 0x0001000001087983 */ /* 0x000ee80000300800 */
        /* <DEDUP_REMOVED lines=33> */
[----:B------:R-:W-:Y:S03]  /*2edd0*/  HMMA.16816.F32.BF16 R4, R4, R16, R8 ;  /* 0x000000100404723c */ /* 0x000fe60000041808 */
[----:B---3--:R-:W-:Y:S04]  /*2ede0*/  STL.64 [R1+0x2638], R26 ;  /* 0x0026381a01007387 */ /* 0x008fe80000100a00 */
[----:B--2---:R0:W-:Y:S04]  /*2edf0*/  STL.64 [R1+0x2630], R24 ;  /* 0x0026301801007387 */ /* 0x0041e80000100a00 */
[----:B0-----:R-:W2:Y:S04]  /*2ee00*/  LDL.64 R24, [R1+0x80] ;  /* 0x0000800001187983 */ /* 0x001ea80000100a00 */
[----:B------:R-:W2:Y:S04]  /*2ee10*/  LDL.LU.64 R10, [R1+0x2688] ;  /* 0x00268800010a7983 */ /* 0x000ea80000300a00 */
[----:B------:R-:W2:Y:S04]  /*2ee20*/  LDL.LU.64 R8, [R1+0x2680] ;  /* 0x0026800001087983 */ /* 0x000ea80000300a00 */
[----:B------:R0:W-:Y:S04]  /*2ee30*/  STL.64 [R1+0x1d0], R4 ;  /* 0x0001d00401007387 */ /* 0x0001e80000100a00 */
[----:B------:R-:W-:Y:S04]  /*2ee40*/  STL.64 [R1+0x1d8], R6 ;  /* 0x0001d80601007387 */ /* 0x000fe80000100a00 */
[----:B0-----:R-:W3:Y:S01]  /*2ee50*/  LDL.LU.64 R4, [R1+0x60] ;  /* 0x0000600001047983 */ /* 0x001ee20000300a00 */
[----:B--2---:R-:W-:-:S15]  /*2ee60*/  HMMA.16816.F32.BF16 R20, R8, R24, R20 ;  /* 0x000000180814723c */ /* 0x004fde0000041814 */
[----:B------:R-:W-:-:S04]  /*2ee70*/  NOP ;  /* 0x0000000000007918 */ /* 0x000fc80000000000 */
[----:B------:R0:W-:Y:S01]  /*2ee80*/  STL.64 [R1+0x1b8], R22 ;  /* 0x0001b81601007387 */ /* 0x0001e20000100a00 */
[----:B------:R-:W-:Y:S02]  /*2ee90*/  IMAD.MOV.U32 R28, RZ, RZ, R20 ;  /* 0x000000ffff1c7224 */ /* 0x000fe400078e0014 */
[----:B------:R-:W-:Y:S01]  /*2eea0*/  IMAD.MOV.U32 R29, RZ, RZ, R21 ;  /* 0x000000ffff1d7224 */ /* 0x000fe200078e0015 */
[----:B0-----:R-:W3:Y:S04]  /*2eeb0*/  LDL.LU.64 R22, [R1+0x2678] ;  /* 0x0026780001167983 */ /* 0x001ee80000300a00 */
[----:B------:R-:W3:Y:S04]  /*2eec0*/  LDL.LU.64 R20, [R1+0x2670] ;  /* 0x0026700001147983 */ /* 0x000ee80000300a00 */
[----:B------:R-:W-:Y:S04]  /*2eed0*/  STL [R1+0x2554], R29 ;  /* 0x0025541d01007387 */ /* 0x000fe80000100800 */
[----:B------:R-:W-:Y:S01]  /*2eee0*/  STL [R1+0x2550], R28 ;  /* 0x0025501c01007387 */ /* 0x000fe20000100800 */
[----:B---3--:R-:W-:-:S15]  /*2eef0*/  HMMA.16816.F32.BF16 R20, R8, R4, R20 ;  /* 0x000000040814723c */ /* 0x008fde0000041814 */
[----:B------:R-:W-:-:S04]  /*2ef00*/  NOP ;  /* 0x0000000000007918 */ /* 0x000fc80000000000 */
[----:B------:R0:W-:Y:S04]  /*2ef10*/  STL.64 [R1+0x190], R20 ;  /* 0x0001901401007387 */ /* 0x0001e80000100a00 */
[----:B------:R-:W-:Y:S04]  /*2ef20*/  STL.64 [R1+0x198], R22 ;  /* 0x0001981601007387 */ /* 0x000fe80000100a00 */
[----:B0-----:R-:W2:Y:S04]  /*2ef30*/  LDL.LU.64 R20, [R1+0x2668] ;  /* 0x0026680001147983 */ /* 0x001ea80000300a00 */
        /* <DEDUP_REMOVED lines=17> */
[----:B------:R-:W2:Y:S04]  /*2f050*/  LDL.LU R9, [R1+0x164] ;  /* 0x0001640001097983 */ /* 0x000ea80000300800 */
[----:B-1----:R-:W2:Y:S04]  /*2f060*/  LDL.LU R10, [R1+0x168] ;  /* 0x00016800010a7983 */ /* 0x002ea80000300800 */
[----:B------:R-:W2:Y:S01]  /*2f070*/  LDL.LU R11, [R1+0x16c] ;  /* 0x00016c00010b7983 */ /* 0x000ea20000300800 */
[----:B---3--:R-:W-:Y:S03]  /*2f080*/  HMMA.16816.F32.BF16 R4, R12, R24, R4 ;  /* 0x000000180c04723c */ /* 0x008fe60000041804 */
[----:B--2---:R-:W-:Y:S04]  /*2f090*/  STL.64 [R1+0x25d8], R10 ;  /* 0x0025d80a01007387 */ /* 0x004fe80000100a00 */
[----:B------:R0:W-:Y:S04]  /*2f0a0*/  STL.64 [R1+0x25d0], R8 ;  /* 0x0025d00801007387 */ /* 0x0001e80000100a00 */
[----:B0-----:R-:W2:Y:S08]  /*2f0b0*/  LDL.LU R8, [R1+0x170] ;  /* 0x0001700001087983 */ /* 0x001eb00000300800 */
[----:B------:R0:W-:Y:S04]  /*2f0c0*/  STL.64 [R1+0x100], R4 ;  /* 0x0001000401007387 */ /* 0x0001e80000100a00 */
[----:B------:R-:W-:Y:S01]  /*2f0d0*/  STL.64 [R1+0x108], R6 ;  /* 0x0001080601007387 */ /* 0x000fe20000100a00 */
[----:B------:R-:W-:-:S02]  /*2f0e0*/  IMAD.MOV.U32 R10, RZ, RZ, R2 ;  /* 0x000000ffff0a7224 */ /* 0x000fc400078e0002 */
[----:B----4-:R-:W-:Y:S02]  /*2f0f0*/  IMAD.MOV.U32 R11, RZ, RZ, R0 ;  /* 0x000000ffff0b7224 */ /* 0x010fe400078e0000 */
[----:B------:R-:W-:Y:S02]  /*2f100*/  IMAD.MOV.U32 R2, RZ, RZ, R24 ;  /* 0x000000ffff027224 */ /* 0x000fe400078e0018 */
[----:B------:R-:W-:Y:S01]  /*2f110*/  IMAD.MOV.U32 R0, RZ, RZ, R25 ;  /* 0x000000ffff007224 */ /* 0x000fe200078e0019 */
        /* <DEDUP_REMOVED lines=13> */
[----:B0-----:R-:W3:Y:S04]  /*2f1f0*/  LDL.LU.64 R26, [R1+0x2618] ;  /* 0x00261800011a7983 */ /* 0x001ee80000300a00 */
[----:B------:R-:W3:Y:S01]  /*2f200*/  LDL.LU.64 R24, [R1+0x2610] ;  /* 0x0026100001187983 */ /* 0x000ee20000300a00 */
[----:B------:R-:W-:-:S02]  /*2f210*/  IMAD.MOV.U32 R7, RZ, RZ, R16 ;  /* 0x000000ffff077224 */ /* 0x000fc400078e0010 */
[----:B------:R-:W-:Y:S01]  /*2f220*/  IMAD.MOV.U32 R6, RZ, RZ, R17 ;  /* 0x000000ffff067224 */ /* 0x000fe200078e0011 */
[----:B---3--:R-:W-:Y:S01]  /*2f230*/  HMMA.16816.F32.BF16 R12, R12, R16, R24 ;  /* 0x000000100c0c723c */ /* 0x008fe20000041818 */
[----:B------:R-:W3:Y:S04]  /*2f240*/  LDL.LU.64 R26, [R1+0x2608] ;  /* 0x00260800011a7983 */ /* 0x000ee80000300a00 */
[----:B------:R-:W3:-:S14]  /*2f250*/  LDL.LU.64 R24, [R1+0x2600] ;  /* 0x0026000001187983 */ /* 0x000edc0000300a00 */
[----:B------:R0:W-:Y:S04]  /*2f260*/  STL.64 [R1+0x70], R12 ;  /* 0x0000700c01007387 */ /* 0x0001e80000100a00 */
[----:B------:R3:W-:Y:S04]  /*2f270*/  STL.64 [R1+0x78], R14 ;  /* 0x0000780e01007387 */ /* 0x0007e80000100a00 */
[----:B------:R-:W3:Y:S04]  /*2f280*/  LDL.LU.64 R18, [R1+0x25f8] ;  /* 0x0025f80001127983 */ /* 0x000ee80000300a00 */
[----:B------:R-:W3:Y:S01]  /*2f290*/  LDL.LU.64 R16, [R1+0x25f0] ;  /* 0x0025f00001107983 */ /* 0x000ee20000300a00 */
[----:B0-----:R-:W-:-:S02]  /*2f2a0*/  IMAD.MOV.U32 R12, RZ, RZ, R2 ;  /* 0x000000ffff0c7224 */ /* 0x001fc400078e0002 */
[----:B------:R-:W-:-:S07]  /*2f2b0*/  IMAD.MOV.U32 R13, RZ, RZ, R0 ;  /* 0x000000ffff0d7224 */ /* 0x000fce00078e0000 */
[----:B---3--:R-:W-:Y:S01]  /*2f2c0*/  HMMA.16816.F32.BF16 R12, R16, R12, R24 ;  /* 0x0000000c100c723c */ /* 0x008fe20000041818 */
[----:B------:R-:W3:Y:S04]  /*2f2d0*/  LDL.LU.64 R26, [R1+0x25e8] ;  /* 0x0025e800011a7983 */ /* 0x000ee80000300a00 */
[----:B------:R-:W3:-:S14]  /*2f2e0*/  LDL.LU.64 R24, [R1+0x25e0] ;  /* 0x0025e00001187983 */ /* 0x000edc0000300a00 */
[----:B------:R-:W-:Y:S04]  /*2f2f0*/  STL.64 [R1+0xc0], R12 ;  /* 0x0000c00c01007387 */ /* 0x000fe80000100a00 */
[----:B------:R0:W-:Y:S04]  /*2f300*/  STL.64 [R1+0xc8], R14 ;  /* 0x0000c80e01007387 */ /* 0x0001e80000100a00 */
[----:B0-----:R-:W4:Y:S01]  /*2f310*/  LDL R15, [R1+0x354] ;  /* 0x00035400010f7983 */ /* 0x001f220000100800 */
[----:B------:R-:W-:Y:S01]  /*2f320*/  IMAD.MOV.U32 R9, RZ, RZ, R3 ;  /* 0x000000ffff097224 */ /* 0x000fe200078e0003 */
[----:B---3--:R-:W-:-:S15]  /*2f330*/  HMMA.16816.F32.BF16 R24, R16, R4, R24 ;  /* 0x000000041018723c */ /* 0x008fde0000041818 */
[----:B------:R-:W-:-:S04]  /*2f340*/  NOP ;  /* 0x0000000000007918 */ /* 0x000fc80000000000 */
[----:B------:R-:W-:Y:S02]  /*2f350*/  IMAD.MOV.U32 R3, RZ, RZ, R25 ;  /* 0x000000ffff037224 */ /* 0x000fe400078e0019 */
[----:B------:R-:W-:Y:S02]  /*2f360*/  IMAD.MOV.U32 R2, RZ, RZ, R26 ;  /* 0x000000ffff027224 */ /* 0x000fe400078e001a */
[----:B------:R-:W-:Y:S01]  /*2f370*/  IMAD.MOV.U32 R0, RZ, RZ, R27 ;  /* 0x000000ffff007224 */ /* 0x000fe200078e001b */
[----:B----4-:R-:W-:Y:S04]  /*2f380*/  STL [R1+0x2570], R15 ;  /* 0x0025700f01007387 */ /* 0x010fe80000100800 */
[----:B------:R-:W3:Y:S04]  /*2f390*/  LDL.LU.64 R12, [R1+0x80] ;  /* 0x00008000010c7983 */ /* 0x000ee80000300a00 */
[----:B------:R0:W-:Y:S04]  /*2f3a0*/  STL [R1+0xb0], R24 ;  /* 0x0000b01801007387 */ /* 0x0001e80000100800 */
[----:B0-----:R-:W4:Y:S04]  /*2f3b0*/  LDL.LU R24, [R1+0x200] ;  /* 0x0002000001187983 */ /* 0x001f280000300800 */
[----:B------:R-:W4:Y:S04]  /*2f3c0*/  LDL.LU R25, [R1+0x204] ;  /* 0x0002040001197983 */ /* 0x000f280000300800 */
[----:B------:R-:W3:Y:S04]  /*2f3d0*/  LDL.LU R26, [R1+0x208] ;  /* 0x00020800011a7983 */ /* 0x000ee80000300800 */
[----:B------:R-:W3:Y:S01]  /*2f3e0*/  LDL.LU R27, [R1+0x20c] ;  /* 0x00020c00011b7983 */ /* 0x000ee20000300800 */
[----:B--2---:R-:W-:Y:S03]  /*2f3f0*/  HMMA.16816.F32.BF16 R20, R16, R20, R8 ;  /* 0x000000141014723c */ /* 0x004fe60000041808 */
[----:B---3--:R-:W-:Y:S04]  /*2f400*/  STL.64 [R1+0x2580], R26 ;  /* 0x0025801a01007387 */ /* 0x008fe80000100a00 */
[----:B----4-:R0:W-:Y:S04]  /*2f410*/  STL.64 [R1+0x2578], R24 ;  /* 0x0025781801007387 */ /* 0x0101e80000100a00 */
[----:B------:R-:W-:Y:S04]  /*2f420*/  STL [R1+0x2458], R0 ;  /* 0x0024580001007387 */ /* 0x000fe80000100800 */
[----:B------:R-:W-:Y:S04]  /*2f430*/  STL [R1+0x2454], R2 ;  /* 0x0024540201007387 */ /* 0x000fe80000100800 */
[----:B------:R-:W-:Y:S04]  /*2f440*/  STL [R1+0x2450], R3 ;  /* 0x0024500301007387 */ /* 0x000fe80000100800 */
[----:B------:R-:W2:Y:S04]  /*2f450*/  LDL.LU.64 R10, [R1+0x25d8] ;  /* 0x0025d800010a7983 */ /* 0x000ea80000300a00 */
[----:B------:R-:W2:Y:S01]  /*2f460*/  LDL.LU.64 R8, [R1+0x25d0] ;  /* 0x0025d00001087983 */ /* 0x000ea20000300a00 */
[----:B0-----:R-:W-:-:S02]  /*2f470*/  IMAD.MOV.U32 R24, RZ, RZ, R7 ;  /* 0x000000ffff187224 */ /* 0x001fc400078e0007 */
[----:B------:R-:W-:Y:S01]  /*2f480*/  IMAD.MOV.U32 R25, RZ, RZ, R6 ;  /* 0x000000ffff197224 */ /* 0x000fe200078e0006 */
[----:B------:R-:W-:Y:S04]  /*2f490*/  STL.64 [R1+0xa0], R20 ;  /* 0x0000a01401007387 */ /* 0x000fe80000100a00 */
[----:B------:R0:W-:Y:S04]  /*2f4a0*/  STL.64 [R1+0xa8], R22 ;  /* 0x0000a81601007387 */ /* 0x0001e80000100a00 */
[----:B0-----:R-:W3:Y:S01]  /*2f4b0*/  LDL.LU R23, [R1+0x25c8] ;  /* 0x0025c80001177983 */ /* 0x001ee20000300800 */
[----:B--2---:R-:W-:-:S15]  /*2f4c0*/  HMMA.16816.F32.BF16 R8, R16, R24, R8 ;  /* 0x000000181008723c */ /* 0x004fde0000041808 */
[----:B------:R-:W-:-:S04]  /*2f4d0*/  NOP ;  /* 0x0000000000007918 */ /* 0x000fc80000000000 */
[----:B------:R-:W-:Y:S04]  /*2f4e0*/  STL [R1+0x30], R8 ;  /* 0x0000300801007387 */ /* 0x000fe80000100800 */
[----:B------:R0:W-:Y:S04]  /*2f4f0*/  STL.64 [R1+0x2590], R24 ;  /* 0x0025901801007387 */ /* 0x0001e80000100a00 */
[----:B---3--:R-:W1:Y:S04]  /*2f500*/  LDSM.16.MT88.4 R20, [R23+UR5+0x8180] ;  /* 0x008180051714783b */ /* 0x008e680008004200 */
        /* <DEDUP_REMOVED lines=10> */
[----:B------:R-:W-:-:S02]  /*2f5b0*/  IMAD.MOV.U32 R3, RZ, RZ, R11 ;  /* 0x000000ffff037224 */ /* 0x000fc400078e000b */
[----:B------:R-:W-:Y:S02]  /*2f5c0*/  IMAD.MOV.U32 R0, RZ, RZ, R9 ;  /* 0x000000ffff007224 */ /* 0x000fe400078e0009 */
[----:B------:R-:W-:Y:S02]  /*2f5d0*/  IMAD.MOV.U32 R2, RZ, RZ, R10 ;  /* 0x000000ffff027224 */ /* 0x000fe400078e000a */
[----:B-1----:R-:W-:Y:S02]  /*2f5e0*/  IMAD.MOV.U32 R7, RZ, RZ, R22 ;  /* 0x000000ffff077224 */ /* 0x002fe400078e0016 */
[----:B------:R-:W-:Y:S02]  /*2f5f0*/  IMAD.MOV.U32 R6, RZ, RZ, R23 ;  /* 0x000000ffff067224 */ /* 0x000fe400078e0017 */
[----:B------:R-:W-:Y:S02]  /*2f600*/  IMAD.MOV.U32 R11, RZ, RZ, R20 ;  /* 0x000000ffff0b7224 */ /* 0x000fe400078e0014 */
        /* <DEDUP_REMOVED lines=8> */
[----:B------:R-:W-:Y:S04]  /*2f690*/  STL [R1+0x2464], R3 ;  /* 0x0024640301007387 */ /* 0x000fe80000100800 */
[----:B------:R-:W-:Y:S04]  /*2f6a0*/  STL [R1+0x2460], R0 ;  /* 0x0024600001007387 */ /* 0x000fe80000100800 */
[----:B------:R-:W-:Y:S04]  /*2f6b0*/  STL [R1+0x245c], R2 ;  /* 0x00245c0201007387 */ /* 0x000fe80000100800 */
[----:B------:R-:W2:Y:S04]  /*2f6c0*/  LDL.LU.64 R22, [R1+0x25c0] ;  /* 0x0025c00001167983 */ /* 0x000ea80000300a00 */
[----:B------:R-:W2:Y:S04]  /*2f6d0*/  LDL.LU.64 R20, [R1+0x25b8] ;  /* 0x0025b80001147983 */ /* 0x000ea80000300a00 */
[----:B------:R0:W-:Y:S04]  /*2f6e0*/  STL.64 [R1+0x2588], R10 ;  /* 0x0025880a01007387 */ /* 0x0001e80000100a00 */
[----:B------:R-:W4:Y:S04]  /*2f6f0*/  LDL.LU R8, [R1+0x1e0] ;  /* 0x0001e00001087983 */ /* 0x000f280000300800 */
[----:B------:R-:W4:Y:S04]  /*2f700*/  LDL.LU R9, [R1+0x1e4] ;  /* 0x0001e40001097983 */ /* 0x000f280000300800 */
[----:B0-----:R-:W4:Y:S04]  /*2f710*/  LDL.LU R10, [R1+0x1e8] ;  /* 0x0001e800010a7983 */ /* 0x001f280000300800 */
[----:B------:R-:W4:Y:S01]  /*2f720*/  LDL.LU R11, [R1+0x1ec] ;  /* 0x0001ec00010b7983 */ /* 0x000f220000300800 */
        /* <DEDUP_REMOVED lines=14> */
[----:B------:R0:W-:Y:S04]  /*2f810*/  STL.64 [R1+0x140], R24 ;  /* 0x0001401801007387 */ /* 0x0001e80000100a00 */
[----:B------:R-:W-:Y:S04]  /*2f820*/  STL.64 [R1+0x148], R26 ;  /* 0x0001481a01007387 */ /* 0x000fe80000100a00 */
[----:B0-----:R-:W4:Y:S04]  /*2f830*/  LDL.LU.64 R24, [R1+0x2590] ;  /* 0x0025900001187983 */ /* 0x001f280000300a00 */
[----:B------:R0:W-:Y:S04]  /*2f840*/  STL.64 [R1+0x2568], R16 ;  /* 0x0025681001007387 */ /* 0x0001e80000100a00 */
[----:B0-----:R-:W2:Y:S04]  /*2f850*/  LDL.LU R16, [R1+0x280] ;  /* 0x0002800001107983 */ /* 0x001ea80000300800 */
[----:B------:R-:W2:Y:S04]  /*2f860*/  LDL.LU R17, [R1+0x284] ;  /* 0x0002840001117983 */ /* 0x000ea80000300800 */
[----:B------:R-:W2:Y:S04]  /*2f870*/  LDL.LU R18, [R1+0x288] ;  /* 0x0002880001127983 */ /* 0x000ea80000300800 */
[----:B------:R-:W2:Y:S01]  /*2f880*/  LDL.LU R19, [R1+0x28c] ;  /* 0x00028c0001137983 */ /* 0x000ea20000300800 */
[----:B----4-:R-:W-:Y:S03]  /*2f890*/  HMMA.16816.F32.BF16 R20, R20, R24, R8 ;  /* 0x000000181414723c */ /* 0x010fe60000041808 */
[----:B------:R-:W3:Y:S04]  /*2f8a0*/  LDL.LU.64 R10, [R1+0x2588] ;  /* 0x00258800010a7983 */ /* 0x000ee80000300a00 */
[----:B------:R-:W4:Y:S04]  /*2f8b0*/  LDL.LU.64 R26, [R1+0x2580] ;  /* 0x00258000011a7983 */ /* 0x000f280000300a00 */
[----:B------:R-:W4:Y:S08]  /*2f8c0*/  LDL.LU.64 R24, [R1+0x2578] ;  /* 0x0025780001187983 */ /* 0x000f300000300a00 */
[----:B------:R0:W-:Y:S04]  /*2f8d0*/  STL.64 [R1+0x130], R20 ;  /* 0x0001301401007387 */ /* 0x0001e80000100a00 */
[----:B------:R1:W-:Y:S04]  /*2f8e0*/  STL.64 [R1+0x138], R22 ;  /* 0x0001381601007387 */ /* 0x0003e80000100a00 */
[----:B0-----:R-:W4:Y:S04]  /*2f8f0*/  LDL.LU R20, [R1+0x10] ;  /* 0x0000100001147983 */ /* 0x001f280000300800 */
[----:B------:R-:W4:Y:S04]  /*2f900*/  LDL.LU R21, [R1+0x14] ;  /* 0x0000140001157983 */ /* 0x000f280000300800 */
[----:B-1----:R-:W4:Y:S04]  /*2f910*/  LDL.LU R22, [R1+0x18] ;  /* 0x0000180001167983 */ /* 0x002f280000300800 */
[----:B------:R-:W4:Y:S04]  /*2f920*/  LDL.LU R23, [R1+0x1c] ;  /* 0x00001c0001177983 */ /* 0x000f280000300800 */
[----:B------:R-:W2:Y:S01]  /*2f930*/  LDL.LU R15, [R1+0x2570] ;  /* 0x00257000010f7983 */ /* 0x000ea20000300800 */
[----:B----4-:R-:W-:-:S15]  /*2f940*/  HMMA.16816.F32.BF16 R24, R20, R12, R24 ;  /* 0x0000000c1418723c */ /* 0x010fde0000041818 */
[----:B------:R-:W-:-:S04]  /*2f950*/  NOP ;  /* 0x0000000000007918 */ /* 0x000fc80000000000 */
[----:B------:R-:W-:Y:S02]  /*2f960*/  IMAD.MOV.U32 R3, RZ, RZ, R25 ;  /* 0x000000ffff037224 */ /* 0x000fe400078e0019 */
[----:B------:R-:W-:Y:S01]  /*2f970*/  IMAD.MOV.U32 R0, RZ, RZ, R26 ;  /* 0x000000ffff007224 */ /* 0x000fe200078e001a */
[----:B------:R-:W-:Y:S01]  /*2f980*/  STL [R1+0x160], R24 ;  /* 0x0001601801007387 */ /* 0x000fe20000100800 */
[----:B------:R-:W-:-:S03]  /*2f990*/  IMAD.MOV.U32 R2, RZ, RZ, R27 ;  /* 0x000000ffff027224 */ /* 0x000fc600078e001b */
[----:B--2---:R-:W0:Y:S01]  /*2f9a0*/  LDSM.16.MT88.4 R24, [R15+UR5+0xa000] ;  /* 0x00a000050f18783b */ /* 0x004e220008004200 */
[----:B------:R-:W-:Y:S03]  /*2f9b0*/  HMMA.16816.F32.BF16 R16, R20, R4, R16 ;  /* 0x000000041410723c */ /* 0x000fe60000041810 */
[----:B------:R1:W-:Y:S04]  /*2f9c0*/  STL [R1+0x2538], R3 ;  /* 0x0025380301007387 */ /* 0x0003e80000100800 */
[----:B-1----:R-:W2:Y:S04]  /*2f9d0*/  LDL R3, [R1+0x1be0] ;  /* 0x001be00001037983 */ /* 0x002ea80000100800 */
[----:B0-----:R0:W-:Y:S04]  /*2f9e0*/  STL.64 [R1+0x2520], R26 ;  /* 0x0025201a01007387 */ /* 0x0011e80000100a00 */
[----:B------:R3:W-:Y:S01]  /*2f9f0*/  STL.64 [R1+0x2518], R24 ;  /* 0x0025181801007387 */ /* 0x0007e20000100a00 */
[----:B0-----:R-:W-:-:S02]  /*2fa00*/  IMAD.MOV.U32 R26, RZ, RZ, R7 ;  /* 0x000000ffff1a7224 */ /* 0x001fc400078e0007 */
[----:B------:R-:W-:Y:S02]  /*2fa10*/  IMAD.MOV.U32 R27, RZ, RZ, R6 ;  /* 0x000000ffff1b7224 */ /* 0x000fe400078e0006 */
[----:B---3--:R-:W-:Y:S02]  /*2fa20*/  IMAD.MOV.U32 R24, RZ, RZ, R11 ;  /* 0x000000ffff187224 */ /* 0x008fe400078e000b */
[----:B------:R-:W-:Y:S01]  /*2fa30*/  IMAD.MOV.U32 R25, RZ, RZ, R10 ;  /* 0x000000ffff197224 */ /* 0x000fe200078e000a */
[----:B------:R-:W-:Y:S04]  /*2fa40*/  STL.64 [R1+0x2560], R26 ;  /* 0x0025601a01007387 */ /* 0x000fe80000100a00 */
[----:B------:R0:W-:Y:S04]  /*2fa50*/  STL.64 [R1+0x2558], R24 ;  /* 0x0025581801007387 */ /* 0x0001e80000100a00 */
[----:B0-----:R-:W3:Y:S04]  /*2fa60*/  LDL.LU R24, [R1+0x2e0] ;  /* 0x0002e00001187983 */ /* 0x001ee80000300800 */
[----:B------:R-:W3:Y:S04]  /*2fa70*/  LDL.LU R25, [R1+0x2e4] ;  /* 0x0002e40001197983 */ /* 0x000ee80000300800 */
[----:B------:R-:W3:Y:S04]  /*2fa80*/  LDL.LU R26, [R1+0x2e8] ;  /* 0x0002e800011a7983 */ /* 0x000ee80000300800 */
[----:B------:R-:W3:Y:S04]  /*2fa90*/  LDL.LU R27, [R1+0x2ec] ;  /* 0x0002ec00011b7983 */ /* 0x000ee80000300800 */
[----:B------:R0:W-:Y:S04]  /*2faa0*/  STL.64 [R1+0x280], R16 ;  /* 0x0002801001007387 */ /* 0x0001e80000100a00 */
[----:B------:R-:W-:Y:S04]  /*2fab0*/  STL.64 [R1+0x288], R18 ;  /* 0x0002881201007387 */ /* 0x000fe80000100a00 */
[----:B0-----:R-:W3:Y:S01]  /*2fac0*/  LDL.LU.64 R16, [R1+0x2568] ;  /* 0x0025680001107983 */ /* 0x001ee20000300a00 */
[----:B------:R-:W-:-:S02]  /*2fad0*/  IMAD.MOV.U32 R29, RZ, RZ, R4 ;  /* 0x000000ffff1d7224 */ /* 0x000fc400078e0004 */
[----:B------:R-:W-:Y:S02]  /*2fae0*/  IMAD.MOV.U32 R28, RZ, RZ, R5 ;  /* 0x000000ffff1c7224 */ /* 0x000fe400078e0005 */
[----:B------:R-:W0:Y:S01]  /*2faf0*/  LDSM.16.MT88.4 R4, [R15+UR5+0xa080] ;  /* 0x00a080050f04783b */ /* 0x000e220008004200 */
[----:B------:R-:W-:Y:S02]  /*2fb00*/  IMAD.MOV.U32 R9, RZ, RZ, R12 ;  /* 0x000000ffff097224 */ /* 0x000fe400078e000c */
[----:B------:R-:W-:Y:S01]  /*2fb10*/  IMAD.MOV.U32 R8, RZ, RZ, R13 ;  /* 0x000000ffff087224 */ /* 0x000fe200078e000d */
[----:B0-----:R-:W-:Y:S04]  /*2fb20*/  STL.64 [R1+0x24e0], R6 ;  /* 0x0024e00601007387 */ /* 0x001fe80000100a00 */
[----:B------:R0:W-:Y:S02]  /*2fb30*/  STL.64 [R1+0x24d8], R4 ;  /* 0x0024d80401007387 */ /* 0x0001e40000100a00 */
[----:B0-----:R-:W-:-:S02]  /*2fb40*/  IMAD.MOV.U32 R4, RZ, RZ, R9 ;  /* 0x000000ffff047224 */ /* 0x001fc400078e0009 */
[----:B------:R-:W-:Y:S02]  /*2fb50*/  IMAD.MOV.U32 R5, RZ, RZ, R8 ;  /* 0x000000ffff057224 */ /* 0x000fe400078e0008 */
[----:B------:R-:W0:Y:S04]  /*2fb60*/  LDSM.16.MT88.4 R8, [R15+UR5+0xa100] ;  /* 0x00a100050f08783b */ /* 0x000e280008004200 */
[----:B------:R-:W1:Y:S04]  /*2fb70*/  LDSM.16.MT88.4 R12, [R15+UR5+0xa180] ;  /* 0x00a180050f0c783b */ /* 0x000e680008004200 */
[----:B0-----:R-:W-:Y:S04]  /*2fb80*/  STL.64 [R1+0x2490], R10 ;  /* 0x0024900a01007387 */ /* 0x001fe80000100a00 */
        /* <DEDUP_REMOVED lines=9> */
[----:B0-----:R-:W4:Y:S04]  /*2fc20*/  LDL.LU.64 R26, [R1+0x2560] ;  /* 0x00256000011a7983 */ /* 0x001f280000300a00 */
[----:B------:R-:W4:Y:S04]  /*2fc30*/  LDL.LU.64 R24, [R1+0x2558] ;  /* 0x0025580001187983 */ /* 0x000f280000300a00 */
[----:B-1----:R0:W-:Y:S04]  /*2fc40*/  STL.64 [R1+0x2470], R14 ;  /* 0x0024700e01007387 */ /* 0x0021e80000100a00 */
[----:B------:R1:W-:Y:S04]  /*2fc50*/  STL.64 [R1+0x2468], R12 ;  /* 0x0024680c01007387 */ /* 0x0003e80000100a00 */
[----:B0-----:R-:W3:Y:S04]  /*2fc60*/  LDL R14, [R1+0x58] ;  /* 0x00005800010e7983 */ /* 0x001ee80000100800 */
[----:B------:R-:W3:Y:S01]  /*2fc70*/  LDL R15, [R1+0x5c] ;  /* 0x00005c00010f7983 */ /* 0x000ee20000100800 */
[----:B------:R-:W-:-:S02]  /*2fc80*/  IMAD.MOV.U32 R7, RZ, RZ, R16 ;  /* 0x000000ffff077224 */ /* 0x000fc400078e0010 */
[----:B------:R-:W-:Y:S02]  /*2fc90*/  IMAD.MOV.U32 R6, RZ, RZ, R17 ;  /* 0x000000ffff067224 */ /* 0x000fe400078e0011 */
[----:B--2---:R-:W0:Y:S01]  /*2fca0*/  LDSM.16.MT88.4 R16, [R3+UR5+0xa000] ;  /* 0x00a000050310783b */ /* 0x004e220008004200 */
[----:B-1----:R-:W-:Y:S02]  /*2fcb0*/  IMAD.MOV.U32 R12, RZ, RZ, R7 ;  /* 0x000000ffff0c7224 */ /* 0x002fe400078e0007 */
[----:B------:R-:W-:Y:S01]  /*2fcc0*/  IMAD.MOV.U32 R13, RZ, RZ, R6 ;  /* 0x000000ffff0d7224 */ /* 0x000fe200078e0006 */
[----:B---3--:R-:W-:Y:S04]  /*2fcd0*/  STL.64 [R1+0x2548], R14 ;  /* 0x0025480e01007387 */ /* 0x008fe80000100a00 */
[----:B------:R1:W-:Y:S04]  /*2fce0*/  STL.64 [R1+0x2540], R12 ;  /* 0x0025400c01007387 */ /* 0x0003e80000100a00 */
[----:B-1----:R-:W2:Y:S04]  /*2fcf0*/  LDL.LU R12, [R1+0x2d0] ;  /* 0x0002d000010c7983 */ /* 0x002ea80000300800 */
[----:B------:R-:W2:Y:S04]  /*2fd00*/  LDL.LU R13, [R1+0x2d4] ;  /* 0x0002d400010d7983 */ /* 0x000ea80000300800 */
[----:B------:R-:W2:Y:S04]  /*2fd10*/  LDL.LU R14, [R1+0x2d8] ;  /* 0x0002d800010e7983 */ /* 0x000ea80000300800 */
[----:B------:R-:W2:Y:S04]  /*2fd20*/  LDL.LU R15, [R1+0x2dc] ;  /* 0x0002dc00010f7983 */ /* 0x000ea80000300800 */
[----:B0-----:R-:W-:Y:S04]  /*2fd30*/  STL.64 [R1+0x2438], R18 ;  /* 0x0024381201007387 */ /* 0x001fe80000100a00 */
[----:B------:R0:W-:Y:S04]  /*2fd40*/  STL.64 [R1+0x2430], R16 ;  /* 0x0024301001007387 */ /* 0x0001e80000100a00 */
[----:B0-----:R-:W2:Y:S04]  /*2fd50*/  LDL.LU R16, [R1+0x40] ;  /* 0x0000400001107983 */ /* 0x001ea80000300800 */
[----:B------:R-:W2:Y:S01]  /*2fd60*/  LDL.LU R17, [R1+0x44] ;  /* 0x0000440001117983 */ /* 0x000ea20000300800 */
[----:B----4-:R-:W-:Y:S03]  /*2fd70*/  HMMA.16816.F32.BF16 R4, R24, R4, R8 ;  /* 0x000000041804723c */ /* 0x010fe60000041808 */
[----:B------:R-:W3:Y:S04]  /*2fd80*/  LDL R18, [R1+0x48] ;  /* 0x0000480001127983 */ /* 0x000ee80000100800 */
[----:B------:R-:W3:Y:S01]  /*2fd90*/  LDL R19, [R1+0x4c] ;  /* 0x00004c0001137983 */ /* 0x000ee20000100800 */
[----:B--2---:R-:W-:Y:S03]  /*2fda0*/  HMMA.16816.F32.BF16 R12, R20, R16, R12 ;  /* 0x00000010140c723c */ /* 0x004fe6000004180c */
[----:B------:R-:W0:Y:S04]  /*2fdb0*/  LDSM.16.MT88.4 R20, [R3+UR5+0xa080] ;  /* 0x00a080050314783b */ /* 0x000e280008004200 */
[----:B0-----:R-:W-:-:S12]  /*2fdc0*/  STL.64 [R1+0x2400], R22 ;  /* 0x0024001601007387 */ /* 0x001fd80000100a00 */
[----:B------:R-:W-:Y:S04]  /*2fdd0*/  STL.64 [R1+0x300], R12 ;  /* 0x0003000c01007387 */ /* 0x000fe80000100a00 */
[----:B------:R-:W-:Y:S04]  /*2fde0*/  STL.64 [R1+0x308], R14 ;  /* 0x0003080e01007387 */ /* 0x000fe80000100a00 */
[----:B------:R-:W-:Y:S04]  /*2fdf0*/  STL.64 [R1+0x23f8], R20 ;  /* 0x0023f81401007387 */ /* 0x000fe80000100a00 */
[----:B------:R-:W2:Y:S04]  /*2fe00*/  LDL.LU R8, [R1+0x1d0] ;  /* 0x0001d00001087983 */ /* 0x000ea80000300800 */
[----:B------:R0:W-:Y:S04]  /*2fe10*/  STL.64 [R1+0x2f0], R4 ;  /* 0x0002f00401007387 */ /* 0x0001e80000100a00 */
[----:B------:R1:W-:Y:S04]  /*2fe20*/  STL.64 [R1+0x2f8], R6 ;  /* 0x0002f80601007387 */ /* 0x0003e80000100a00 */
[----:B------:R-:W2:Y:S04]  /*2fe30*/  LDL.LU R9, [R1+0x1d4] ;  /* 0x0001d40001097983 */ /* 0x000ea80000300800 */
[----:B------:R-:W4:Y:S04]  /*2fe40*/  LDL.LU R10, [R1+0x1d8] ;  /* 0x0001d800010a7983 */ /* 0x000f280000300800 */
[----:B------:R-:W4:Y:S04]  /*2fe50*/  LDL.LU R11, [R1+0x1dc] ;  /* 0x0001dc00010b7983 */ /* 0x000f280000300800 */
        /* <DEDUP_REMOVED lines=9> */
[----:B------:R-:W2:Y:S04]  /*2fef0*/  LDL.LU R7, [R1+0x24c] ;  /* 0x00024c0001077983 */ /* 0x000ea80000300800 */
        /* <DEDUP_REMOVED lines=8> */
[----:B--2---:R-:W-:Y:S04]  /*2ff80*/  STL.64 [R1+0x2500], R6 ;  /* 0x0025000601007387 */ /* 0x004fe80000100a00 */
[----:B------:R0:W-:Y:S02]  /*2ff90*/  STL.64 [R1+0x24f8], R4 ;  /* 0x0024f80401007387 */ /* 0x0001e40000100a00 */
[----:B0-----:R-:W-:-:S02]  /*2ffa0*/  IMAD.MOV.U32 R4, RZ, RZ, R29 ;  /* 0x000000ffff047224 */ /* 0x001fc400078e001d */
[----:B------:R-:W-:Y:S01]  /*2ffb0*/  IMAD.MOV.U32 R5, RZ, RZ, R28 ;  /* 0x000000ffff057224 */ /* 0x000fe200078e001c */
[----:B------:R-:W2:Y:S04]  /*2ffc0*/  LDL.LU R29, [R1+0x2554] ;  /* 0x00255400011d7983 */ /* 0x000ea80000300800 */
[----:B------:R-:W2:Y:S04]  /*2ffd0*/  LDL.LU R28, [R1+0x2550] ;  /* 0x00255000011c7983 */ /* 0x000ea80000300800 */
[----:B------:R-:W2:Y:S04]  /*2ffe0*/  LDL R6, [R1+0x68] ;  /* 0x0000680001067983 */ /* 0x000ea80000100800 */
[----:B------:R-:W2:Y:S04]  /*2fff0*/  LDL R7, [R1+0x6c] ;  /* 0x00006c0001077983 */ /* 0x000ea80000100800 */
[----:B----4-:R-:W-:Y:S04]  /*30000*/  STL.64 [R1+0x24a0], R10 ;  /* 0x0024a00a01007387 */ /* 0x010fe80000100a00 */
[----:B------:R0:W-:Y:S04]  /*30010*/  STL.64 [R1+0x2498], R8 ;  /* 0x0024980801007387 */ /* 0x0001e80000100a00 */
[----:B0-----:R-:W4:Y:S04]  /*30020*/  LDL.LU R8, [R1+0x290] ;  /* 0x0002900001087983 */ /* 0x001f280000300800 */
        /* <DEDUP_REMOVED lines=9> */
[C---:B---3--:R-:W-:Y:S03]  /*300c0*/  HMMA.16816.F32.BF16 R12, R24.reuse, R4, R12 ;  /* 0x00000004180c723c */ /* 0x048fe6000004180c */
[----:B----4-:R0:W-:Y:S04]  /*300d0*/  STL.64 [R1+0x24c0], R10 ;  /* 0x0024c00a01007387 */ /* 0x0101e80000100a00 */
[----:B--2---:R1:W-:Y:S04]  /*300e0*/  STL.64 [R1+0x24b8], R8 ;  /* 0x0024b80801007387 */ /* 0x0043e80000100a00 */
[----:B0-----:R-:W2:Y:S04]  /*300f0*/  LDL R10, [R1+0x88] ;  /* 0x00008800010a7983 */ /* 0x001ea80000100800 */
[----:B------:R-:W2:Y:S04]  /*30100*/  LDL R11, [R1+0x8c] ;  /* 0x00008c00010b7983 */ /* 0x000ea80000100800 */
[----:B--2---:R0:W-:Y:S04]  /*30110*/  STL.64 [R1+0x2528], R10 ;  /* 0x0025280a01007387 */ /* 0x0041e80000100a00 */
[----:B-1----:R-:W2:Y:S04]  /*30120*/  LDL.LU R8, [R1+0x270] ;  /* 0x0002700001087983 */ /* 0x002ea80000300800 */
[----:B------:R-:W2:Y:S04]  /*30130*/  LDL.LU R9, [R1+0x274] ;  /* 0x0002740001097983 */ /* 0x000ea80000300800 */
[----:B0-----:R-:W2:Y:S04]  /*30140*/  LDL.LU R10, [R1+0x278] ;  /* 0x00027800010a7983 */ /* 0x001ea80000300800 */
[----:B------:R-:W2:Y:S04]  /*30150*/  LDL.LU R11, [R1+0x27c] ;  /* 0x00027c00010b7983 */ /* 0x000ea80000300800 */
[----:B------:R-:W-:Y:S04]  /*30160*/  STL.64 [R1+0x2d0], R12 ;  /* 0x0002d00c01007387 */ /* 0x000fe80000100a00 */
[----:B------:R0:W-:Y:S04]  /*30170*/  STL.64 [R1+0x2d8], R14 ;  /* 0x0002d80e01007387 */ /* 0x0001e80000100a00 */
[----:B0-----:R-:W3:Y:S04]  /*30180*/  LDL.LU.64 R14, [R1+0x2548] ;  /* 0x00254800010e7983 */ /* 0x001ee80000300a00 */
[----:B------:R-:W4:Y:S04]  /*30190*/  LDL.LU.64 R12, [R1+0x2540] ;  /* 0x00254000010c7983 */ /* 0x000f280000300a00 */
[----:B------:R0:W-:Y:S04]  /*301a0*/  STL.64 [R1+0x2510], R6 ;  /* 0x0025100601007387 */ /* 0x0001e80000100a00 */
[----:B------:R-:W2:Y:S04]  /*301b0*/  LDL.LU R4, [R1+0x260] ;  /* 0x0002600001047983 */ /* 0x000ea80000300800 */
[----:B------:R-:W2:Y:S04]  /*301c0*/  LDL.LU R5, [R1+0x264] ;  /* 0x0002640001057983 */ /* 0x000ea80000300800 */
[----:B0-----:R-:W2:Y:S04]  /*301d0*/  LDL.LU R6, [R1+0x268] ;  /* 0x0002680001067983 */ /* 0x001ea80000300800 */
[----:B------:R-:W2:Y:S01]  /*301e0*/  LDL.LU R7, [R1+0x26c] ;  /* 0x00026c0001077983 */ /* 0x000ea20000300800 */
[----:B----4-:R-:W-:Y:S03]  /*301f0*/  HMMA.16816.F32.BF16 R20, R24, R12, R20 ;  /* 0x0000000c1814723c */ /* 0x010fe60000041814 */
[----:B---3--:R0:W-:Y:S04]  /*30200*/  STL.64 [R1+0x2508], R14 ;  /* 0x0025080e01007387 */ /* 0x0081e80000100a00 */
[----:B------:R-:W3:-:S12]  /*30210*/  LDL.LU R12, [R1+0x250] ;  /* 0x00025000010c7983 */ /* 0x000ed80000300800 */
[----:B------:R-:W-:Y:S04]  /*30220*/  STL.64 [R1+0x2c0], R20 ;  /* 0x0002c01401007387 */ /* 0x000fe80000100a00 */
[----:B------:R-:W-:Y:S04]  /*30230*/  STL.64 [R1+0x2c8], R22 ;  /* 0x0002c81601007387 */ /* 0x000fe80000100a00 */
[----:B------:R1:W4:Y:S04]  /*30240*/  LDSM.16.MT88.4 R20, [R3+UR5+0xa100] ;  /* 0x00a100050314783b */ /* 0x0003280008004200 */
[----:B------:R-:W3:Y:S04]  /*30250*/  LDL.LU R13, [R1+0x254] ;  /* 0x00025400010d7983 */ /* 0x000ee80000300800 */
[----:B0-----:R-:W3:Y:S04]  /*30260*/  LDL.LU R14, [R1+0x258] ;  /* 0x00025800010e7983 */ /* 0x001ee80000300800 */
[----:B------:R-:W3:Y:S04]  /*30270*/  LDL.LU R15, [R1+0x25c] ;  /* 0x00025c00010f7983 */ /* 0x000ee80000300800 */
[----:B-1----:R-:W3:Y:S04]  /*30280*/  LDL.LU R3, [R1+0x2538] ;  /* 0x0025380001037983 */ /* 0x002ee80000300800 */
[----:B----4-:R0:W-:Y:S04]  /*30290*/  STL.64 [R1+0x90], R20 ;  /* 0x0000901401007387 */ /* 0x0101e80000100a00 */
[----:B------:R1:W-:Y:S01]  /*302a0*/  STL.64 [R1+0x98], R22 ;  /* 0x0000981601007387 */ /* 0x0003e20000100a00 */
[----:B0-----:R-:W-:-:S02]  /*302b0*/  IMAD.MOV.U32 R20, RZ, RZ, R28 ;  /* 0x000000ffff147224 */ /* 0x001fc400078e001c */
[----:B------:R-:W-:Y:S01]  /*302c0*/  IMAD.MOV.U32 R21, RZ, RZ, R29 ;  /* 0x000000ffff157224 */ /* 0x000fe200078e001d */
[----:B------:R-:W4:Y:S04]  /*302d0*/  LDL.LU R28, [R1+0x2534] ;  /* 0x00253400011c7983 */ /* 0x000f280000300800 */
[----:B------:R-:W3:Y:S04]  /*302e0*/  LDL.LU R29, [R1+0x2530] ;  /* 0x00253000011d7983 */ /* 0x000ee80000300800 */
[----:B-1----:R-:W3:Y:S04]  /*302f0*/  LDL.LU R22, [R1+0x1b8] ;  /* 0x0001b80001167983 */ /* 0x002ee80000300800 */
[----:B------:R-:W3:Y:S01]  /*30300*/  LDL.LU R23, [R1+0x1bc] ;  /* 0x0001bc0001177983 */ /* 0x000ee20000300800 */
[----:B--2---:R-:W-:Y:S03]  /*30310*/  HMMA.16816.F32.BF16 R24, R24, R16, R8 ;  /* 0x000000101818723c */ /* 0x004fe60000041808 */
[----:B---3--:R-:W-:Y:S04]  /*30320*/  STL.64 [R1+0x24d0], R22 ;  /* 0x0024d01601007387 */ /* 0x008fe80000100a00 */
[----:B------:R0:W-:Y:S04]  /*30330*/  STL.64 [R1+0x24c8], R20 ;  /* 0x0024c81401007387 */ /* 0x0001e80000100a00 */
[----:B0-----:R-:W2:Y:S04]  /*30340*/  LDL.LU R20, [R1+0x220] ;  /* 0x0002200001147983 */ /* 0x001ea80000300800 */
[----:B------:R-:W2:Y:S04]  /*30350*/  LDL.LU R21, [R1+0x224] ;  /* 0x0002240001157983 */ /* 0x000ea80000300800 */
[----:B------:R-:W3:Y:S04]  /*30360*/  LDL.LU.64 R10, [R1+0x2528] ;  /* 0x00252800010a7983 */ /* 0x000ee80000300a00 */
        /* <DEDUP_REMOVED lines=8> */
[----:B0-----:R-:W3:Y:S02]  /*303f0*/  LDL.LU.64 R6, [R1+0x2510] ;  /* 0x0025100001067983 */ /* 0x001ee40000300a00 */
[----:B---3--:R-:W-:Y:S02]  /*30400*/  HMMA.16816.F32.BF16 R4, R24, R6, R12 ;  /* 0x000000061804723c */ /* 0x008fe4000004180c */
[----:B------:R-:W3:-:S15]  /*30410*/  LDL.LU.64 R14, [R1+0x2508] ;  /* 0x00250800010e7983 */ /* 0x000ede0000300a00 */
[----:B------:R-:W-:Y:S02]  /*30420*/  NOP ;  /* 0x0000000000007918 */ /* 0x000fe40000000000 */
        /* <DEDUP_REMOVED lines=11> */
[----:B----4-:R-:W-:Y:S01]  /*304e0*/  IMAD.MOV.U32 R23, RZ, RZ, R28 ;  /* 0x000000ffff177224 */ /* 0x010fe200078e001c */
[----:B---3--:R-:W-:Y:S01]  /*304f0*/  HMMA.16816.F32.BF16 R24, R24, R18, R4 ;  /* 0x000000121818723c */ /* 0x008fe20000041804 */
[----:B------:R-:W2:Y:S04]  /*30500*/  LDL.LU.64 R6, [R1+0x24e0] ;  /* 0x0024e00001067983 */ /* 0x000ea80000300a00 */
[----:B------:R-:W2:-:S14]  /*30510*/  LDL.LU.64 R4, [R1+0x24d8] ;  /* 0x0024d80001047983 */ /* 0x000e9c0000300a00 */
[----:B------:R-:W-:Y:S02]  /*30520*/  IMAD.MOV.U32 R28, RZ, RZ, R27 ;  /* 0x000000ffff1c7224 */ /* 0x000fe400078e001b */
[----:B------:R-:W-:Y:S01]  /*30530*/  IMAD.MOV.U32 R29, RZ, RZ, R26 ;  /* 0x000000ffff1d7224 */ /* 0x000fe200078e001a */
[----:B------:R-:W-:Y:S04]  /*30540*/  STL.64 [R1+0x240], R24 ;  /* 0x0002401801007387 */ /* 0x000fe80000100a00 */
[----:B------:R-:W3:Y:S04]  /*30550*/  LDL.64 R26, [R1+0x68] ;  /* 0x00006800011a7983 */ /* 0x000ee80000100a00 */
[----:B------:R-:W-:Y:S04]  /*30560*/  STL [R1+0x231c], R28 ;  /* 0x00231c1c01007387 */ /* 0x000fe80000100800 */
[----:B------:R-:W-:Y:S01]  /*30570*/  STL [R1+0x2318], R29 ;  /* 0x0023181d01007387 */ /* 0x000fe20000100800 */
[----:B--2---:R-:W-:Y:S03]  /*30580*/  HMMA.16816.F32.BF16 R8, R4, R10, R20 ;  /* 0x0000000a0408723c */ /* 0x004fe60000041814 */
[----:B------:R-:W2:Y:S04]  /*30590*/  LDL.LU.64 R22, [R1+0x24d0] ;  /* 0x0024d00001167983 */ /* 0x000ea80000300a00 */
[----:B------:R-:W2:-:S12]  /*305a0*/  LDL.LU.64 R20, [R1+0x24c8] ;  /* 0x0024c80001147983 */ /* 0x000e980000300a00 */
[----:B------:R-:W-:Y:S04]  /*305b0*/  STL.64 [R1+0x230], R8 ;  /* 0x0002300801007387 */ /* 0x000fe80000100a00 */
[----:B------:R0:W-:Y:S04]  /*305c0*/  STL.64 [R1+0x238], R10 ;  /* 0x0002380a01007387 */ /* 0x0001e80000100a00 */
[----:B0-----:R-:W3:Y:S04]  /*305d0*/  LDL.LU.64 R10, [R1+0x24c0] ;  /* 0x0024c000010a7983 */ /* 0x001ee80000300a00 */
[----:B------:R-:W3:Y:S02]  /*305e0*/  LDL.LU.64 R8, [R1+0x24b8] ;  /* 0x0024b80001087983 */ /* 0x000ee40000300a00 */
[----:B---3--:R-:W-:-:S15]  /*305f0*/  HMMA.16816.F32.BF16 R8, R4, R26, R8 ;  /* 0x0000001a0408723c */ /* 0x008fde0000041808 */
[----:B------:R-:W-:-:S04]  /*30600*/  NOP ;  /* 0x0000000000007918 */ /* 0x000fc80000000000 */
[----:B------:R0:W-:Y:S01]  /*30610*/  STL.64 [R1+0x228], R10 ;  /* 0x0002280a01007387 */ /* 0x0001e20000100a00 */
[----:B------:R-:W-:Y:S02]  /*30620*/  IMAD.MOV.U32 R28, RZ, RZ, R8 ;  /* 0x000000ffff1c7224 */ /* 0x000fe400078e0008 */
[----:B------:R-:W-:Y:S01]  /*30630*/  IMAD.MOV.U32 R29, RZ, RZ, R9 ;  /* 0x000000ffff1d7224 */ /* 0x000fe200078e0009 */
[----:B0-----:R-:W3:Y:S04]  /*30640*/  LDL.LU.64 R10, [R1+0x24b0] ;  /* 0x0024b000010a7983 */ /* 0x001ee80000300a00 */
[----:B------:R-:W3:Y:S04]  /*30650*/  LDL.LU.64 R8, [R1+0x24a8] ;  /* 0x0024a80001087983 */ /* 0x000ee80000300a00 */
[----:B------:R-:W-:Y:S04]  /*30660*/  STL [R1+0x2390], R29 ;  /* 0x0023901d01007387 */ /* 0x000fe80000100800 */
[----:B------:R0:W-:Y:S04]  /*30670*/  STL [R1+0x2348], R28 ;  /* 0x0023481c01007387 */ /* 0x0001e80000100800 */
[----:B0-----:R-:W4:Y:S01]  /*30680*/  LDL R28, [R1+0x1be0] ;  /* 0x001be000011c7983 */ /* 0x001f220000100800 */
[----:B---3--:R-:W-:-:S15]  /*30690*/  HMMA.16816.F32.BF16 R8, R4, R14, R8 ;  /* 0x0000000e0408723c */ /* 0x008fde0000041808 */
[----:B------:R-:W-:-:S04]  /*306a0*/  NOP ;  /* 0x0000000000007918 */ /* 0x000fc80000000000 */
[----:B------:R-:W-:Y:S04]  /*306b0*/  STL.64 [R1+0x210], R8 ;  /* 0x0002100801007387 */ /* 0x000fe80000100a00 */
[----:B------:R0:W-:Y:S04]  /*306c0*/  STL.64 [R1+0x218], R10 ;  /* 0x0002180a01007387 */ /* 0x0001e80000100a00 */
[----:B0-----:R-:W3:Y:S04]  /*306d0*/  LDL.LU.64 R10, [R1+0x24a0] ;  /* 0x0024a000010a7983 */ /* 0x001ee80000300a00 */
[----:B------:R-:W3:Y:S04]  /*306e0*/  LDL.LU.64 R8, [R1+0x2498] ;  /* 0x0024980001087983 */ /* 0x000ee80000300a00 */
[----:B------:R0:W-:Y:S04]  /*306f0*/  STL.64 [R1+0x2480], R14 ;  /* 0x0024800e01007387 */ /* 0x0001e80000100a00 */
[----:B------:R-:W2:Y:S04]  /*30700*/  LDL.LU R12, [R1+0x190] ;  /* 0x00019000010c7983 */ /* 0x000ea80000300800 */
[----:B------:R-:W2:Y:S04]  /*30710*/  LDL.LU R13, [R1+0x194] ;  /* 0x00019400010d7983 */ /* 0x000ea80000300800 */
[----:B0-----:R-:W2:Y:S04]  /*30720*/  LDL.LU R14, [R1+0x198] ;  /* 0x00019800010e7983 */ /* 0x001ea80000300800 */
[----:B------:R-:W2:Y:S01]  /*30730*/  LDL.LU R15, [R1+0x19c] ;  /* 0x00019c00010f7983 */ /* 0x000ea20000300800 */
[----:B---3--:R-:W-:Y:S03]  /*30740*/  HMMA.16816.F32.BF16 R4, R4, R18, R8 ;  /* 0x000000120404723c */ /* 0x008fe60000041808 */
[----:B------:R-:W2:Y:S04]  /*30750*/  LDL.LU.64 R10, [R1+0x2490] ;  /* 0x00249000010a7983 */ /* 0x000ea80000300a00 */
[----:B------:R-:W2:Y:S04]  /*30760*/  LDL.LU.64 R8, [R1+0x2488] ;  /* 0x0024880001087983 */ /* 0x000ea80000300a00 */
[----:B------:R0:W-:Y:S04]  /*30770*/  STL.64 [R1+0x2478], R18 ;  /* 0x0024781201007387 */ /* 0x0001e80000100a00 */
[----:B------:R-:W3:Y:S04]  /*30780*/  LDL.LU R16, [R1+0x180] ;  /* 0x0001800001107983 */ /* 0x000ee80000300800 */
[----:B------:R-:W-:Y:S04]  /*30790*/  STL.64 [R1+0x200], R4 ;  /* 0x0002000401007387 */ /* 0x000fe80000100a00 */
[----:B------:R1:W-:Y:S04]  /*307a0*/  STL.64 [R1+0x208], R6 ;  /* 0x0002080601007387 */ /* 0x0003e80000100a00 */
[----:B------:R-:W3:Y:S04]  /*307b0*/  LDL.LU R17, [R1+0x184] ;  /* 0x0001840001117983 */ /* 0x000ee80000300800 */
[----:B0-----:R-:W3:Y:S04]  /*307c0*/  LDL.LU R18, [R1+0x188] ;  /* 0x0001880001127983 */ /* 0x001ee80000300800 */
[----:B------:R-:W3:Y:S04]  /*307d0*/  LDL.LU R19, [R1+0x18c] ;  /* 0x00018c0001137983 */ /* 0x000ee80000300800 */
[----:B-1----:R-:W3:Y:S01]  /*307e0*/  LDL.LU.64 R6, [R1+0x88] ;  /* 0x0000880001067983 */ /* 0x002ee20000300a00 */
[----:B------:R-:W-:Y:S01]  /*307f0*/  IMAD.MOV.U32 R4, RZ, RZ, R27 ;  /* 0x000000ffff047224 */ /* 0x000fe200078e001b */
[C---:B--2---:R-:W-:Y:S08]  /*30800*/  HMMA.16816.F32.BF16 R12, R8.reuse, R26, R12 ;  /* 0x0000001a080c723c */ /* 0x044ff0000004180c */
[----:B---3--:R-:W-:-:S15]  /*30810*/  HMMA.16816.F32.BF16 R20, R8, R6, R20 ;  /* 0x000000060814723c */ /* 0x008fde0000041814 */
[----:B------:R-:W-:-:S04]  /*30820*/  NOP ;  /* 0x0000000000007918 */ /* 0x000fc80000000000 */
[----:B------:R0:W-:Y:S04]  /*30830*/  STL.64 [R1+0x1f0], R20 ;  /* 0x0001f01401007387 */ /* 0x0001e80000100a00 */
[----:B------:R1:W-:Y:S04]  /*30840*/  STL.64 [R1+0x1f8], R22 ;  /* 0x0001f81601007387 */ /* 0x0003e80000100a00 */
[----:B0-----:R-:W2:Y:S04]  /*30850*/  LDL.LU R20, [R1+0x100] ;  /* 0x0001000001147983 */ /* 0x001ea80000300800 */
[----:B------:R-:W2:Y:S04]  /*30860*/  LDL.LU R21, [R1+0x104] ;  /* 0x0001040001157983 */ /* 0x000ea80000300800 */
[----:B-1----:R-:W2:Y:S04]  /*30870*/  LDL.LU R22, [R1+0x108] ;  /* 0x0001080001167983 */ /* 0x002ea80000300800 */
[----:B------:R-:W2:Y:S04]  /*30880*/  LDL.LU R23, [R1+0x10c] ;  /* 0x00010c0001177983 */ /* 0x000ea80000300800 */
[----:B------:R-:W-:Y:S04]  /*30890*/  STL.64 [R1+0x1e0], R12 ;  /* 0x0001e00c01007387 */ /* 0x000fe80000100a00 */
[----:B------:R0:W-:Y:S04]  /*308a0*/  STL.64 [R1+0x1e8], R14 ;  /* 0x0001e80e01007387 */ /* 0x0001e80000100a00 */
[----:B0-----:R-:W3:Y:S04]  /*308b0*/  LDL.LU.64 R14, [R1+0x2480] ;  /* 0x00248000010e7983 */ /* 0x001ee80000300a00 */
[----:B------:R-:W2:Y:S01]  /*308c0*/  LDL R27, [R1+0x354] ;  /* 0x00035400011b7983 */ /* 0x000ea20000100800 */
[----:B------:R-:W-:-:S03]  /*308d0*/  IMAD.MOV.U32 R5, RZ, RZ, R26 ;  /* 0x000000ffff057224 */ /* 0x000fc600078e001a */
[----:B--2---:R0:W-:Y:S04]  /*308e0*/  STL [R1+0x23c0], R27 ;  /* 0x0023c01b01007387 */ /* 0x0041e80000100800 */
[----:B------:R-:W2:Y:S04]  /*308f0*/  LDL.LU R24, [R1+0x110] ;  /* 0x0001100001187983 */ /* 0x000ea80000300800 */
[----:B------:R-:W2:Y:S04]  /*30900*/  LDL.LU R25, [R1+0x114] ;  /* 0x0001140001197983 */ /* 0x000ea80000300800 */
[----:B------:R-:W2:Y:S01]  /*30910*/  LDL.LU R26, [R1+0x118] ;  /* 0x00011800011a7983 */ /* 0x000ea20000300800 */
[----:B---3--:R-:W-:Y:S03]  /*30920*/  HMMA.16816.F32.BF16 R12, R8, R14, R16 ;  /* 0x0000000e080c723c */ /* 0x008fe60000041810 */
[----:B0-----:R-:W2:Y:S04]  /*30930*/  LDL.LU R27, [R1+0x11c] ;  /* 0x00011c00011b7983 */ /* 0x001ea80000300800 */
[----:B------:R-:W2:-:S12]  /*30940*/  LDL.LU.64 R18, [R1+0x2478] ;  /* 0x0024780001127983 */ /* 0x000e980000300a00 */
[----:B------:R-:W-:Y:S04]  /*30950*/  STL.64 [R1+0x1d0], R12 ;  /* 0x0001d00c01007387 */ /* 0x000fe80000100a00 */
[----:B------:R0:W-:Y:S04]  /*30960*/  STL.64 [R1+0x1d8], R14 ;  /* 0x0001d80e01007387 */ /* 0x0001e80000100a00 */
[----:B0-----:R-:W3:Y:S04]  /*30970*/  LDL.LU.64 R14, [R1+0x2470] ;  /* 0x00247000010e7983 */ /* 0x001ee80000300a00 */
[----:B------:R-:W3:Y:S01]  /*30980*/  LDL.LU.64 R12, [R1+0x2468] ;  /* 0x00246800010c7983 */ /* 0x000ee20000300a00 */
[----:B--2---:R-:W-:Y:S03]  /*30990*/  HMMA.16816.F32.BF16 R8, R8, R18, R24 ;  /* 0x000000120808723c */ /* 0x004fe60000041818 */
[----:B------:R-:W2:-:S15]  /*309a0*/  LDL.LU R24, [R1+0x140] ;  /* 0x0001400001187983 */ /* 0x000e9e0000300800 */
[----:B------:R-:W-:Y:S01]  /*309b0*/  NOP ;  /* 0x0000000000007918 */ /* 0x000fe20000000000 */
[----:B------:R-:W-:Y:S04]  /*309c0*/  STL.64 [R1+0x1c0], R8 ;  /* 0x0001c00801007387 */ /* 0x000fe80000100a00 */
[----:B------:R-:W-:Y:S04]  /*309d0*/  STL.64 [R1+0x1c8], R10 ;  /* 0x0001c80a01007387 */ /* 0x000fe80000100a00 */
[----:B------:R-:W2:Y:S04]  /*309e0*/  LDL.LU R25, [R1+0x144] ;  /* 0x0001440001197983 */ /* 0x000ea80000300800 */
[----:B------:R-:W2:Y:S04]  /*309f0*/  LDL.LU R26, [R1+0x148] ;  /* 0x00014800011a7983 */ /* 0x000ea80000300800 */
[----:B------:R-:W2:Y:S04]  /*30a00*/  LDL.LU R27, [R1+0x14c] ;  /* 0x00014c00011b7983 */ /* 0x000ea80000300800 */
[----:B------:R-:W2:Y:S04]  /*30a10*/  LDL.LU R16, [R1+0x70] ;  /* 0x0000700001107983 */ /* 0x000ea80000300800 */
[----:B------:R-:W2:Y:S04]  /*30a20*/  LDL.LU R17, [R1+0x74] ;  /* 0x0000740001117983 */ /* 0x000ea80000300800 */
[----:B------:R-:W2:Y:S04]  /*30a30*/  LDL.LU R18, [R1+0x78] ;  /* 0x0000780001127983 */ /* 0x000ea80000300800 */
[----:B------:R-:W2:Y:S01]  /*30a40*/  LDL.LU R19, [R1+0x7c] ;  /* 0x00007c0001137983 */ /* 0x000ea20000300800 */
[----:B---3--:R-:W-:Y:S03]  /*30a50*/  HMMA.16816.F32.BF16 R20, R12, R6, R20 ;  /* 0x000000060c14723c */ /* 0x008fe60000041814 */
[----:B--2---:R-:W-:Y:S04]  /*30a60*/  STL.64 [R1+0x2448], R18 ;  /* 0x0024481201007387 */ /* 0x004fe80000100a00 */
[----:B------:R0:W-:Y:S04]  /*30a70*/  STL.64 [R1+0x2440], R16 ;  /* 0x0024401001007387 */ /* 0x0001e80000100a00 */
[----:B0-----:R-:W2:Y:S04]  /*30a80*/  LDL.LU R16, [R1+0xe0] ;  /* 0x0000e00001107983 */ /* 0x001ea80000300800 */
[----:B------:R-:W2:Y:S04]  /*30a90*/  LDL.LU R17, [R1+0xe4] ;  /* 0x0000e40001117983 */ /* 0x000ea80000300800 */
[----:B------:R-:W2:Y:S04]  /*30aa0*/  LDL.LU R18, [R1+0xe8] ;  /* 0x0000e80001127983 */ /* 0x000ea80000300800 */
[----:B------:R-:W2:Y:S04]  /*30ab0*/  LDL.LU R19, [R1+0xec] ;  /* 0x0000ec0001137983 */ /* 0x000ea80000300800 */
[----:B------:R0:W-:Y:S04]  /*30ac0*/  STL.64 [R1+0x23d0], R26 ;  /* 0x0023d01a01007387 */ /* 0x0001e80000100a00 */
[----:B------:R-:W-:Y:S04]  /*30ad0*/  STL.64 [R1+0x23c8], R24 ;  /* 0x0023c81801007387 */ /* 0x000fe80000100a00 */
[----:B------:R-:W3:Y:S01]  /*30ae0*/  LDL.LU R8, [R1+0x160] ;  /* 0x0001600001087983 */ /* 0x000ee20000300800 */
[----:B------:R-:W-:-:S02]  /*30af0*/  IMAD.MOV.U32 R10, RZ, RZ, R0 ;  /* 0x000000ffff0a7224 */ /* 0x000fc400078e0000 */
[----:B------:R-:W-:Y:S02]  /*30b00*/  IMAD.MOV.U32 R11, RZ, RZ, R2 ;  /* 0x000000ffff0b7224 */ /* 0x000fe400078e0002 */
[----:B------:R-:W-:Y:S02]  /*30b10*/  IMAD.MOV.U32 R9, RZ, RZ, R3 ;  /* 0x000000ffff097224 */ /* 0x000fe400078e0003 */
[----:B------:R-:W2:Y:S04]  /*30b20*/  LDL.LU R3, [R1+0x2464] ;  /* 0x0024640001037983 */ /* 0x000ea80000300800 */
[----:B------:R-:W2:Y:S04]  /*30b30*/  LDL.LU R0, [R1+0x2460] ;  /* 0x0024600001007983 */ /* 0x000ea80000300800 */
[----:B------:R-:W2:Y:S04]  /*30b40*/  LDL.LU R2, [R1+0x245c] ;  /* 0x00245c0001027983 */ /* 0x000ea80000300800 */
[----:B------:R1:W-:Y:S01]  /*30b50*/  STL.64 [R1+0x23b8], R10 ;  /* 0x0023b80a01007387 */ /* 0x0003e20000100a00 */
[----:B0-----:R-:W-:-:S02]  /*30b60*/  IMAD.MOV.U32 R26, RZ, RZ, R5 ;  /* 0x000000ffff1a7224 */ /* 0x001fc400078e0005 */
[----:B------:R-:W-:Y:S01]  /*30b70*/  IMAD.MOV.U32 R27, RZ, RZ, R4 ;  /* 0x000000ffff1b7224 */ /* 0x000fe200078e0004 */
[----:B---3--:R-:W-:Y:S04]  /*30b80*/  STL.64 [R1+0x23b0], R8 ;  /* 0x0023b00801007387 */ /* 0x008fe80000100a00 */
[----:B-1----:R-:W3:Y:S04]  /*30b90*/  LDL.LU.64 R10, [R1+0x48] ;  /* 0x00004800010a7983 */ /* 0x002ee80000300a00 */
[----:B------:R0:W-:Y:S04]  /*30ba0*/  STL.64 [R1+0x1a0], R20 ;  /* 0x0001a01401007387 */ /* 0x0001e80000100a00 */
[----:B------:R1:W-:Y:S04]  /*30bb0*/  STL.64 [R1+0x1a8], R22 ;  /* 0x0001a81601007387 */ /* 0x0003e80000100a00 */
[----:B0-----:R-:W3:Y:S01]  /*30bc0*/  LDL.LU R20, [R1+0x30] ;  /* 0x0000300001147983 */ /* 0x001ee20000300800 */
[----:B--2---:R-:W-:Y:S01]  /*30bd0*/  HMMA.16816.F32.BF16 R16, R12, R26, R16 ;  /* 0x0000001a0c10723c */ /* 0x004fe20000041810 */
[----:B-1----:R-:W-:-:S02]  /*30be0*/  IMAD.MOV.U32 R22, RZ, RZ, R2 ;  /* 0x000000ffff167224 */ /* 0x002fc400078e0002 */
[----:B------:R-:W-:Y:S02]  /*30bf0*/  IMAD.MOV.U32 R23, RZ, RZ, R3 ;  /* 0x000000ffff177224 */ /* 0x000fe400078e0003 */
[----:B------:R-:W-:Y:S02]  /*30c00*/  IMAD.MOV.U32 R21, RZ, RZ, R0 ;  /* 0x000000ffff157224 */ /* 0x000fe400078e0000 */
[----:B------:R-:W2:Y:S04]  /*30c10*/  LDL.LU R0, [R1+0x2458] ;  /* 0x0024580001007983 */ /* 0x000ea80000300800 */
[----:B------:R-:W2:Y:S04]  /*30c20*/  LDL.LU R2, [R1+0x2454] ;  /* 0x0024540001027983 */ /* 0x000ea80000300800 */
[----:B------:R-:W2:Y:S04]  /*30c30*/  LDL.LU R3, [R1+0x2450] ;  /* 0x0024500001037983 */ /* 0x000ea80000300800 */
[----:B------:R0:W-:Y:S04]  /*30c40*/  STL.64 [R1+0x2410], R22 ;  /* 0x0024101601007387 */ /* 0x0001e80000100a00 */
[----:B---3--:R-:W-:Y:S04]  /*30c50*/  STL.64 [R1+0x2408], R20 ;  /* 0x0024081401007387 */ /* 0x008fe80000100a00 */
[----:B0-----:R-:W3:Y:S04]  /*30c60*/  LDL.64 R22, [R1+0x58] ;  /* 0x0000580001167983 */ /* 0x001ee80000100a00 */
[----:B------:R-:W-:Y:S04]  /*30c70*/  STL.64 [R1+0x190], R16 ;  /* 0x0001901001007387 */ /* 0x000fe80000100a00 */
[----:B------:R0:W-:Y:S04]  /*30c80*/  STL.64 [R1+0x198], R18 ;  /* 0x0001981201007387 */ /* 0x0001e80000100a00 */
[----:B0-----:R-:W3:Y:S04]  /*30c90*/  LDL.LU.64 R18, [R1+0x2448] ;  /* 0x0024480001127983 */ /* 0x001ee80000300a00 */
[----:B------:R-:W3:Y:S04]  /*30ca0*/  LDL.LU.64 R16, [R1+0x2440] ;  /* 0x0024400001107983 */ /* 0x000ee80000300a00 */
[----:B------:R0:W-:Y:S04]  /*30cb0*/  STL.64 [R1+0x2428], R26 ;  /* 0x0024281a01007387 */ /* 0x0001e80000100a00 */
[----:B------:R-:W3:Y:S04]  /*30cc0*/  LDL.LU R24, [R1+0xd0] ;  /* 0x0000d00001187983 */ /* 0x000ee80000300800 */
[----:B------:R-:W3:Y:S04]  /*30cd0*/  LDL.LU R25, [R1+0xd4] ;  /* 0x0000d40001197983 */ /* 0x000ee80000300800 */
[----:B0-----:R-:W3:Y:S04]  /*30ce0*/  LDL.LU R26, [R1+0xd8] ;  /* 0x0000d800011a7983 */ /* 0x001ee80000300800 */
[----:B------:R-:W3:Y:S01]  /*30cf0*/  LDL.LU R27, [R1+0xdc] ;  /* 0x0000dc00011b7983 */ /* 0x000ee20000300800 */
[----:B--2---:R-:W-:Y:S01]  /*30d00*/  IMAD.MOV.U32 R21, RZ, RZ, R3 ;  /* 0x000000ffff157224 */ /* 0x004fe200078e0003 */
[C---:B---3--:R-:W-:Y:S08]  /*30d10*/  HMMA.16816.F32.BF16 R24, R12.reuse, R22, R24 ;  /* 0x000000160c18723c */ /* 0x048ff00000041818 */
[----:B------:R-:W-:Y:S11]  /*30d20*/  HMMA.16816.F32.BF16 R12, R12, R10, R16 ;  /* 0x0000000a0c0c723c */ /* 0x000ff60000041810 */
[----:B------:R0:W-:Y:S04]  /*30d30*/  STL.64 [R1+0x180], R24 ;  /* 0x0001801801007387 */ /* 0x0001e80000100a00 */
[----:B------:R1:W-:Y:S04]  /*30d40*/  STL.64 [R1+0x188], R26 ;  /* 0x0001881a01007387 */ /* 0x0003e80000100a00 */
[----:B0-----:R-:W2:Y:S04]  /*30d50*/  LDL.LU R24, [R1+0xc0] ;  /* 0x0000c00001187983 */ /* 0x001ea80000300800 */
[----:B------:R-:W2:Y:S04]  /*30d60*/  LDL.LU R25, [R1+0xc4] ;  /* 0x0000c40001197983 */ /* 0x000ea80000300800 */
[----:B-1----:R-:W2:Y:S04]  /*30d70*/  LDL.LU R26, [R1+0xc8] ;  /* 0x0000c800011a7983 */ /* 0x002ea80000300800 */
[----:B------:R-:W2:Y:S04]  /*30d80*/  LDL.LU R27, [R1+0xcc] ;  /* 0x0000cc00011b7983 */ /* 0x000ea80000300800 */
[----:B------:R0:W-:Y:S04]  /*30d90*/  STL.64 [R1+0x2420], R22 ;  /* 0x0024201601007387 */ /* 0x0001e80000100a00 */
[----:B------:R-:W3:Y:S04]  /*30da0*/  LDL.LU R20, [R1+0xb0] ;  /* 0x0000b00001147983 */ /* 0x000ee80000300800 */
[----:B------:R-:W2:Y:S04]  /*30db0*/  LDL.LU.64 R18, [R1+0x2438] ;  /* 0x0024380001127983 */ /* 0x000ea80000300a00 */
[----:B------:R-:W2:Y:S04]  /*30dc0*/  LDL.LU.64 R16, [R1+0x2430] ;  /* 0x0024300001107983 */ /* 0x000ea80000300a00 */
[----:B------:R-:W-:Y:S04]  /*30dd0*/  STL [R1+0x170], R12 ;  /* 0x0001700c01007387 */ /* 0x000fe80000100800 */
[----:B------:R1:W-:Y:S04]  /*30de0*/  STL.64 [R1+0x2418], R10 ;  /* 0x0024180a01007387 */ /* 0x0003e80000100a00 */
[----:B------:R-:W2:Y:S04]  /*30df0*/  LDL.LU R8, [R1+0xa0] ;  /* 0x0000a00001087983 */ /* 0x000ea80000300800 */
[----:B------:R-:W2:Y:S01]  /*30e00*/  LDL.LU R9, [R1+0xa4] ;  /* 0x0000a40001097983 */ /* 0x000ea20000300800 */
[----:B------:R-:W-:-:S02]  /*30e10*/  IMAD.MOV.U32 R3, RZ, RZ, R13 ;  /* 0x000000ffff037224 */ /* 0x000fc400078e000d */
[----:B0-----:R-:W-:Y:S02]  /*30e20*/  IMAD.MOV.U32 R22, RZ, RZ, R2 ;  /* 0x000000ffff167224 */ /* 0x001fe400078e0002 */
[----:B------:R-:W-:Y:S02]  /*30e30*/  IMAD.MOV.U32 R23, RZ, RZ, R0 ;  /* 0x000000ffff177224 */ /* 0x000fe400078e0000 */
[----:B------:R-:W-:Y:S01]  /*30e40*/  IMAD.MOV.U32 R2, RZ, RZ, R14 ;  /* 0x000000ffff027224 */ /* 0x000fe200078e000e */
[----:B-1----:R-:W2:Y:S04]  /*30e50*/  LDL.LU R10, [R1+0xa8] ;  /* 0x0000a800010a7983 */ /* 0x002ea80000300800 */
[----:B------:R-:W2:Y:S04]  /*30e60*/  LDL.LU R11, [R1+0xac] ;  /* 0x0000ac00010b7983 */ /* 0x000ea80000300800 */
[----:B------:R-:W2:Y:S04]  /*30e70*/  LDL.LU R12, [R1+0x130] ;  /* 0x00013000010c7983 */ /* 0x000ea80000300800 */
[----:B------:R-:W2:Y:S01]  /*30e80*/  LDL.LU R13, [R1+0x134] ;  /* 0x00013400010d7983 */ /* 0x000ea20000300800 */
[----:B------:R-:W-:-:S03]  /*30e90*/  IMAD.MOV.U32 R0, RZ, RZ, R15 ;  /* 0x000000ffff007224 */ /* 0x000fc600078e000f */
[----:B------:R-:W2:Y:S04]  /*30ea0*/  LDL.LU R14, [R1+0x138] ;  /* 0x00013800010e7983 */ /* 0x000ea80000300800 */
[----:B------:R-:W2:Y:S04]  /*30eb0*/  LDL.LU R15, [R1+0x13c] ;  /* 0x00013c00010f7983 */ /* 0x000ea80000300800 */
[----:B--2---:R-:W-:Y:S04]  /*30ec0*/  STL.64 [R1+0x23e0], R14 ;  /* 0x0023e00e01007387 */ /* 0x004fe80000100a00 */
[----:B------:R0:W-:Y:S04]  /*30ed0*/  STL.64 [R1+0x23d8], R12 ;  /* 0x0023d80c01007387 */ /* 0x0001e80000100a00 */
[----:B0-----:R-:W2:Y:S04]  /*30ee0*/  LDL.LU R12, [R1+0xf0] ;  /* 0x0000f000010c7983 */ /* 0x001ea80000300800 */
[----:B------:R-:W2:Y:S04]  /*30ef0*/  LDL.LU R13, [R1+0xf4] ;  /* 0x0000f400010d7983 */ /* 0x000ea80000300800 */
[----:B------:R-:W2:Y:S04]  /*30f00*/  LDL.LU R14, [R1+0xf8] ;  /* 0x0000f800010e7983 */ /* 0x000ea80000300800 */
[----:B------:R-:W2:Y:S01]  /*30f10*/  LDL.LU R15, [R1+0xfc] ;  /* 0x0000fc00010f7983 */ /* 0x000ea20000300800 */
[C---:B------:R-:W-:Y:S03]  /*30f20*/  HMMA.16816.F32.BF16 R24, R16.reuse, R6, R24 ;  /* 0x000000061018723c */ /* 0x040fe60000041818 */
[----:B--2---:R-:W-:Y:S04]  /*30f30*/  STL.64 [R1+0x23f0], R14 ;  /* 0x0023f00e01007387 */ /* 0x004fe80000100a00 */
[----:B------:R0:W-:Y:S04]  /*30f40*/  STL.64 [R1+0x23e8], R12 ;  /* 0x0023e80c01007387 */ /* 0x0001e80000100a00 */
[----:B0-----:R-:W2:Y:S04]  /*30f50*/  LDL.LU R12, [R1+0x20] ;  /* 0x00002000010c7983 */ /* 0x001ea80000300800 */
[----:B------:R-:W2:Y:S04]  /*30f60*/  LDL.LU R13, [R1+0x24] ;  /* 0x00002400010d7983 */ /* 0x000ea80000300800 */
[----:B------:R-:W2:Y:S04]  /*30f70*/  LDL.LU R14, [R1+0x28] ;  /* 0x00002800010e7983 */ /* 0x000ea80000300800 */
[----:B------:R-:W2:Y:S04]  /*30f80*/  LDL.LU R15, [R1+0x2c] ;  /* 0x00002c00010f7983 */ /* 0x000ea80000300800 */
[----:B------:R-:W-:Y:S04]  /*30f90*/  STL [R1+0x22c0], R0 ;  /* 0x0022c00001007387 */ /* 0x000fe80000100800 */
[----:B------:R-:W-:Y:S04]  /*30fa0*/  STL [R1+0x22bc], R2 ;  /* 0x0022bc0201007387 */ /* 0x000fe80000100800 */
[----:B------:R-:W-:Y:S04]  /*30fb0*/  STL [R1+0x22b8], R3 ;  /* 0x0022b80301007387 */ /* 0x000fe80000100800 */
[----:B------:R-:W-:Y:S04]  /*30fc0*/  STL.64 [R1+0x150], R24 ;  /* 0x0001501801007387 */ /* 0x000fe80000100a00 */
[----:B------:R0:W-:Y:S04]  /*30fd0*/  STL.64 [R1+0x158], R26 ;  /* 0x0001581a01007387 */ /* 0x0001e80000100a00 */
[----:B0-----:R-:W3:Y:S02]  /*30fe0*/  LDL.LU.64 R26, [R1+0x2428] ;  /* 0x00242800011a7983 */ /* 0x001ee40000300a00 */
[----:B---3--:R-:W-:-:S15]  /*30ff0*/  HMMA.16816.F32.BF16 R20, R16, R26, R20 ;  /* 0x0000001a1014723c */ /* 0x008fde0000041814 */
[----:B------:R-:W-:-:S04]  /*31000*/  NOP ;  /* 0x0000000000007918 */ /* 0x000fc80000000000 */
[----:B------:R-:W-:Y:S04]  /*31010*/  STL.64 [R1+0x120], R20 ;  /* 0x0001201401007387 */ /* 0x000fe80000100a00 */
[----:B------:R0:W-:Y:S04]  /*31020*/  STL.64 [R1+0x128], R22 ;  /* 0x0001281601007387 */ /* 0x0001e80000100a00 */
[----:B0-----:R-:W3:Y:S02]  /*31030*/  LDL.LU.64 R22, [R1+0x2420] ;  /* 0x0024200001167983 */ /* 0x001ee40000300a00 */
[----:B---3--:R-:W-:Y:S01]  /*31040*/  HMMA.16816.F32.BF16 R8, R16, R22, R8 ;  /* 0x000000161008723c */ /* 0x008fe20000041808 */
[----:B------:R-:W-:-:S02]  /*31050*/  IMAD.MOV.U32 R2, RZ, RZ, R22 ;  /* 0x000000ffff027224 */ /* 0x000fc400078e0016 */
[----:B------:R-:W-:-:S15]  /*31060*/  IMAD.MOV.U32 R0, RZ, RZ, R23 ;  /* 0x000000ffff007224 */ /* 0x000fde00078e0017 */
[----:B------:R-:W-:Y:S01]  /*31070*/  NOP ;  /* 0x0000000000007918 */ /* 0x000fe20000000000 */
[----:B------:R-:W-:Y:S04]  /*31080*/  STL.64 [R1+0x110], R8 ;  /* 0x0001100801007387 */ /* 0x000fe80000100a00 */
[----:B------:R0:W-:Y:S04]  /*31090*/  STL.64 [R1+0x118], R10 ;  /* 0x0001180a01007387 */ /* 0x0001e80000100a00 */
[----:B0-----:R-:W3:Y:S04]  /*310a0*/  LDL.LU.64 R10, [R1+0x2418] ;  /* 0x00241800010a7983 */ /* 0x001ee80000300a00 */
[----:B------:R-:W3:Y:S04]  /*310b0*/  LDL.LU.64 R22, [R1+0x2410] ;  /* 0x0024100001167983 */ /* 0x000ee80000300a00 */
[----:B------:R-:W3:Y:S02]  /*310c0*/  LDL.LU.64 R20, [R1+0x2408] ;  /* 0x0024080001147983 */ /* 0x000ee40000300a00 */
[----:B---3--:R-:W-:Y:S02]  /*310d0*/  HMMA.16816.F32.BF16 R16, R16, R10, R20 ;  /* 0x0000000a1010723c */ /* 0x008fe40000041814 */
[----:B------:R-:W2:Y:S04]  /*310e0*/  LDL.LU.64 R22, [R1+0x2400] ;  /* 0x0024000001167983 */ /* 0x000ea80000300a00 */
[----:B------:R-:W2:-:S13]  /*310f0*/  LDL.LU.64 R20, [R1+0x23f8] ;  /* 0x0023f80001147983 */ /* 0x000e9a0000300a00 */
[----:B------:R-:W-:Y:S04]  /*31100*/  STL.64 [R1+0xe0], R16 ;  /* 0x0000e01001007387 */ /* 0x000fe80000100a00 */
[----:B------:R-:W-:Y:S01]  /*31110*/  STL.64 [R1+0xe8], R18 ;  /* 0x0000e81201007387 */ /* 0x000fe20000100a00 */
        /* <DEDUP_REMOVED lines=10> */
[----:B------:R-:W-:Y:S04]  /*311c0*/  STL.64 [R1+0xc8], R26 ;  /* 0x0000c81a01007387 */ /* 0x000fe80000100a00 */
[----:B----4-:R-:W0:Y:S04]  /*311d0*/  LDSM.16.MT88.4 R24, [R28+UR5+0xa180] ;  /* 0x00a180051c18783b */ /* 0x010e280008004200 */
[----:B0-----:R-:W-:Y:S04]  /*311e0*/  STL.64 [R1+0x70], R24 ;  /* 0x0000701801007387 */ /* 0x001fe80000100a00 */
[----:B------:R0:W-:Y:S01]  /*311f0*/  STL [R1+0x78], R26 ;  /* 0x0000781a01007387 */ /* 0x0001e20000100800 */
[----:B------:R-:W-:-:S03]  /*31200*/  IMAD.MOV.U32 R29, RZ, RZ, R27 ;  /* 0x000000ffff1d7224 */ /* 0x000fc600078e001b */
[----:B0-----:R-:W3:Y:S04]  /*31210*/  LDL.LU.64 R26, [R1+0x23d0] ;  /* 0x0023d000011a7983 */ /* 0x001ee80000300a00 */
[----:B------:R-:W3:Y:S01]  /*31220*/  LDL.LU.64 R24, [R1+0x23c8] ;  /* 0x0023c80001187983 */ /* 0x000ee20000300a00 */
[----:B------:R-:W-:Y:S02]  /*31230*/  IMAD.MOV.U32 R18, RZ, RZ, R2 ;  /* 0x000000ffff127224 */ /* 0x000fe400078e0002 */
[----:B------:R-:W-:Y:S01]  /*31240*/  IMAD.MOV.U32 R19, RZ, RZ, R0 ;  /* 0x000000ffff137224 */ /* 0x000fe200078e0000 */
[----:B------:R-:W-:Y:S01]  /*31250*/  STL [R1+0x23a0], R29 ;  /* 0x0023a01d01007387 */ /* 0x000fe20000100800 */
[----:B------:R-:W-:Y:S01]  /*31260*/  IMAD.MOV.U32 R0, RZ, RZ, R11 ;  /* 0x000000ffff007224 */ /* 0x000fe200078e000b */
[C---:B--2---:R-:W-:Y:S08]  /*31270*/  HMMA.16816.F32.BF16 R12, R20.reuse, R10, R12 ;  /* 0x0000000a140c723c */ /* 0x044ff0000004180c */
[----:B---3--:R-:W-:Y:S01]  /*31280*/  HMMA.16816.F32.BF16 R16, R20, R18, R24 ;  /* 0x000000121410723c */ /* 0x008fe20000041818 */
[----:B------:R-:W2:Y:S01]  /*31290*/  LDL.LU R27, [R1+0x23c0] ;  /* 0x0023c000011b7983 */ /* 0x000ea20000300800 */
[----:B------:R-:W-:-:S15]  /*312a0*/  IMAD.MOV.U32 R26, RZ, RZ, R10 ;  /* 0x000000ffff1a7224 */ /* 0x000fde00078e000a */
[----:B------:R-:W-:Y:S02]  /*312b0*/  NOP ;  /* 0x0000000000007918 */ /* 0x000fe40000000000 */
[----:B------:R-:W-:Y:S04]  /*312c0*/  STL.64 [R1+0xb0], R16 ;  /* 0x0000b01001007387 */ /* 0x000fe80000100a00 */
[----:B------:R-:W-:Y:S04]  /*312d0*/  STL.64 [R1+0xb8], R18 ;  /* 0x0000b81201007387 */ /* 0x000fe80000100a00 */
[----:B------:R-:W-:Y:S04]  /*312e0*/  STL.64 [R1+0xa0], R12 ;  /* 0x0000a00c01007387 */ /* 0x000fe80000100a00 */
[----:B------:R-:W-:Y:S04]  /*312f0*/  STL.64 [R1+0xa8], R14 ;  /* 0x0000a80e01007387 */ /* 0x000fe80000100a00 */
[----:B------:R-:W3:Y:S04]  /*31300*/  LDL.LU.64 R10, [R1+0x23b8] ;  /* 0x0023b800010a7983 */ /* 0x000ee80000300a00 */
[----:B------:R-:W3:Y:S04]  /*31310*/  LDL.LU.64 R8, [R1+0x23b0] ;  /* 0x0023b00001087983 */ /* 0x000ee80000300a00 */
[----:B------:R-:W3:Y:S04]  /*31320*/  LDL.LU R20, [R1+0x90] ;  /* 0x0000900001147983 */ /* 0x000ee80000300800 */
[----:B------:R-:W3:Y:S04]  /*31330*/  LDL.LU R21, [R1+0x94] ;  /* 0x0000940001157983 */ /* 0x000ee80000300800 */
[----:B------:R-:W3:Y:S04]  /*31340*/  LDL.LU R22, [R1+0x98] ;  /* 0x0000980001167983 */ /* 0x000ee80000300800 */
[----:B------:R-:W3:Y:S01]  /*31350*/  LDL.LU R23, [R1+0x9c] ;  /* 0x00009c0001177983 */ /* 0x000ee20000300800 */
[----:B------:R-:W0:Y:S01]  /*31360*/  S2R R25, SR_TID.X ;  /* 0x0000000000197919 */ /* 0x000e220000002100 */
[----:B------:R-:W1:Y:S01]  /*31370*/  S2R R24, SR_TID.X ;  /* 0x0000000000187919 */ /* 0x000e620000002100 */
[----:B0-----:R-:W-:Y:S01]  /*31380*/  LOP3.LUT R25, R25, 0x7, RZ, 0xc0, !PT ;  /* 0x0000000719197812 */ /* 0x001fe200078ec0ff */
[----:B-1----:R-:W-:-:S04]  /*31390*/  IMAD.SHL.U32 R2, R24, 0x2, RZ ;  /* 0x0000000218027824 */ /* 0x002fc800078e00ff */
[----:B------:R-:W-:Y:S02]  /*313a0*/  IMAD R25, R25, 0x110, RZ ;  /* 0x0000011019197824 */ /* 0x000fe400078e02ff */
[----:B------:R-:W-:-:S03]  /*313b0*/  IMAD.MOV.U32 R24, RZ, RZ, R7 ;  /* 0x000000ffff187224 */ /* 0x000fc600078e0007 */
[----:B------:R-:W-:Y:S01]  /*313c0*/  LOP3.LUT R2, R25, 0x30, R2, 0x78, !PT ;  /* 0x0000003019027812 */ /* 0x000fe200078e7802 */
[----:B------:R-:W-:-:S03]  /*313d0*/  IMAD.MOV.U32 R25, RZ, RZ, R6 ;  /* 0x000000ffff197224 */ /* 0x000fc600078e0006 */
[----:B------:R-:W-:-:S05]  /*313e0*/  LOP3.LUT R2, R2, 0x40, RZ, 0x3c, !PT ;  /* 0x0000004002027812 */ /* 0x000fca00078e3cff */
[----:B------:R-:W-:Y:S04]  /*313f0*/  LDSM.16.M88.4 R12, [R2+UR5+0x11080] ;  /* 0x01108005020c783b */ /* 0x000fe80008000200 */
[----:B------:R-:W-:Y:S01]  /*31400*/  LDSM.16.M88.4 R16, [R2+UR5+0x11880] ;  /* 0x011880050210783b */ /* 0x000fe20008000200 */
[----:B---3--:R-:W-:Y:S03]  /*31410*/  HMMA.16816.F32.BF16 R8, R20, R6, R8 ;  /* 0x000000061408723c */ /* 0x008fe60000041808 */
[----:B--2---:R-:W0:-:S15]  /*31420*/  LDSM.16.MT88.4 R4, [R27+UR5+0xc000] ;  /* 0x00c000051b04783b */ /* 0x004e1e0008004200 */
[----:B------:R-:W-:Y:S01]  /*31430*/  NOP ;  /* 0x0000000000007918 */ /* 0x000fe20000000000 */
[----:B------:R-:W-:Y:S04]  /*31440*/  STL.64 [R1+0x100], R8 ;  /* 0x0001000801007387 */ /* 0x000fe80000100a00 */
[----:B------:R-:W-:Y:S04]  /*31450*/  STL.64 [R1+0x108], R10 ;  /* 0x0001080a01007387 */ /* 0x000fe80000100a00 */
[----:B------:R-:W-:Y:S04]  /*31460*/  LDSM.16.M88.4 R8, [R2+UR5+0x10880] ;  /* 0x010880050208783b */ /* 0x000fe80008000200 */
[----:B0-----:R-:W-:Y:S04]  /*31470*/  STL.64 [R1+0x30], R4 ;  /* 0x0000300401007387 */ /* 0x001fe80000100a00 */
[----:B------:R-:W-:Y:S01]  /*31480*/  STL [R1+0x38], R6 ;  /* 0x0000380601007387 */ /* 0x000fe20000100800 */
[----:B------:R-:W-:-:S03]  /*31490*/  IMAD.MOV.U32 R29, RZ, RZ, R7 ;  /* 0x000000ffff1d7224 */ /* 0x000fc600078e0007 */
[----:B------:R-:W0:Y:S04]  /*314a0*/  LDSM.16.M88.4 R4, [R2+UR5+0x10080] ;  /* 0x010080050204783b */ /* 0x000e280008000200 */
[----:B0-----:R-:W-:Y:S04]  /*314b0*/  STL [R1+0x20e4], R6 ;  /* 0x0020e40601007387 */ /* 0x001fe80000100800 */
[----:B------:R-:W-:Y:S04]  /*314c0*/  STL [R1+0x20e0], R7 ;  /* 0x0020e00701007387 */ /* 0x000fe80000100800 */
[----:B------:R-:W-:Y:S04]  /*314d0*/  STL [R1+0x22c8], R10 ;  /* 0x0022c80a01007387 */ /* 0x000fe80000100800 */
[----:B------:R-:W-:Y:S04]  /*314e0*/  STL [R1+0x22c4], R11 ;  /* 0x0022c40b01007387 */ /* 0x000fe80000100800 */
[----:B------:R-:W-:Y:S04]  /*314f0*/  STL [R1+0x2144], R14 ;  /* 0x0021440e01007387 */ /* 0x000fe80000100800 */
[----:B------:R-:W-:Y:S04]  /*31500*/  STL [R1+0x2140], R15 ;  /* 0x0021400f01007387 */ /* 0x000fe80000100800 */
[----:B------:R0:W-:Y:S04]  /*31510*/  STL.64 [R1+0x2320], R12 ;  /* 0x0023200c01007387 */ /* 0x0001e80000100a00 */
[----:B0-----:R-:W2:Y:S04]  /*31520*/  LDL.LU R12, [R1+0x280] ;  /* 0x00028000010c7983 */ /* 0x001ea80000300800 */
[----:B------:R-:W2:Y:S04]  /*31530*/  LDL.LU R13, [R1+0x284] ;  /* 0x00028400010d7983 */ /* 0x000ea80000300800 */
[----:B------:R-:W2:Y:S04]  /*31540*/  LDL.LU R14, [R1+0x288] ;  /* 0x00028800010e7983 */ /* 0x000ea80000300800 */
[----:B------:R-:W2:Y:S04]  /*31550*/  LDL.LU R15, [R1+0x28c] ;  /* 0x00028c00010f7983 */ /* 0x000ea80000300800 */
[----:B------:R-:W-:Y:S04]  /*31560*/  STL [R1+0x212c], R18 ;  /* 0x00212c1201007387 */ /* 0x000fe80000100800 */
[----:B------:R0:W-:Y:S04]  /*31570*/  STL [R1+0x2128], R19 ;  /* 0x0021281301007387 */ /* 0x0001e80000100800 */
[----:B------:R-:W-:Y:S04]  /*31580*/  STL.64 [R1+0x22f0], R16 ;  /* 0x0022f01001007387 */ /* 0x000fe80000100a00 */
[----:B0-----:R-:W3:Y:S04]  /*31590*/  LDL.LU.64 R18, [R1+0x58] ;  /* 0x0000580001127983 */ /* 0x001ee80000300a00 */
[----:B---3--:R0:W-:Y:S04]  /*315a0*/  STL.64 [R1+0x23a8], R18 ;  /* 0x0023a81201007387 */ /* 0x0081e80000100a00 */
[----:B0-----:R-:W2:Y:S02]  /*315b0*/  LDL.LU.64 R18, [R1+0x68] ;  /* 0x0000680001127983 */ /* 0x001ea40000300a00 */
[----:B--2---:R-:W-:-:S15]  /*315c0*/  HMMA.16816.F32.BF16 R12, R20, R18, R12 ;  /* 0x00000012140c723c */ /* 0x004fde000004180c */
[----:B------:R-:W-:-:S04]  /*315d0*/  NOP ;  /* 0x0000000000007918 */ /* 0x000fc80000000000 */
[----:B------:R0:W-:Y:S02]  /*315e0*/  STL.64 [R1+0x1b0], R12 ;  /* 0x0001b00c01007387 */ /* 0x0001e40000100a00 */
[----:B0-----:R-:W-:Y:S02]  /*315f0*/  IMAD.MOV.U32 R13, RZ, RZ, R18 ;  /* 0x000000ffff0d7224 */ /* 0x001fe400078e0012 */
[----:B------:R-:W-:Y:S02]  /*31600*/  IMAD.MOV.U32 R12, RZ, RZ, R19 ;  /* 0x000000ffff0c7224 */ /* 0x000fe400078e0013 */
[----:B------:R-:W0:Y:S04]  /*31610*/  LDSM.16.MT88.4 R16, [R27+UR5+0xc080] ;  /* 0x00c080051b10783b */ /* 0x000e280008004200 */
[----:B------:R1:W-:Y:S01]  /*31620*/  STL.64 [R1+0x1b8], R14 ;  /* 0x0001b80e01007387 */ /* 0x0003e20000100a00 */
[----:B0-----:R-:W-:-:S02]  /*31630*/  IMAD.MOV.U32 R2, RZ, RZ, R16 ;  /* 0x000000ffff027224 */ /* 0x001fc400078e0010 */
[----:B------:R-:W-:Y:S02]  /*31640*/  IMAD.MOV.U32 R3, RZ, RZ, R17 ;  /* 0x000000ffff037224 */ /* 0x000fe400078e0011 */
[----:B------:R-:W-:Y:S02]  /*31650*/  IMAD.MOV.U32 R7, RZ, RZ, R18 ;  /* 0x000000ffff077224 */ /* 0x000fe400078e0012 */
[----:B------:R-:W-:Y:S02]  /*31660*/  IMAD.MOV.U32 R6, RZ, RZ, R19 ;  /* 0x000000ffff067224 */ /* 0x000fe400078e0013 */
[----:B------:R-:W0:Y:S04]  /*31670*/  LDSM.16.MT88.4 R16, [R27+UR5+0xc100] ;  /* 0x00c100051b10783b */ /* 0x000e280008004200 */
[----:B------:R-:W-:Y:S04]  /*31680*/  STL [R1+0x22d8], R6 ;  /* 0x0022d80601007387 */ /* 0x000fe80000100800 */
[----:B------:R-:W-:Y:S04]  /*31690*/  STL [R1+0x22d4], R7 ;  /* 0x0022d40701007387 */ /* 0x000fe80000100800 */
[----:B------:R-:W-:Y:S01]  /*316a0*/  STL [R1+0x22d0], R3 ;  /* 0x0022d00301007387 */ /* 0x000fe20000100800 */
[----:B-1----:R-:W-:-:S03]  /*316b0*/  IMAD.MOV.U32 R15, RZ, RZ, R0 ;  /* 0x000000ffff0f7224 */ /* 0x002fc600078e0000 */
[----:B------:R-:W-:Y:S01]  /*316c0*/  STL [R1+0x22cc], R2 ;  /* 0x0022cc0201007387 */ /* 0x000fe20000100800 */
[----:B0-----:R-:W-:Y:S02]  /*316d0*/  IMAD.MOV.U32 R10, RZ, RZ, R17 ;  /* 0x000000ffff0a7224 */ /* 0x001fe400078e0011 */
[----:B------:R-:W-:Y:S01]  /*316e0*/  IMAD.MOV.U32 R11, RZ, RZ, R18 ;  /* 0x000000ffff0b7224 */ /* 0x000fe200078e0012 */
[----:B------:R-:W-:Y:S01]  /*316f0*/  STL [R1+0x10], R16 ;  /* 0x0000101001007387 */ /* 0x000fe20000100800 */
[----:B------:R-:W-:-:S03]  /*31700*/  IMAD.MOV.U32 R0, RZ, RZ, R19 ;  /* 0x000000ffff007224 */ /* 0x000fc600078e0013 */
[----:B------:R-:W2:Y:S04]  /*31710*/  LDL.LU.64 R18, [R1+0x23a8] ;  /* 0x0023a80001127983 */ /* 0x000ea80000300a00 */
[----:B------:R-:W-:Y:S04]  /*31720*/  STL.64 [R1+0x2310], R10 ;  /* 0x0023100a01007387 */ /* 0x000fe80000100a00 */
[----:B------:R0:W-:Y:S04]  /*31730*/  STL.64 [R1+0x2308], R8 ;  /* 0x0023080801007387 */ /* 0x0001e80000100a00 */
[----:B0-----:R-:W2:Y:S04]  /*31740*/  LDL.LU R8, [R1+0x2e0] ;  /* 0x0002e00001087983 */ /* 0x001ea80000300800 */
[----:B------:R-:W2:Y:S04]  /*31750*/  LDL.LU R9, [R1+0x2e4] ;  /* 0x0002e40001097983 */ /* 0x000ea80000300800 */
[----:B------:R-:W2:Y:S04]  /*31760*/  LDL.LU R10, [R1+0x2e8] ;  /* 0x0002e800010a7983 */ /* 0x000ea80000300800 */
[----:B------:R-:W2:Y:S02]  /*31770*/  LDL.LU R11, [R1+0x2ec] ;  /* 0x0002ec00010b7983 */ /* 0x000ea40000300800 */
[----:B--2---:R-:W-:-:S15]  /*31780*/  HMMA.16816.F32.BF16 R8, R20, R18, R8 ;  /* 0x000000121408723c */ /* 0x004fde0000041808 */
[----:B------:R-:W-:-:S04]  /*31790*/  NOP ;  /* 0x0000000000007918 */ /* 0x000fc80000000000 */
[----:B------:R0:W-:Y:S02]  /*317a0*/  STL.64 [R1+0x250], R8 ;  /* 0x0002500801007387 */ /* 0x0001e40000100a00 */
[----:B0-----:R-:W-:Y:S02]  /*317b0*/  IMAD.MOV.U32 R9, RZ, RZ, R18 ;  /* 0x000000ffff097224 */ /* 0x001fe400078e0012 */
[----:B------:R-:W-:Y:S02]  /*317c0*/  IMAD.MOV.U32 R8, RZ, RZ, R19 ;  /* 0x000000ffff087224 */ /* 0x000fe400078e0013 */
[----:B------:R-:W0:Y:S04]  /*317d0*/  LDSM.16.MT88.4 R16, [R27+UR5+0xc180] ;  /* 0x00c180051b10783b */ /* 0x000e280008004200 */
[----:B------:R-:W-:Y:S01]  /*317e0*/  STL.64 [R1+0x258], R10 ;  /* 0x0002580a01007387 */ /* 0x000fe20000100a00 */
[----:B0-----:R-:W-:-:S02]  /*317f0*/  IMAD.MOV.U32 R6, RZ, RZ, R16 ;  /* 0x000000ffff067224 */ /* 0x001fc400078e0010 */
[----:B------:R-:W-:-:S05]  /*31800*/  IMAD.MOV.U32 R7, RZ, RZ, R17 ;  /* 0x000000ffff077224 */ /* 0x000fca00078e0011 */
[----:B------:R-:W-:Y:S04]  /*31810*/  STL.64 [R1+0x2330], R6 ;  /* 0x0023300601007387 */ /* 0x000fe80000100a00 */
[----:B------:R0:W-:Y:S04]  /*31820*/  STL.64 [R1+0x2328], R4 ;  /* 0x0023280401007387 */ /* 0x0001e80000100a00 */
[----:B0-----:R-:W2:Y:S04]  /*31830*/  LDL.LU R4, [R1+0x2b0] ;  /* 0x0002b00001047983 */ /* 0x001ea80000300800 */
[----:B------:R-:W2:Y:S04]  /*31840*/  LDL.LU R5, [R1+0x2b4] ;  /* 0x0002b40001057983 */ /* 0x000ea80000300800 */
[----:B------:R-:W3:Y:S04]  /*31850*/  LDL.LU R6, [R1+0x2b8] ;  /* 0x0002b80001067983 */ /* 0x000ee80000300800 */
[----:B------:R-:W3:Y:S01]  /*31860*/  LDL.LU R7, [R1+0x2bc] ;  /* 0x0002bc0001077983 */ /* 0x000ee20000300800 */
[----:B------:R-:W-:-:S02]  /*31870*/  IMAD.MOV.U32 R3, RZ, RZ, R18 ;  /* 0x000000ffff037224 */ /* 0x000fc400078e0012 */
[----:B------:R-:W-:Y:S01]  /*31880*/  IMAD.MOV.U32 R2, RZ, RZ, R19 ;  /* 0x000000ffff027224 */ /* 0x000fe200078e0013 */
[----:B---3--:R0:W-:Y:S04]  /*31890*/  STL.64 [R1+0x2340], R6 ;  /* 0x0023400601007387 */ /* 0x0081e80000100a00 */
[----:B--2---:R-:W-:Y:S01]  /*318a0*/  STL.64 [R1+0x2338], R4 ;  /* 0x0023380401007387 */ /* 0x004fe20000100a00 */
[----:B0-----:R-:W-:Y:S02]  /*318b0*/  IMAD.MOV.U32 R6, RZ, RZ, R9 ;  /* 0x000000ffff067224 */ /* 0x001fe400078e0009 */
[----:B------:R-:W-:-:S05]  /*318c0*/  IMAD.MOV.U32 R7, RZ, RZ, R8 ;  /* 0x000000ffff077224 */ /* 0x000fca00078e0008 */
[----:B------:R0:W-:Y:S04]  /*318d0*/  STL.64 [R1+0x2360], R6 ;  /* 0x0023600601007387 */ /* 0x0001e80000100a00 */
[----:B------:R-:W2:Y:S04]  /*318e0*/  LDL.LU R16, [R1+0x260] ;  /* 0x0002600001107983 */ /* 0x000ea80000300800 */
[----:B------:R-:W2:Y:S04]  /*318f0*/  LDL.LU R17, [R1+0x264] ;  /* 0x0002640001117983 */ /* 0x000ea80000300800 */
[----:B------:R-:W3:Y:S04]  /*31900*/  LDL.LU R18, [R1+0x268] ;  /* 0x0002680001127983 */ /* 0x000ee80000300800 */
[----:B------:R-:W3:Y:S01]  /*31910*/  LDL.LU R19, [R1+0x26c] ;  /* 0x00026c0001137983 */ /* 0x000ee20000300800 */
[----:B0-----:R-:W-:-:S02]  /*31920*/  IMAD.MOV.U32 R6, RZ, RZ, R13 ;  /* 0x000000ffff067224 */ /* 0x001fc400078e000d */
[----:B------:R-:W-:-:S05]  /*31930*/  IMAD.MOV.U32 R7, RZ, RZ, R12 ;  /* 0x000000ffff077224 */ /* 0x000fca00078e000c */
[----:B------:R0:W-:Y:S04]  /*31940*/  STL.64 [R1+0x2378], R6 ;  /* 0x0023780601007387 */ /* 0x0001e80000100a00 */
[----:B------:R-:W4:Y:S04]  /*31950*/  LDL.LU R8, [R1+0x2a0] ;  /* 0x0002a00001087983 */ /* 0x000f280000300800 */
[----:B------:R-:W4:Y:S04]  /*31960*/  LDL.LU R9, [R1+0x2a4] ;  /* 0x0002a40001097983 */ /* 0x000f280000300800 */
[----:B------:R-:W2:Y:S04]  /*31970*/  LDL.LU R10, [R1+0x2a8] ;  /* 0x0002a800010a7983 */ /* 0x000ea80000300800 */
[----:B------:R-:W2:Y:S01]  /*31980*/  LDL.LU R11, [R1+0x2ac] ;  /* 0x0002ac00010b7983 */ /* 0x000ea20000300800 */
[----:B0-----:R-:W-:-:S02]  /*31990*/  IMAD.MOV.U32 R6, RZ, RZ, R25 ;  /* 0x000000ffff067224 */ /* 0x001fc400078e0019 */
[----:B------:R-:W-:-:S05]  /*319a0*/  IMAD.MOV.U32 R7, RZ, RZ, R24 ;  /* 0x000000ffff077224 */ /* 0x000fca00078e0018 */
[----:B------:R0:W-:Y:S04]  /*319b0*/  STL.64 [R1+0x2398], R6 ;  /* 0x0023980601007387 */ /* 0x0001e80000100a00 */
[----:B------:R-:W3:Y:S04]  /*319c0*/  LDL.LU R4, [R1+0x300] ;  /* 0x0003000001047983 */ /* 0x000ee80000300800 */
[----:B------:R-:W3:Y:S04]  /*319d0*/  LDL.LU R5, [R1+0x304] ;  /* 0x0003040001057983 */ /* 0x000ee80000300800 */
[----:B0-----:R-:W3:Y:S04]  /*319e0*/  LDL.LU R6, [R1+0x308] ;  /* 0x0003080001067983 */ /* 0x001ee80000300800 */
[----:B------:R-:W3:Y:S04]  /*319f0*/  LDL.LU R7, [R1+0x30c] ;  /* 0x00030c0001077983 */ /* 0x000ee80000300800 */
[----:B--2---:R-:W-:Y:S04]  /*31a00*/  STL.64 [R1+0x2358], R10 ;  /* 0x0023580a01007387 */ /* 0x004fe80000100a00 */
[----:B----4-:R0:W-:Y:S04]  /*31a10*/  STL.64 [R1+0x2350], R8 ;  /* 0x0023500801007387 */ /* 0x0101e80000100a00 */
[----:B0-----:R-:W2:Y:S04]  /*31a20*/  LDL.LU R8, [R1+0x2c0] ;  /* 0x0002c00001087983 */ /* 0x001ea80000300800 */
[----:B------:R-:W2:Y:S04]  /*31a30*/  LDL.LU R9, [R1+0x2c4] ;  /* 0x0002c40001097983 */ /* 0x000ea80000300800 */
[----:B------:R-:W4:Y:S04]  /*31a40*/  LDL.LU R10, [R1+0x2c8] ;  /* 0x0002c800010a7983 */ /* 0x000f280000300800 */
[----:B------:R-:W4:Y:S01]  /*31a50*/  LDL.LU R11, [R1+0x2cc] ;  /* 0x0002cc00010b7983 */ /* 0x000f220000300800 */
[----:B------:R-:W-:-:S03]  /*31a60*/  IMAD.MOV.U32 R14, RZ, RZ, R26 ;  /* 0x000000ffff0e7224 */ /* 0x000fc600078e001a */
[----:B------:R-:W0:Y:S04]  /*31a70*/  LDSM.16.MT88.4 R24, [R28+UR5+0xc000] ;  /* 0x00c000051c18783b */ /* 0x000e280008004200 */
[----:B----4-:R-:W-:Y:S04]  /*31a80*/  STL.64 [R1+0x2370], R10 ;  /* 0x0023700a01007387 */ /* 0x010fe80000100a00 */
[----:B--2---:R1:W-:Y:S04]  /*31a90*/  STL.64 [R1+0x2368], R8 ;  /* 0x0023680801007387 */ /* 0x0043e80000100a00 */
[----:B-1----:R-:W2:Y:S04]  /*31aa0*/  LDL.LU R8, [R1+0x2d0] ;  /* 0x0002d00001087983 */ /* 0x002ea80000300800 */
[----:B------:R-:W2:Y:S04]  /*31ab0*/  LDL.LU R9, [R1+0x2d4] ;  /* 0x0002d40001097983 */ /* 0x000ea80000300800 */
[----:B------:R-:W4:Y:S04]  /*31ac0*/  LDL.LU R10, [R1+0x2d8] ;  /* 0x0002d800010a7983 */ /* 0x000f280000300800 */
[----:B------:R-:W4:Y:S01]  /*31ad0*/  LDL.LU R11, [R1+0x2dc] ;  /* 0x0002dc00010b7983 */ /* 0x000f220000300800 */
[----:B---3--:R-:W-:Y:S03]  /*31ae0*/  HMMA.16816.F32.BF16 R20, R20, R14, R4 ;  /* 0x0000000e1414723c */ /* 0x008fe60000041804 */
[----:B----4-:R-:W-:Y:S04]  /*31af0*/  STL.64 [R1+0x2388], R10 ;  /* 0x0023880a01007387 */ /* 0x010fe80000100a00 */
[----:B--2---:R1:W-:Y:S04]  /*31b00*/  STL.64 [R1+0x2380], R8 ;  /* 0x0023800801007387 */ /* 0x0043e80000100a00 */
[----:B-1----:R-:W2:Y:S04]  /*31b10*/  LDL.LU R8, [R1+0x2f0] ;  /* 0x0002f00001087983 */ /* 0x002ea80000300800 */
[----:B------:R-:W2:Y:S04]  /*31b20*/  LDL.LU R9, [R1+0x2f4] ;  /* 0x0002f40001097983 */ /* 0x000ea80000300800 */
[----:B------:R-:W2:Y:S04]  /*31b30*/  LDL.LU R10, [R1+0x2f8] ;  /* 0x0002f800010a7983 */ /* 0x000ea80000300800 */
[----:B------:R-:W2:Y:S04]  /*31b40*/  LDL.LU R11, [R1+0x2fc] ;  /* 0x0002fc00010b7983 */ /* 0x000ea80000300800 */
[----:B------:R-:W-:Y:S04]  /*31b50*/  STL.64 [R1+0x2300], R18 ;  /* 0x0023001201007387 */ /* 0x000fe80000100a00 */
[----:B------:R1:W-:Y:S04]  /*31b60*/  STL.64 [R1+0x22f8], R16 ;  /* 0x0022f81001007387 */ /* 0x0003e80000100a00 */
[----:B-1----:R-:W3:Y:S04]  /*31b70*/  LDL.LU R16, [R1+0x270] ;  /* 0x0002700001107983 */ /* 0x002ee80000300800 */
[----:B------:R-:W3:Y:S04]  /*31b80*/  LDL.LU R17, [R1+0x274] ;  /* 0x0002740001117983 */ /* 0x000ee80000300800 */
[----:B------:R-:W3:Y:S04]  /*31b90*/  LDL.LU R18, [R1+0x278] ;  /* 0x0002780001127983 */ /* 0x000ee80000300800 */
[----:B------:R-:W3:Y:S04]  /*31ba0*/  LDL.LU R19, [R1+0x27c] ;  /* 0x00027c0001137983 */ /* 0x000ee80000300800 */
[----:B0-----:R-:W-:Y:S04]  /*31bb0*/  STL.64 [R1+0x2220], R26 ;  /* 0x0022201a01007387 */ /* 0x001fe80000100a00 */
[----:B------:R0:W-:Y:S04]  /*31bc0*/  STL.64 [R1+0x2218], R24 ;  /* 0x0022181801007387 */ /* 0x0001e80000100a00 */
[----:B0-----:R-:W4:Y:S04]  /*31bd0*/  LDL.LU R24, [R1+0x30] ;  /* 0x0000300001187983 */ /* 0x001f280000300800 */
[----:B------:R-:W4:Y:S04]  /*31be0*/  LDL.LU R25, [R1+0x34] ;  /* 0x0000340001197983 */ /* 0x000f280000300800 */
[----:B------:R-:W4:Y:S01]  /*31bf0*/  LDL.LU R26, [R1+0x38] ;  /* 0x00003800011a7983 */ /* 0x000f220000300800 */
[----:B------:R-:W-:-:S03]  /*31c00*/  IMAD.MOV.U32 R27, RZ, RZ, R29 ;  /* 0x000000ffff1b7224 */ /* 0x000fc600078e001d */
[----:B------:R-:W2:Y:S04]  /*31c10*/  LDL.LU R29, [R1+0x23a0] ;  /* 0x0023a000011d7983 */ /* 0x000ea80000300800 */
[----:B------:R-:W3:Y:S04]  /*31c20*/  LDL.LU.64 R6, [R1+0x2398] ;  /* 0x0023980001067983 */ /* 0x000ee80000300a00 */
[----:B------:R-:W-:Y:S04]  /*31c30*/  STL.64 [R1+0x2e0], R20 ;  /* 0x0002e01401007387 */ /* 0x000fe80000100a00 */
[----:B------:R-:W-:Y:S04]  /*31c40*/  STL.64 [R1+0x2e8], R22 ;  /* 0x0002e81601007387 */ /* 0x000fe80000100a00 */
[----:B------:R-:W0:Y:S04]  /*31c50*/  LDSM.16.MT88.4 R20, [R28+UR5+0xc080] ;  /* 0x00c080051c14783b */ /* 0x000e280008004200 */
[----:B0-----:R-:W-:Y:S04]  /*31c60*/  STL.64 [R1+0x21e0], R22 ;  /* 0x0021e01601007387 */ /* 0x001fe80000100a00 */
[----:B------:R0:W-:Y:S04]  /*31c70*/  STL.64 [R1+0x21d8], R20 ;  /* 0x0021d81401007387 */ /* 0x0001e80000100a00 */
[----:B0-----:R-:W3:Y:S04]  /*31c80*/  LDL.LU R20, [R1+0x70] ;  /* 0x0000700001147983 */ /* 0x001ee80000300800 */
[----:B------:R-:W3:Y:S04]  /*31c90*/  LDL.LU R21, [R1+0x74] ;  /* 0x0000740001157983 */ /* 0x000ee80000300800 */
[----:B------:R-:W3:Y:S01]  /*31ca0*/  LDL.LU R22, [R1+0x78] ;  /* 0x0000780001167983 */ /* 0x000ee20000300800 */
[----:B--2---:R-:W-:-:S03]  /*31cb0*/  IMAD.MOV.U32 R23, RZ, RZ, R29 ;  /* 0x000000ffff177224 */ /* 0x004fc600078e001d */
[----:B------:R-:W2:Y:S04]  /*31cc0*/  LDL.LU R29, [R1+0x2390] ;  /* 0x00239000011d7983 */ /* 0x000ea80000300800 */
[----:B---3--:R-:W-:Y:S01]  /*31cd0*/  HMMA.16816.F32.BF16 R4, R20, R6, R8 ;  /* 0x000000061404723c */ /* 0x008fe20000041808 */
[----:B------:R-:W3:Y:S04]  /*31ce0*/  LDL.LU.64 R10, [R1+0x2388] ;  /* 0x00238800010a7983 */ /* 0x000ee80000300a00 */
[----:B------:R-:W3:-:S14]  /*31cf0*/  LDL.LU.64 R8, [R1+0x2380] ;  /* 0x0023800001087983 */ /* 0x000edc0000300a00 */
[----:B------:R-:W-:Y:S04]  /*31d00*/  STL.64 [R1+0x90], R4 ;  /* 0x0000900401007387 */ /* 0x000fe80000100a00 */
[----:B------:R0:W-:Y:S04]  /*31d10*/  STL.64 [R1+0x98], R6 ;  /* 0x0000980601007387 */ /* 0x0001e80000100a00 */
[----:B0-----:R-:W3:Y:S02]  /*31d20*/  LDL.LU.64 R6, [R1+0x2378] ;  /* 0x0023780001067983 */ /* 0x001ee40000300a00 */
[----:B---3--:R-:W-:Y:S02]  /*31d30*/  HMMA.16816.F32.BF16 R4, R20, R6, R8 ;  /* 0x000000061404723c */ /* 0x008fe40000041808 */
[----:B------:R-:W3:Y:S04]  /*31d40*/  LDL.LU.64 R10, [R1+0x2370] ;  /* 0x00237000010a7983 */ /* 0x000ee80000300a00 */
[----:B------:R-:W3:-:S13]  /*31d50*/  LDL.LU.64 R8, [R1+0x2368] ;  /* 0x0023680001087983 */ /* 0x000eda0000300a00 */
[----:B------:R-:W-:Y:S04]  /*31d60*/  STL.64 [R1+0x2d0], R4 ;  /* 0x0002d00401007387 */ /* 0x000fe80000100a00 */
[----:B------:R0:W-:Y:S04]  /*31d70*/  STL.64 [R1+0x2d8], R6 ;  /* 0x0002d80601007387 */ /* 0x0001e80000100a00 */
[----:B0-----:R-:W3:Y:S02]  /*31d80*/  LDL.LU.64 R6, [R1+0x2360] ;  /* 0x0023600001067983 */ /* 0x001ee40000300a00 */
[----:B---3--:R-:W-:Y:S02]  /*31d90*/  HMMA.16816.F32.BF16 R4, R20, R6, R8 ;  /* 0x000000061404723c */ /* 0x008fe40000041808 */
[----:B------:R-:W4:Y:S04]  /*31da0*/  LDL.LU.64 R10, [R1+0x2358] ;  /* 0x00235800010a7983 */ /* 0x000f280000300a00 */
[----:B------:R-:W4:-:S13]  /*31db0*/  LDL.LU.64 R8, [R1+0x2350] ;  /* 0x0023500001087983 */ /* 0x000f1a0000300a00 */
[----:B------:R-:W-:Y:S04]  /*31dc0*/  STL.64 [R1+0x2c0], R4 ;  /* 0x0002c00401007387 */ /* 0x000fe80000100a00 */
[----:B------:R-:W-:Y:S04]  /*31dd0*/  STL.64 [R1+0x2c8], R6 ;  /* 0x0002c80601007387 */ /* 0x000fe80000100a00 */
[----:B------:R0:W1:Y:S04]  /*31de0*/  LDSM.16.MT88.4 R4, [R28+UR5+0xc100] ;  /* 0x00c100051c04783b */ /* 0x0000680008004200 */
[----:B0-----:R-:W3:Y:S04]  /*31df0*/  LDL.LU R28, [R1+0x2348] ;  /* 0x00234800011c7983 */ /* 0x001ee80000300800 */
[----:B-1----:R-:W-:Y:S04]  /*31e00*/  STL.64 [R1+0x80], R4 ;  /* 0x0000800401007387 */ /* 0x002fe80000100a00 */
[----:B------:R0:W-:Y:S04]  /*31e10*/  STL.64 [R1+0x88], R6 ;  /* 0x0000880601007387 */ /* 0x0001e80000100a00 */
[----:B0-----:R-:W2:Y:S04]  /*31e20*/  LDL.LU.64 R6, [R1+0x2340] ;  /* 0x0023400001067983 */ /* 0x001ea80000300a00 */
[----:B------:R-:W2:Y:S02]  /*31e30*/  LDL.LU.64 R4, [R1+0x2338] ;  /* 0x0023380001047983 */ /* 0x000ea40000300a00 */
[----:B--2---:R-:W-:Y:S02]  /*31e40*/  HMMA.16816.F32.BF16 R20, R20, R14, R4 ;  /* 0x0000000e1414723c */ /* 0x004fe40000041804 */
[----:B------:R-:W2:Y:S04]  /*31e50*/  LDL.LU.64 R6, [R1+0x2330] ;  /* 0x0023300001067983 */ /* 0x000ea80000300a00 */
[----:B------:R-:W4:Y:S04]  /*31e60*/  LDL.LU.64 R4, [R1+0x2328] ;  /* 0x0023280001047983 */ /* 0x000f280000300a00 */
[----:B------:R-:W2:Y:S09]  /*31e70*/  LDL.LU.64 R12, [R1+0x2320] ;  /* 0x00232000010c7983 */ /* 0x000eb20000300a00 */
[----:B------:R-:W-:Y:S01]  /*31e80*/  IMAD.MOV.U32 R14, RZ, RZ, R20 ;  /* 0x000000ffff0e7224 */ /* 0x000fe200078e0014 */
[----:B------:R0:W-:Y:S01]  /*31e90*/  STL.64 [R1+0x298], R22 ;  /* 0x0002981601007387 */ /* 0x0001e20000100a00 */
[----:B------:R-:W-:-:S02]  /*31ea0*/  IMAD.MOV.U32 R15, RZ, RZ, R21 ;  /* 0x000000ffff0f7224 */ /* 0x000fc400078e0015 */
[----:B---3--:R-:W-:Y:S02]  /*31eb0*/  IMAD.MOV.U32 R20, RZ, RZ, R28 ;  /* 0x000000ffff147224 */ /* 0x008fe400078e001c */
[----:B------:R-:W-:Y:S01]  /*31ec0*/  IMAD.MOV.U32 R21, RZ, RZ, R29 ;  /* 0x000000ffff157224 */ /* 0x000fe200078e001d */
[----:B------:R-:W3:Y:S04]  /*31ed0*/  LDL.LU R28, [R1+0x231c] ;  /* 0x00231c00011c7983 */ /* 0x000ee80000300800 */
[----:B------:R-:W2:Y:S04]  /*31ee0*/  LDL.LU R29, [R1+0x2318] ;  /* 0x00231800011d7983 */ /* 0x000ea80000300800 */
[----:B0-----:R-:W2:Y:S04]  /*31ef0*/  LDL.LU R22, [R1+0x228] ;  /* 0x0002280001167983 */ /* 0x001ea80000300800 */
[----:B------:R-:W2:Y:S01]  /*31f00*/  LDL.LU R23, [R1+0x22c] ;  /* 0x00022c0001177983 */ /* 0x000ea20000300800 */
[C---:B----4-:R-:W-:Y:S03]  /*31f10*/  HMMA.16816.F32.BF16 R8, R24.reuse, R4, R8 ;  /* 0x000000041808723c */ /* 0x050fe60000041808 */
[----:B--2---:R-:W-:Y:S04]  /*31f20*/  STL.64 [R1+0x22e8], R22 ;  /* 0x0022e81601007387 */ /* 0x004fe80000100a00 */
[----:B------:R0:W-:Y:S04]  /*31f30*/  STL.64 [R1+0x22e0], R20 ;  /* 0x0022e01401007387 */ /* 0x0001e80000100a00 */
[----:B0-----:R-:W2:Y:S04]  /*31f40*/  LDL.LU R20, [R1+0x240] ;  /* 0x0002400001147983 */ /* 0x001ea80000300800 */
[----:B------:R-:W2:Y:S04]  /*31f50*/  LDL.LU R21, [R1+0x244] ;  /* 0x0002440001157983 */ /* 0x000ea80000300800 */
[----:B------:R-:W-:Y:S04]  /*31f60*/  STL.64 [R1+0x280], R8 ;  /* 0x0002800801007387 */ /* 0x000fe80000100a00 */
[----:B------:R0:W-:Y:S04]  /*31f70*/  STL.64 [R1+0x288], R10 ;  /* 0x0002880a01007387 */ /* 0x0001e80000100a00 */
[----:B0-----:R-:W4:Y:S04]  /*31f80*/  LDL.LU.64 R10, [R1+0x2310] ;  /* 0x00231000010a7983 */ /* 0x001f280000300a00 */
        /* <DEDUP_REMOVED lines=9> */
[----:B------:R0:W-:Y:S04]  /*32020*/  STL.64 [R1+0x260], R16 ;  /* 0x0002601001007387 */ /* 0x0001e80000100a00 */
[----:B------:R-:W-:Y:S04]  /*32030*/  STL.64 [R1+0x268], R18 ;  /* 0x0002681201007387 */ /* 0x000fe80000100a00 */
[----:B0-----:R-:W2:Y:S01]  /*32040*/  LDL.LU.64 R16, [R1+0x22f0] ;  /* 0x0022f00001107983 */ /* 0x001ea20000300a00 */
[----:B------:R-:W-:Y:S02]  /*32050*/  IMAD.MOV.U32 R22, RZ, RZ, R29 ;  /* 0x000000ffff167224 */ /* 0x000fe400078e001d */
[----:B---3--:R-:W-:-:S07]  /*32060*/  IMAD.MOV.U32 R23, RZ, RZ, R28 ;  /* 0x000000ffff177224 */ /* 0x008fce00078e001c */
[----:B--2---:R-:W-:Y:S01]  /*32070*/  HMMA.16816.F32.BF16 R24, R24, R16, R20 ;  /* 0x000000101818723c */ /* 0x004fe20000041814 */
[----:B------:R-:W2:Y:S04]  /*32080*/  LDL.LU.64 R22, [R1+0x22e8] ;  /* 0x0022e80001167983 */ /* 0x000ea80000300a00 */
[----:B------:R-:W2:-:S14]  /*32090*/  LDL.LU.64 R20, [R1+0x22e0] ;  /* 0x0022e00001147983 */ /* 0x000e9c0000300a00 */
[----:B------:R-:W-:Y:S04]  /*320a0*/  STL.64 [R1+0x240], R24 ;  /* 0x0002401801007387 */ /* 0x000fe80000100a00 */
[----:B------:R0:W-:Y:S01]  /*320b0*/  STL.64 [R1+0x22b0], R16 ;  /* 0x0022b01001007387 */ /* 0x0001e20000100a00 */
[----:B------:R-:W-:Y:S02]  /*320c0*/  IMAD.MOV.U32 R29, RZ, RZ, R26 ;  /* 0x000000ffff1d7224 */ /* 0x000fe400078e001a */
[----:B------:R-:W-:Y:S02]  /*320d0*/  IMAD.MOV.U32 R28, RZ, RZ, R27 ;  /* 0x000000ffff1c7224 */ /* 0x000fe400078e001b */
[----:B------:R-:W-:Y:S02]  /*320e0*/  IMAD.MOV.U32 R26, RZ, RZ, R3 ;  /* 0x000000ffff1a7224 */ /* 0x000fe400078e0003 */
[----:B------:R-:W-:Y:S01]  /*320f0*/  IMAD.MOV.U32 R27, RZ, RZ, R2 ;  /* 0x000000ffff1b7224 */ /* 0x000fe200078e0002 */
[----:B0-----:R-:W3:Y:S04]  /*32100*/  LDL.LU R16, [R1+0x230] ;  /* 0x0002300001107983 */ /* 0x001ee80000300800 */
[----:B------:R-:W3:Y:S04]  /*32110*/  LDL.LU R17, [R1+0x234] ;  /* 0x0002340001117983 */ /* 0x000ee80000300800 */
[----:B------:R-:W3:Y:S04]  /*32120*/  LDL.LU R18, [R1+0x238] ;  /* 0x0002380001127983 */ /* 0x000ee80000300800 */
[----:B------:R-:W3:Y:S01]  /*32130*/  LDL.LU R19, [R1+0x23c] ;  /* 0x00023c0001137983 */ /* 0x000ee20000300800 */
[----:B------:R-:W-:-:S02]  /*32140*/  IMAD.MOV.U32 R24, RZ, RZ, R6 ;  /* 0x000000ffff187224 */ /* 0x000fc400078e0006 */
[----:B------:R-:W-:Y:S01]  /*32150*/  IMAD.MOV.U32 R25, RZ, RZ, R7 ;  /* 0x000000ffff197224 */ /* 0x000fe200078e0007 */
[----:B------:R-:W2:Y:S04]  /*32160*/  LDL.LU R6, [R1+0x22d8] ;  /* 0x0022d80001067983 */ /* 0x000ea80000300800 */
[----:B------:R-:W3:Y:S04]  /*32170*/  LDL.LU R7, [R1+0x22d4] ;  /* 0x0022d40001077983 */ /* 0x000ee80000300800 */
[----:B------:R-:W3:Y:S04]  /*32180*/  LDL.LU R3, [R1+0x22d0] ;  /* 0x0022d00001037983 */ /* 0x000ee80000300800 */
[----:B------:R-:W3:Y:S04]  /*32190*/  LDL.LU R2, [R1+0x22cc] ;  /* 0x0022cc0001027983 */ /* 0x000ee80000300800 */
[----:B------:R-:W-:Y:S04]  /*321a0*/  STL.64 [R1+0x2248], R26 ;  /* 0x0022481a01007387 */ /* 0x000fe80000100a00 */
[----:B------:R0:W-:Y:S04]  /*321b0*/  STL.64 [R1+0x2240], R24 ;  /* 0x0022401801007387 */ /* 0x0001e80000100a00 */
[----:B0-----:R-:W3:Y:S01]  /*321c0*/  LDL.LU R24, [R1+0x10] ;  /* 0x0000100001187983 */ /* 0x001ee20000300800 */
[----:B----4-:R-:W-:-:S03]  /*321d0*/  IMAD.MOV.U32 R25, RZ, RZ, R10 ;  /* 0x000000ffff197224 */ /* 0x010fc600078e000a */
[----:B------:R-:W4:Y:S01]  /*321e0*/  LDL.LU R10, [R1+0x22c8] ;  /* 0x0022c800010a7983 */ /* 0x000f220000300800 */
[----:B------:R-:W-:-:S03]  /*321f0*/  IMAD.MOV.U32 R26, RZ, RZ, R11 ;  /* 0x000000ffff1a7224 */ /* 0x000fc600078e000b */
[----:B------:R-:W4:Y:S01]  /*32200*/  LDL.LU R11, [R1+0x22c4] ;  /* 0x0022c400010b7983 */ /* 0x000f220000300800 */
[----:B------:R-:W-:-:S03]  /*32210*/  IMAD.MOV.U32 R27, RZ, RZ, R0 ;  /* 0x000000ffff1b7224 */ /* 0x000fc600078e0000 */
[----:B------:R-:W4:Y:S04]  /*32220*/  LDL.LU R0, [R1+0x22c0] ;  /* 0x0022c00001007983 */ /* 0x000f280000300800 */
[----:B------:R2:W-:Y:S02]  /*32230*/  STL.64 [R1+0x2298], R26 ;  /* 0x0022981a01007387 */ /* 0x0005e40000100a00 */
[----:B--2---:R-:W-:Y:S02]  /*32240*/  IMAD.MOV.U32 R27, RZ, RZ, R6 ;  /* 0x000000ffff1b7224 */ /* 0x004fe400078e0006 */
[----:B---3--:R-:W-:Y:S01]  /*32250*/  IMAD.MOV.U32 R26, RZ, RZ, R7 ;  /* 0x000000ffff1a7224 */ /* 0x008fe200078e0007 */
[----:B------:R0:W-:Y:S02]  /*32260*/  STL.64 [R1+0x2290], R24 ;  /* 0x0022901801007387 */ /* 0x0001e40000100a00 */
[----:B0-----:R-:W-:-:S02]  /*32270*/  IMAD.MOV.U32 R24, RZ, RZ, R2 ;  /* 0x000000ffff187224 */ /* 0x001fc400078e0002 */
[----:B------:R-:W-:Y:S01]  /*32280*/  IMAD.MOV.U32 R25, RZ, RZ, R3 ;  /* 0x000000ffff197224 */ /* 0x000fe200078e0003 */
[----:B------:R-:W2:Y:S04]  /*32290*/  LDL.LU R2, [R1+0x22bc] ;  /* 0x0022bc0001027983 */ /* 0x000ea80000300800 */
[----:B------:R-:W3:Y:S02]  /*322a0*/  LDL.LU R3, [R1+0x22b8] ;  /* 0x0022b80001037983 */ /* 0x000ee40000300800 */
[----:B------:R-:W-:Y:S02]  /*322b0*/  HMMA.16816.F32.BF16 R16, R24, R4, R16 ;  /* 0x000000041810723c */ /* 0x000fe40000041810 */
[----:B------:R-:W-:Y:S04]  /*322c0*/  STL [R1+0x20ec], R28 ;  /* 0x0020ec1c01007387 */ /* 0x000fe80000100800 */
[----:B------:R-:W-:-:S13]  /*322d0*/  STL [R1+0x20e8], R29 ;  /* 0x0020e81d01007387 */ /* 0x000fda0000100800 */
[----:B------:R-:W-:Y:S01]  /*322e0*/  STL [R1+0x230], R16 ;  /* 0x0002301001007387 */ /* 0x000fe20000100800 */
[----:B------:R-:W-:-:S03]  /*322f0*/  IMAD.MOV.U32 R6, RZ, RZ, R17 ;  /* 0x000000ffff067224 */ /* 0x000fc600078e0011 */
[----:B------:R0:W-:Y:S01]  /*32300*/  STL [R1+0x23c], R19 ;  /* 0x00023c1301007387 */ /* 0x0001e20000100800 */
[----:B------:R-:W-:Y:S02]  /*32310*/  IMAD.MOV.U32 R7, RZ, RZ, R18 ;  /* 0x000000ffff077224 */ /* 0x000fe400078e0012 */
[----:B0-----:R-:W-:Y:S03]  /*32320*/  HMMA.16816.F32.BF16 R16, R24, R8, R20 ;  /* 0x000000081810723c */ /* 0x001fe60000041814 */
[----:B------:R-:W-:Y:S04]  /*32330*/  STL [R1+0x20f4], R7 ;  /* 0x0020f40701007387 */ /* 0x000fe80000100800 */
[----:B------:R-:W-:-:S12]  /*32340*/  STL [R1+0x20f0], R6 ;  /* 0x0020f00601007387 */ /* 0x000fd80000100800 */
[----:B------:R0:W-:Y:S04]  /*32350*/  STL.64 [R1+0x220], R16 ;  /* 0x0002201001007387 */ /* 0x0001e80000100a00 */
[----:B----4-:R-:W-:Y:S04]  /*32360*/  STL.64 [R1+0x2288], R10 ;  /* 0x0022880a01007387 */ /* 0x010fe80000100a00 */
[----:B------:R1:W-:Y:S04]  /*32370*/  STL.64 [R1+0x2280], R8 ;  /* 0x0022800801007387 */ /* 0x0003e80000100a00 */
[----:B------:R-:W4:Y:S04]  /*32380*/  LDL.LU R20, [R1+0x190] ;  /* 0x0001900001147983 */ /* 0x000f280000300800 */
[----:B------:R-:W4:Y:S04]  /*32390*/  LDL.LU R21, [R1+0x194] ;  /* 0x0001940001157983 */ /* 0x000f280000300800 */
[----:B------:R-:W2:Y:S04]  /*323a0*/  LDL.LU R22, [R1+0x198] ;  /* 0x0001980001167983 */ /* 0x000ea80000300800 */
[----:B------:R-:W2:Y:S01]  /*323b0*/  LDL.LU R23, [R1+0x19c] ;  /* 0x00019c0001177983 */ /* 0x000ea20000300800 */
[----:B------:R-:W-:-:S02]  /*323c0*/  IMAD.MOV.U32 R28, RZ, RZ, R18 ;  /* 0x000000ffff1c7224 */ /* 0x000fc400078e0012 */
[----:B------:R-:W-:Y:S01]  /*323d0*/  IMAD.MOV.U32 R29, RZ, RZ, R19 ;  /* 0x000000ffff1d7224 */ /* 0x000fe200078e0013 */
[----:B0-----:R-:W2:Y:S04]  /*323e0*/  LDL.LU R16, [R1+0x210] ;  /* 0x0002100001107983 */ /* 0x001ea80000300800 */
[----:B------:R-:W2:Y:S04]  /*323f0*/  LDL.LU R17, [R1+0x214] ;  /* 0x0002140001117983 */ /* 0x000ea80000300800 */
[----:B------:R-:W2:Y:S04]  /*32400*/  LDL.LU R18, [R1+0x218] ;  /* 0x0002180001127983 */ /* 0x000ea80000300800 */
[----:B------:R-:W2:Y:S04]  /*32410*/  LDL.LU R19, [R1+0x21c] ;  /* 0x00021c0001137983 */ /* 0x000ea80000300800 */
[----:B-1----:R-:W2:Y:S04]  /*32420*/  LDL.LU R8, [R1+0x1f0] ;  /* 0x0001f00001087983 */ /* 0x002ea80000300800 */
[----:B------:R-:W2:Y:S04]  /*32430*/  LDL.LU R9, [R1+0x1f4] ;  /* 0x0001f40001097983 */ /* 0x000ea80000300800 */
[----:B------:R-:W2:Y:S04]  /*32440*/  LDL.LU R10, [R1+0x1f8] ;  /* 0x0001f800010a7983 */ /* 0x000ea80000300800 */
[----:B------:R-:W2:Y:S04]  /*32450*/  LDL.LU R11, [R1+0x1fc] ;  /* 0x0001fc00010b7983 */ /* 0x000ea80000300800 */
[----:B--2---:R-:W-:Y:S04]  /*32460*/  STL.64 [R1+0x22a8], R10 ;  /* 0x0022a80a01007387 */ /* 0x004fe80000100a00 */
[----:B------:R0:W-:Y:S04]  /*32470*/  STL.64 [R1+0x22a0], R8 ;  /* 0x0022a00801007387 */ /* 0x0001e80000100a00 */
[----:B0-----:R-:W2:Y:S04]  /*32480*/  LDL.LU R8, [R1+0x200] ;  /* 0x0002000001087983 */ /* 0x001ea80000300800 */
[----:B------:R-:W2:Y:S04]  /*32490*/  LDL.LU R9, [R1+0x204] ;  /* 0x0002040001097983 */ /* 0x000ea80000300800 */
[----:B------:R-:W2:Y:S04]  /*324a0*/  LDL.LU R10, [R1+0x208] ;  /* 0x00020800010a7983 */ /* 0x000ea80000300800 */
[----:B------:R-:W2:Y:S04]  /*324b0*/  LDL.LU R11, [R1+0x20c] ;  /* 0x00020c00010b7983 */ /* 0x000ea80000300800 */
[----:B------:R-:W-:Y:S04]  /*324c0*/  STL.64 [R1+0x2258], R22 ;  /* 0x0022581601007387 */ /* 0x000fe80000100a00 */
[----:B----4-:R0:W-:Y:S04]  /*324d0*/  STL.64 [R1+0x2250], R20 ;  /* 0x0022501401007387 */ /* 0x0101e80000100a00 */
[----:B0-----:R-:W4:Y:S04]  /*324e0*/  LDL.LU R20, [R1+0x1c0] ;  /* 0x0001c00001147983 */ /* 0x001f280000300800 */
[----:B------:R-:W4:Y:S04]  /*324f0*/  LDL.LU R21, [R1+0x1c4] ;  /* 0x0001c40001157983 */ /* 0x000f280000300800 */
[----:B------:R-:W2:Y:S04]  /*32500*/  LDL.LU R22, [R1+0x1c8] ;  /* 0x0001c80001167983 */ /* 0x000ea80000300800 */
[----:B------:R-:W2:Y:S01]  /*32510*/  LDL.LU R23, [R1+0x1cc] ;  /* 0x0001cc0001177983 */ /* 0x000ea20000300800 */
[----:B------:R-:W-:Y:S03]  /*32520*/  HMMA.16816.F32.BF16 R16, R24, R12, R16 ;  /* 0x0000000c1810723c */ /* 0x000fe60000041810 */
        /* <DEDUP_REMOVED lines=12> */
[----:B------:R-:W-:Y:S04]  /*325f0*/  STL [R1+0x20fc], R29 ;  /* 0x0020fc1d01007387 */ /* 0x000fe80000100800 */
[----:B------:R-:W-:Y:S04]  /*32600*/  STL [R1+0x20f8], R28 ;  /* 0x0020f81c01007387 */ /* 0x000fe80000100800 */
[----:B------:R0:W-:Y:S04]  /*32610*/  STL.64 [R1+0x210], R16 ;  /* 0x0002101001007387 */ /* 0x0001e80000100a00 */
[----:B0-----:R-:W4:Y:S01]  /*32620*/  LDL.LU.64 R16, [R1+0x22b0] ;  /* 0x0022b00001107983 */ /* 0x001f220000300a00 */
[----:B------:R-:W-:-:S02]  /*32630*/  IMAD.MOV.U32 R6, RZ, RZ, R19 ;  /* 0x000000ffff067224 */ /* 0x000fc400078e0013 */
[----:B------:R-:W-:-:S03]  /*32640*/  IMAD.MOV.U32 R7, RZ, RZ, R18 ;  /* 0x000000ffff077224 */ /* 0x000fc600078e0012 */
[----:B------:R-:W-:Y:S04]  /*32650*/  STL [R1+0x2104], R6 ;  /* 0x0021040601007387 */ /* 0x000fe80000100800 */
[----:B------:R-:W-:Y:S01]  /*32660*/  STL [R1+0x2100], R7 ;  /* 0x0021000701007387 */ /* 0x000fe20000100800 */
[----:B----4-:R-:W-:Y:S03]  /*32670*/  HMMA.16816.F32.BF16 R24, R24, R16, R8 ;  /* 0x000000101818723c */ /* 0x010fe60000041808 */
[----:B------:R-:W4:Y:S04]  /*32680*/  LDL.LU.64 R10, [R1+0x22a8] ;  /* 0x0022a800010a7983 */ /* 0x000f280000300a00 */
[----:B------:R-:W4:-:S12]  /*32690*/  LDL.LU.64 R8, [R1+0x22a0] ;  /* 0x0022a00001087983 */ /* 0x000f180000300a00 */
[----:B------:R-:W-:Y:S01]  /*326a0*/  IMAD.MOV.U32 R29, RZ, RZ, R26 ;  /* 0x000000ffff1d7224 */ /* 0x000fe200078e001a */
[----:B------:R0:W-:Y:S01]  /*326b0*/  STL.64 [R1+0x200], R24 ;  /* 0x0002001801007387 */ /* 0x0001e20000100a00 */
[----:B------:R-:W-:-:S03]  /*326c0*/  IMAD.MOV.U32 R28, RZ, RZ, R27 ;  /* 0x000000ffff1c7224 */ /* 0x000fc600078e001b */
[----:B------:R-:W4:Y:S04]  /*326d0*/  LDL.LU.64 R26, [R1+0x2298] ;  /* 0x00229800011a7983 */ /* 0x000f280000300a00 */
[----:B0-----:R-:W4:Y:S04]  /*326e0*/  LDL.LU.64 R24, [R1+0x2290] ;  /* 0x0022900001187983 */ /* 0x001f280000300a00 */
[----:B------:R-:W-:Y:S04]  /*326f0*/  STL [R1+0x210c], R28 ;  /* 0x00210c1c01007387 */ /* 0x000fe80000100800 */
[----:B------:R-:W-:Y:S01]  /*32700*/  STL [R1+0x2108], R29 ;  /* 0x0021081d01007387 */ /* 0x000fe20000100800 */
[----:B----4-:R-:W-:-:S15]  /*32710*/  HMMA.16816.F32.BF16 R8, R24, R4, R8 ;  /* 0x000000041808723c */ /* 0x010fde0000041808 */
[----:B------:R-:W-:-:S04]  /*32720*/  NOP ;  /* 0x0000000000007918 */ /* 0x000fc80000000000 */
[----:B------:R-:W-:Y:S01]  /*32730*/  IMAD.MOV.U32 R6, RZ, RZ, R10 ;  /* 0x000000ffff067224 */ /* 0x000fe200078e000a */
[----:B------:R0:W-:Y:S01]  /*32740*/  STL.64 [R1+0x1f0], R8 ;  /* 0x0001f00801007387 */ /* 0x0001e20000100a00 */
[----:B------:R-:W-:-:S03]  /*32750*/  IMAD.MOV.U32 R7, RZ, RZ, R11 ;  /* 0x000000ffff077224 */ /* 0x000fc600078e000b */
[----:B------:R-:W4:Y:S04]  /*32760*/  LDL.LU.64 R10, [R1+0x2288] ;  /* 0x00228800010a7983 */ /* 0x000f280000300a00 */
[----:B0-----:R-:W2:Y:S04]  /*32770*/  LDL.LU.64 R8, [R1+0x2280] ;  /* 0x0022800001087983 */ /* 0x001ea80000300a00 */
[----:B------:R-:W-:Y:S04]  /*32780*/  STL [R1+0x2114], R7 ;  /* 0x0021140701007387 */ /* 0x000fe80000100800 */
[----:B------:R-:W-:Y:S01]  /*32790*/  STL [R1+0x2110], R6 ;  /* 0x0021100601007387 */ /* 0x000fe20000100800 */
[----:B--2---:R-:W-:-:S15]  /*327a0*/  HMMA.16816.F32.BF16 R20, R24, R8, R20 ;  /* 0x000000081814723c */ /* 0x004fde0000041814 */
[----:B------:R-:W-:-:S04]  /*327b0*/  NOP ;  /* 0x0000000000007918 */ /* 0x000fc80000000000 */
[----:B------:R-:W-:Y:S01]  /*327c0*/  IMAD.MOV.U32 R18, RZ, RZ, R22 ;  /* 0x000000ffff127224 */ /* 0x000fe200078e0016 */
[----:B------:R0:W-:Y:S01]  /*327d0*/  STL.64 [R1+0x1e0], R20 ;  /* 0x0001e01401007387 */ /* 0x0001e20000100a00 */
[----:B------:R-:W-:-:S03]  /*327e0*/  IMAD.MOV.U32 R19, RZ, RZ, R23 ;  /* 0x000000ffff137224 */ /* 0x000fc600078e0017 */
[----:B------:R-:W2:Y:S04]  /*327f0*/  LDL.LU.64 R22, [R1+0x2278] ;  /* 0x0022780001167983 */ /* 0x000ea80000300a00 */
[----:B0-----:R-:W2:Y:S02]  /*32800*/  LDL.LU.64 R20, [R1+0x2270] ;  /* 0x0022700001147983 */ /* 0x001ea40000300a00 */
        /* <DEDUP_REMOVED lines=12> */
[----:B------:R-:W2:Y:S04]  /*328d0*/  LDL.LU.64 R24, [R1+0x2240] ;  /* 0x0022400001187983 */ /* 0x000ea80000300a00 */
[----:B------:R-:W-:Y:S04]  /*328e0*/  STL.64 [R1+0x2238], R18 ;  /* 0x0022381201007387 */ /* 0x000fe80000100a00 */
[----:B------:R0:W-:Y:S04]  /*328f0*/  STL.64 [R1+0x2230], R16 ;  /* 0x0022301001007387 */ /* 0x0001e80000100a00 */
[----:B0-----:R-:W3:Y:S04]  /*32900*/  LDL.LU R16, [R1+0x1a0] ;  /* 0x0001a00001107983 */ /* 0x001ee80000300800 */
[----:B------:R-:W3:Y:S04]  /*32910*/  LDL.LU R17, [R1+0x1a4] ;  /* 0x0001a40001117983 */ /* 0x000ee80000300800 */
[----:B------:R-:W3:Y:S04]  /*32920*/  LDL.LU R18, [R1+0x1a8] ;  /* 0x0001a80001127983 */ /* 0x000ee80000300800 */
[----:B------:R-:W3:Y:S01]  /*32930*/  LDL.LU R19, [R1+0x1ac] ;  /* 0x0001ac0001137983 */ /* 0x000ee20000300800 */
[----:B------:R-:W-:-:S02]  /*32940*/  IMAD.MOV.U32 R7, RZ, RZ, R0 ;  /* 0x000000ffff077224 */ /* 0x000fc400078e0000 */
[----:B------:R-:W-:Y:S01]  /*32950*/  IMAD.MOV.U32 R6, RZ, RZ, R2 ;  /* 0x000000ffff067224 */ /* 0x000fe200078e0002 */
[C---:B--2---:R-:W-:Y:S08]  /*32960*/  HMMA.16816.F32.BF16 R20, R24.reuse, R8, R20 ;  /* 0x000000081814723c */ /* 0x044ff00000041814 */
[----:B---3--:R-:W-:Y:S11]  /*32970*/  HMMA.16816.F32.BF16 R16, R24, R4, R16 ;  /* 0x000000041810723c */ /* 0x008ff60000041810 */
[----:B------:R-:W-:-:S08]  /*32980*/  IMAD.MOV.U32 R0, RZ, RZ, R21 ;  /* 0x000000ffff007224 */ /* 0x000fd000078e0015 */
[----:B------:R0:W-:Y:S04]  /*32990*/  STL.64 [R1+0x1a0], R16 ;  /* 0x0001a01001007387 */ /* 0x0001e80000100a00 */
[----:B------:R1:W-:Y:S04]  /*329a0*/  STL.64 [R1+0x1a8], R18 ;  /* 0x0001a81201007387 */ /* 0x0003e80000100a00 */
[----:B0-----:R-:W2:Y:S04]  /*329b0*/  LDL.LU R16, [R1+0x180] ;  /* 0x0001800001107983 */ /* 0x001ea80000300800 */
[----:B------:R-:W2:Y:S04]  /*329c0*/  LDL.LU R17, [R1+0x184] ;  /* 0x0001840001117983 */ /* 0x000ea80000300800 */
[----:B-1----:R-:W2:Y:S04]  /*329d0*/  LDL.LU R18, [R1+0x188] ;  /* 0x0001880001127983 */ /* 0x002ea80000300800 */
[----:B------:R-:W2:Y:S04]  /*329e0*/  LDL.LU R19, [R1+0x18c] ;  /* 0x00018c0001137983 */ /* 0x000ea80000300800 */
[----:B------:R0:W-:Y:S01]  /*329f0*/  STL.64 [R1+0x2228], R4 ;  /* 0x0022280401007387 */ /* 0x0001e20000100a00 */
[----:B------:R-:W-:-:S03]  /*32a00*/  IMAD.MOV.U32 R2, RZ, RZ, R23 ;  /* 0x000000ffff027224 */ /* 0x000fc600078e0017 */
[----:B0-----:R-:W3:Y:S04]  /*32a10*/  LDL.LU R4, [R1+0x170] ;  /* 0x0001700001047983 */ /* 0x001ee80000300800 */
[----:B------:R-:W-:Y:S04]  /*32a20*/  STL [R1+0x190], R20 ;  /* 0x0001901401007387 */ /* 0x000fe80000100800 */
[----:B----4-:R-:W-:Y:S04]  /*32a30*/  STL.64 [R1+0x2210], R10 ;  /* 0x0022100a01007387 */ /* 0x010fe80000100a00 */
[----:B------:R0:W-:Y:S01]  /*32a40*/  STL.64 [R1+0x2208], R8 ;  /* 0x0022080801007387 */ /* 0x0001e20000100a00 */
[----:B------:R-:W-:-:S02]  /*32a50*/  IMAD.MOV.U32 R5, RZ, RZ, R3 ;  /* 0x000000ffff057224 */ /* 0x000fc400078e0003 */
[----:B------:R-:W-:Y:S01]  /*32a60*/  IMAD.MOV.U32 R3, RZ, RZ, R22 ;  /* 0x000000ffff037224 */ /* 0x000fe200078e0016 */
[----:B0-----:R-:W4:Y:S04]  /*32a70*/  LDL.LU R8, [R1+0x150] ;  /* 0x0001500001087983 */ /* 0x001f280000300800 */
[----:B------:R-:W4:Y:S04]  /*32a80*/  LDL.LU R9, [R1+0x154] ;  /* 0x0001540001097983 */ /* 0x000f280000300800 */
[----:B------:R-:W4:Y:S04]  /*32a90*/  LDL.LU R10, [R1+0x158] ;  /* 0x00015800010a7983 */ /* 0x000f280000300800 */
[----:B------:R-:W4:Y:S04]  /*32aa0*/  LDL.LU R11, [R1+0x15c] ;  /* 0x00015c00010b7983 */ /* 0x000f280000300800 */
[----:B------:R-:W2:Y:S04]  /*32ab0*/  LDL.LU R20, [R1+0xe0] ;  /* 0x0000e00001147983 */ /* 0x000ea80000300800 */
        /* <DEDUP_REMOVED lines=21> */
[----:B0-----:R-:W2:Y:S04]  /*32c10*/  LDL.LU.64 R18, [R1+0x2238] ;  /* 0x0022380001127983 */ /* 0x001ea80000300a00 */
[----:B------:R-:W3:Y:S02]  /*32c20*/  LDL.LU.64 R16, [R1+0x2230] ;  /* 0x0022300001107983 */ /* 0x000ee40000300a00 */
[----:B---3--:R-:W-:Y:S02]  /*32c30*/  HMMA.16816.F32.BF16 R24, R24, R16, R4 ;  /* 0x000000101818723c */ /* 0x008fe40000041804 */
[----:B------:R-:W4:-:S15]  /*32c40*/  LDL.LU.64 R4, [R1+0x2228] ;  /* 0x0022280001047983 */ /* 0x000f1e0000300a00 */
[----:B------:R-:W-:Y:S02]  /*32c50*/  NOP ;  /* 0x0000000000007918 */ /* 0x000fe40000000000 */
[----:B------:R-:W-:Y:S01]  /*32c60*/  IMAD.MOV.U32 R3, RZ, RZ, R26 ;  /* 0x000000ffff037224 */ /* 0x000fe200078e001a */
[----:B------:R0:W-:Y:S01]  /*32c70*/  STL [R1+0x170], R24 ;  /* 0x0001701801007387 */ /* 0x0001e20000100800 */
[----:B------:R-:W-:Y:S02]  /*32c80*/  IMAD.MOV.U32 R0, RZ, RZ, R27 ;  /* 0x000000ffff007224 */ /* 0x000fe400078e001b */
[----:B------:R-:W-:Y:S01]  /*32c90*/  IMAD.MOV.U32 R2, RZ, RZ, R25 ;  /* 0x000000ffff027224 */ /* 0x000fe200078e0019 */
[----:B------:R-:W4:Y:S04]  /*32ca0*/  LDL.LU.64 R26, [R1+0x2220] ;  /* 0x00222000011a7983 */ /* 0x000f280000300a00 */
[----:B0-----:R-:W4:Y:S04]  /*32cb0*/  LDL.LU.64 R24, [R1+0x2218] ;  /* 0x0022180001187983 */ /* 0x001f280000300a00 */
[----:B------:R-:W-:Y:S04]  /*32cc0*/  STL [R1+0x1fe8], R0 ;  /* 0x001fe80001007387 */ /* 0x000fe80000100800 */
[----:B------:R-:W-:Y:S04]  /*32cd0*/  STL [R1+0x1fe4], R3 ;  /* 0x001fe40301007387 */ /* 0x000fe80000100800 */
[----:B------:R-:W-:Y:S01]  /*32ce0*/  STL [R1+0x1fe0], R2 ;  /* 0x001fe00201007387 */ /* 0x000fe20000100800 */
[----:B----4-:R-:W-:-:S15]  /*32cf0*/  HMMA.16816.F32.BF16 R8, R24, R4, R8 ;  /* 0x000000041808723c */ /* 0x010fde0000041808 */
[----:B------:R-:W-:-:S04]  /*32d00*/  NOP ;  /* 0x0000000000007918 */ /* 0x000fc80000000000 */
[----:B------:R-:W-:Y:S04]  /*32d10*/  STL.64 [R1+0x160], R8 ;  /* 0x0001600801007387 */ /* 0x000fe80000100a00 */
[----:B------:R0:W-:Y:S04]  /*32d20*/  STL.64 [R1+0x168], R10 ;  /* 0x0001680a01007387 */ /* 0x0001e80000100a00 */
[----:B0-----:R-:W3:Y:S04]  /*32d30*/  LDL.LU.64 R10, [R1+0x2210] ;  /* 0x00221000010a7983 */ /* 0x001ee80000300a00 */
[----:B------:R-:W2:Y:S02]  /*32d40*/  LDL.LU.64 R8, [R1+0x2208] ;  /* 0x0022080001087983 */ /* 0x000ea40000300a00 */
        /* <DEDUP_REMOVED lines=8> */
[----:B---3--:R-:W-:Y:S04]  /*32dd0*/  STL.64 [R1+0x21d0], R10 ;  /* 0x0021d00a01007387 */ /* 0x008fe80000100a00 */
[----:B------:R0:W-:Y:S04]  /*32de0*/  STL.64 [R1+0x21c8], R8 ;  /* 0x0021c80801007387 */ /* 0x0001e80000100a00 */
[----:B0-----:R-:W3:Y:S04]  /*32df0*/  LDL.LU R8, [R1+0xd0] ;  /* 0x0000d00001087983 */ /* 0x001ee80000300800 */
[----:B------:R-:W3:Y:S04]  /*32e00*/  LDL.LU R9, [R1+0xd4] ;  /* 0x0000d40001097983 */ /* 0x000ee80000300800 */
[----:B------:R-:W3:Y:S04]  /*32e10*/  LDL.LU R10, [R1+0xd8] ;  /* 0x0000d800010a7983 */ /* 0x000ee80000300800 */
[----:B------:R-:W3:Y:S04]  /*32e20*/  LDL.LU R11, [R1+0xdc] ;  /* 0x0000dc00010b7983 */ /* 0x000ee80000300800 */
[----:B------:R-:W-:Y:S04]  /*32e30*/  STL [R1+0x1ff4], R2 ;  /* 0x001ff40201007387 */ /* 0x000fe80000100800 */
        /* <DEDUP_REMOVED lines=13> */
[----:B------:R-:W4:Y:S01]  /*32f10*/  LDL.LU R15, [R1+0xcc] ;  /* 0x0000cc00010f7983 */ /* 0x000f220000300800 */
[----:B--2---:R-:W-:Y:S03]  /*32f20*/  HMMA.16816.F32.BF16 R24, R24, R16, R20 ;  /* 0x000000101818723c */ /* 0x004fe60000041814 */
[----:B------:R-:W3:Y:S04]  /*32f30*/  LDL.LU.64 R22, [R1+0x21e0] ;  /* 0x0021e00001167983 */ /* 0x000ee80000300a00 */
[----:B------:R-:W3:-:S12]  /*32f40*/  LDL.LU.64 R20, [R1+0x21d8] ;  /* 0x0021d80001147983 */ /* 0x000ed80000300a00 */
[----:B------:R-:W-:Y:S04]  /*32f50*/  STL [R1+0x130], R24 ;  /* 0x0001301801007387 */ /* 0x000fe80000100800 */
[----:B------:R-:W-:Y:S04]  /*32f60*/  STL.64 [R1+0x21b0], R18 ;  /* 0x0021b01201007387 */ /* 0x000fe80000100a00 */
[----:B------:R0:W-:Y:S01]  /*32f70*/  STL.64 [R1+0x21a8], R16 ;  /* 0x0021a81001007387 */ /* 0x0001e20000100a00 */
[----:B------:R-:W-:Y:S02]  /*32f80*/  IMAD.MOV.U32 R2, RZ, RZ, R25 ;  /* 0x000000ffff027224 */ /* 0x000fe400078e0019 */
[----:B------:R-:W-:-:S02]  /*32f90*/  IMAD.MOV.U32 R3, RZ, RZ, R26 ;  /* 0x000000ffff037224 */ /* 0x000fc400078e001a */
[----:B------:R-:W-:Y:S01]  /*32fa0*/  IMAD.MOV.U32 R0, RZ, RZ, R27 ;  /* 0x000000ffff007224 */ /* 0x000fe200078e001b */
[----:B0-----:R-:W2:Y:S04]  /*32fb0*/  LDL.LU R16, [R1+0xb0] ;  /* 0x0000b00001107983 */ /* 0x001ea80000300800 */
[----:B------:R-:W2:Y:S04]  /*32fc0*/  LDL.LU R17, [R1+0xb4] ;  /* 0x0000b40001117983 */ /* 0x000ea80000300800 */
[----:B------:R-:W2:Y:S04]  /*32fd0*/  LDL.LU R18, [R1+0xb8] ;  /* 0x0000b80001127983 */ /* 0x000ea80000300800 */
[----:B------:R-:W2:Y:S04]  /*32fe0*/  LDL.LU R19, [R1+0xbc] ;  /* 0x0000bc0001137983 */ /* 0x000ea80000300800 */
[----:B------:R-:W2:Y:S04]  /*32ff0*/  LDL R26, [R1+0x354] ;  /* 0x00035400011a7983 */ /* 0x000ea80000100800 */
[----:B------:R-:W2:Y:S04]  /*33000*/  LDL R27, [R1+0x1be0] ;  /* 0x001be000011b7983 */ /* 0x000ea80000100800 */
[----:B------:R-:W-:Y:S04]  /*33010*/  STL [R1+0x2000], R2 ;  /* 0x0020000201007387 */ /* 0x000fe80000100800 */
[----:B------:R-:W-:Y:S04]  /*33020*/  STL [R1+0x1ffc], R3 ;  /* 0x001ffc0301007387 */ /* 0x000fe80000100800 */
[----:B------:R-:W-:Y:S01]  /*33030*/  STL [R1+0x1ff8], R0 ;  /* 0x001ff80001007387 */ /* 0x000fe20000100800 */
[----:B---3--:R-:W-:-:S15]  /*33040*/  HMMA.16816.F32.BF16 R8, R20, R4, R8 ;  /* 0x000000041408723c */ /* 0x008fde0000041808 */
[----:B------:R-:W-:-:S04]  /*33050*/  NOP ;  /* 0x0000000000007918 */ /* 0x000fc80000000000 */
[----:B------:R-:W-:Y:S04]  /*33060*/  STL.64 [R1+0x120], R8 ;  /* 0x0001200801007387 */ /* 0x000fe80000100a00 */
[----:B------:R0:W-:Y:S04]  /*33070*/  STL.64 [R1+0x128], R10 ;  /* 0x0001280a01007387 */ /* 0x0001e80000100a00 */
[----:B0-----:R-:W3:Y:S04]  /*33080*/  LDL.LU.64 R10, [R1+0x21d0] ;  /* 0x0021d000010a7983 */ /* 0x001ee80000300a00 */
[----:B------:R-:W4:Y:S02]  /*33090*/  LDL.LU.64 R8, [R1+0x21c8] ;  /* 0x0021c80001087983 */ /* 0x000f240000300a00 */
[----:B----4-:R-:W-:-:S15]  /*330a0*/  HMMA.16816.F32.BF16 R12, R20, R8, R12 ;  /* 0x00000008140c723c */ /* 0x010fde000004180c */
[----:B------:R-:W-:-:S04]  /*330b0*/  NOP ;  /* 0x0000000000007918 */ /* 0x000fc80000000000 */
[----:B------:R-:W-:Y:S04]  /*330c0*/  STL.64 [R1+0x110], R12 ;  /* 0x0001100c01007387 */ /* 0x000fe80000100a00 */
[----:B------:R0:W-:Y:S04]  /*330d0*/  STL.64 [R1+0x118], R14 ;  /* 0x0001180e01007387 */ /* 0x0001e80000100a00 */
[----:B0-----:R-:W4:Y:S04]  /*330e0*/  LDL.LU.64 R14, [R1+0x21c0] ;  /* 0x0021c000010e7983 */ /* 0x001f280000300a00 */
[----:B------:R-:W2:Y:S04]  /*330f0*/  LDL.LU.64 R12, [R1+0x21b8] ;  /* 0x0021b800010c7983 */ /* 0x000ea80000300a00 */
[----:B---3--:R-:W-:Y:S04]  /*33100*/  STL.64 [R1+0x21a0], R10 ;  /* 0x0021a00a01007387 */ /* 0x008fe80000100a00 */
        /* <DEDUP_REMOVED lines=10> */
[----:B------:R-:W2:Y:S04]  /*331b0*/  LDL.LU.64 R16, [R1+0x21a8] ;  /* 0x0021a80001107983 */ /* 0x000ea80000300a00 */
[----:B----4-:R-:W-:Y:S04]  /*331c0*/  STL.64 [R1+0x2190], R14 ;  /* 0x0021900e01007387 */ /* 0x010fe80000100a00 */
[----:B------:R0:W-:Y:S04]  /*331d0*/  STL.64 [R1+0x2188], R12 ;  /* 0x0021880c01007387 */ /* 0x0001e80000100a00 */
[----:B0-----:R-:W2:Y:S04]  /*331e0*/  LDL.LU R12, [R1+0xa0] ;  /* 0x0000a000010c7983 */ /* 0x001ea80000300800 */
[----:B------:R-:W2:Y:S04]  /*331f0*/  LDL.LU R13, [R1+0xa4] ;  /* 0x0000a400010d7983 */ /* 0x000ea80000300800 */
[----:B------:R-:W2:Y:S04]  /*33200*/  LDL.LU R14, [R1+0xa8] ;  /* 0x0000a800010e7983 */ /* 0x000ea80000300800 */
[----:B------:R-:W2:Y:S02]  /*33210*/  LDL.LU R15, [R1+0xac] ;  /* 0x0000ac00010f7983 */ /* 0x000ea40000300800 */
[----:B--2---:R-:W-:Y:S02]  /*33220*/  HMMA.16816.F32.BF16 R20, R20, R16, R12 ;  /* 0x000000101414723c */ /* 0x004fe4000004180c */
[----:B------:R-:W2:-:S15]  /*33230*/  LDL.LU R12, [R1+0x1b0] ;  /* 0x0001b000010c7983 */ /* 0x000e9e0000300800 */
[----:B------:R-:W-:Y:S02]  /*33240*/  NOP ;  /* 0x0000000000007918 */ /* 0x000fe40000000000 */
[----:B------:R-:W-:Y:S04]  /*33250*/  STL.64 [R1+0xe0], R20 ;  /* 0x0000e01401007387 */ /* 0x000fe80000100a00 */
[----:B------:R-:W-:Y:S04]  /*33260*/  STL.64 [R1+0xe8], R22 ;  /* 0x0000e81601007387 */ /* 0x000fe80000100a00 */
[----:B------:R-:W0:Y:S04]  /*33270*/  LDSM.16.MT88.4 R20, [R27+UR5+0xc180] ;  /* 0x00c180051b14783b */ /* 0x000e280008004200 */
[----:B------:R-:W2:Y:S04]  /*33280*/  LDL.LU R13, [R1+0x1b4] ;  /* 0x0001b400010d7983 */ /* 0x000ea80000300800 */
[----:B------:R-:W2:Y:S04]  /*33290*/  LDL.LU R14, [R1+0x1b8] ;  /* 0x0001b800010e7983 */ /* 0x000ea80000300800 */
[----:B------:R-:W2:Y:S04]  /*332a0*/  LDL.LU R15, [R1+0x1bc] ;  /* 0x0001bc00010f7983 */ /* 0x000ea80000300800 */
[----:B------:R-:W-:Y:S04]  /*332b0*/  STL.64 [R1+0x2180], R18 ;  /* 0x0021801201007387 */ /* 0x000fe80000100a00 */
[----:B------:R-:W-:Y:S04]  /*332c0*/  STL.64 [R1+0x2178], R16 ;  /* 0x0021781001007387 */ /* 0x000fe80000100a00 */
[----:B------:R-:W1:Y:S04]  /*332d0*/  LDSM.16.MT88.4 R16, [R26+UR5+0xe000] ;  /* 0x00e000051a10783b */ /* 0x000e680008004200 */
[----:B0-----:R-:W-:Y:S04]  /*332e0*/  STL.64 [R1+0x2160], R22 ;  /* 0x0021601601007387 */ /* 0x001fe80000100a00 */
[----:B------:R0:W-:Y:S04]  /*332f0*/  STL.64 [R1+0x2158], R20 ;  /* 0x0021581401007387 */ /* 0x0001e80000100a00 */
[----:B0-----:R-:W3:Y:S04]  /*33300*/  LDL.LU R20, [R1+0x80] ;  /* 0x0000800001147983 */ /* 0x001ee80000300800 */
[----:B------:R-:W3:Y:S04]  /*33310*/  LDL.LU R21, [R1+0x84] ;  /* 0x0000840001157983 */ /* 0x000ee80000300800 */
[----:B------:R-:W3:Y:S04]  /*33320*/  LDL.LU R22, [R1+0x88] ;  /* 0x0000880001167983 */ /* 0x000ee80000300800 */
[----:B------:R-:W3:Y:S01]  /*33330*/  LDL.LU R23, [R1+0x8c] ;  /* 0x00008c0001177983 */ /* 0x000ee20000300800 */
[----:B-1----:R-:W-:-:S02]  /*33340*/  IMAD.MOV.U32 R7, RZ, RZ, R16 ;  /* 0x000000ffff077224 */ /* 0x002fc400078e0010 */
[----:B------:R-:W-:Y:S02]  /*33350*/  IMAD.MOV.U32 R29, RZ, RZ, R19 ;  /* 0x000000ffff1d7224 */ /* 0x000fe400078e0013 */
[----:B------:R-:W-:Y:S02]  /*33360*/  IMAD.MOV.U32 R6, RZ, RZ, R17 ;  /* 0x000000ffff067224 */ /* 0x000fe400078e0011 */
[----:B------:R-:W-:Y:S01]  /*33370*/  IMAD.MOV.U32 R28, RZ, RZ, R18 ;  /* 0x000000ffff1c7224 */ /* 0x000fe200078e0012 */
[----:B------:R-:W4:Y:S04]  /*33380*/  LDL.LU R16, [R1+0x250] ;  /* 0x0002500001107983 */ /* 0x000f280000300800 */
[----:B------:R-:W4:Y:S04]  /*33390*/  LDL.LU R17, [R1+0x254] ;  /* 0x0002540001117983 */ /* 0x000f280000300800 */
[----:B------:R-:W4:Y:S04]  /*333a0*/  LDL.LU R18, [R1+0x258] ;  /* 0x0002580001127983 */ /* 0x000f280000300800 */
[----:B------:R-:W4:Y:S04]  /*333b0*/  LDL.LU R19, [R1+0x25c] ;  /* 0x00025c0001137983 */ /* 0x000f280000300800 */
[----:B------:R-:W-:Y:S04]  /*333c0*/  STL [R1+0x2124], R29 ;  /* 0x0021241d01007387 */ /* 0x000fe80000100800 */
[----:B------:R-:W-:Y:S04]  /*333d0*/  STL [R1+0x2120], R28 ;  /* 0x0021201c01007387 */ /* 0x000fe80000100800 */
[----:B------:R-:W-:Y:S04]  /*333e0*/  STL [R1+0x211c], R6 ;  /* 0x00211c0601007387 */ /* 0x000fe80000100800 */
[----:B------:R-:W-:Y:S01]  /*333f0*/  STL [R1+0x2118], R7 ;  /* 0x0021180701007387 */ /* 0x000fe20000100800 */
        /* <DEDUP_REMOVED lines=8> */
[----:B------:R-:W-:Y:S02]  /*33480*/  IMAD.MOV.U32 R7, RZ, RZ, R11 ;  /* 0x000000ffff077224 */ /* 0x000fe400078e000b */
[----:B------:R-:W0:Y:S04]  /*33490*/  LDSM.16.MT88.4 R8, [R26+UR5+0xe100] ;  /* 0x00e100051a08783b */ /* 0x000e280008004200 */
        /* <DEDUP_REMOVED lines=8> */
[----:B0-----:R-:W2:Y:S04]  /*33520*/  LDL.LU.64 R10, [R1+0x21a0] ;  /* 0x0021a000010a7983 */ /* 0x001ea80000300a00 */
[----:B------:R-:W2:Y:S02]  /*33530*/  LDL.LU.64 R8, [R1+0x2198] ;  /* 0x0021980001087983 */ /* 0x000ea40000300a00 */
[----:B--2---:R-:W-:Y:S02]  /*33540*/  HMMA.16816.F32.BF16 R12, R20, R8, R12 ;  /* 0x00000008140c723c */ /* 0x004fe4000004180c */
[----:B------:R-:W-:Y:S04]  /*33550*/  STL.64 [R1+0x2150], R10 ;  /* 0x0021500a01007387 */ /* 0x000fe80000100a00 */
[----:B------:R-:W-:-:S13]  /*33560*/  STL.64 [R1+0x2148], R8 ;  /* 0x0021480801007387 */ /* 0x000fda0000100a00 */
[----:B------:R-:W-:Y:S04]  /*33570*/  STL.64 [R1+0xc0], R12 ;  /* 0x0000c00c01007387 */ /* 0x000fe80000100a00 */
[----:B------:R-:W-:Y:S04]  /*33580*/  STL.64 [R1+0xc8], R14 ;  /* 0x0000c80e01007387 */ /* 0x000fe80000100a00 */
[----:B------:R-:W0:Y:S02]  /*33590*/  LDSM.16.MT88.4 R12, [R26+UR5+0xe180] ;  /* 0x00e180051a0c783b */ /* 0x000e240008004200 */
[----:B0-----:R-:W-:-:S02]  /*335a0*/  IMAD.MOV.U32 R2, RZ, RZ, R13 ;  /* 0x000000ffff027224 */ /* 0x001fc400078e000d */
[----:B------:R-:W-:Y:S01]  /*335b0*/  IMAD.MOV.U32 R3, RZ, RZ, R14 ;  /* 0x000000ffff037224 */ /* 0x000fe200078e000e */
[----:B------:R-:W-:Y:S01]  /*335c0*/  STL [R1+0x30], R12 ;  /* 0x0000300c01007387 */ /* 0x000fe20000100800 */
[----:B------:R-:W-:-:S03]  /*335d0*/  IMAD.MOV.U32 R0, RZ, RZ, R15 ;  /* 0x000000ffff007224 */ /* 0x000fc600078e000f */
[----:B------:R-:W0:Y:S04]  /*335e0*/  LDSM.16.MT88.4 R12, [R27+UR5+0xe000] ;  /* 0x00e000051b0c783b */ /* 0x000e280008004200 */
[----:B------:R-:W2:Y:S04]  /*335f0*/  LDL.LU R8, [R1+0x90] ;  /* 0x0000900001087983 */ /* 0x000ea80000300800 */
[----:B------:R-:W2:Y:S04]  /*33600*/  LDL.LU R9, [R1+0x94] ;  /* 0x0000940001097983 */ /* 0x000ea80000300800 */
[----:B------:R-:W2:Y:S04]  /*33610*/  LDL.LU R10, [R1+0x98] ;  /* 0x00009800010a7983 */ /* 0x000ea80000300800 */
[----:B------:R-:W2:Y:S04]  /*33620*/  LDL.LU R11, [R1+0x9c] ;  /* 0x00009c00010b7983 */ /* 0x000ea80000300800 */
[----:B------:R-:W-:Y:S04]  /*33630*/  STL [R1+0x200c], R0 ;  /* 0x00200c0001007387 */ /* 0x000fe80000100800 */
[----:B------:R-:W-:Y:S04]  /*33640*/  STL [R1+0x2008], R3 ;  /* 0x0020080301007387 */ /* 0x000fe80000100800 */
[----:B------:R-:W-:Y:S04]  /*33650*/  STL [R1+0x2004], R2 ;  /* 0x0020040201007387 */ /* 0x000fe80000100800 */
[----:B0-----:R-:W-:Y:S04]  /*33660*/  STL.64 [R1+0x20], R12 ;  /* 0x0000200c01007387 */ /* 0x001fe80000100a00 */
[----:B------:R0:W-:Y:S04]  /*33670*/  STL.64 [R1+0x28], R14 ;  /* 0x0000280e01007387 */ /* 0x0001e80000100a00 */
[----:B0-----:R-:W2:Y:S04]  /*33680*/  LDL.LU.64 R14, [R1+0x2190] ;  /* 0x00219000010e7983 */ /* 0x001ea80000300a00 */
[----:B------:R-:W4:Y:S02]  /*33690*/  LDL.LU.64 R12, [R1+0x2188] ;  /* 0x00218800010c7983 */ /* 0x000f240000300a00 */
[----:B----4-:R-:W-:-:S15]  /*336a0*/  HMMA.16816.F32.BF16 R16, R20, R12, R16 ;  /* 0x0000000c1410723c */ /* 0x010fde0000041810 */
[----:B------:R-:W-:-:S04]  /*336b0*/  NOP ;  /* 0x0000000000007918 */ /* 0x000fc80000000000 */
[----:B------:R-:W-:Y:S02]  /*336c0*/  IMAD.MOV.U32 R0, RZ, RZ, R17 ;  /* 0x000000ffff007224 */ /* 0x000fe400078e0011 */
[----:B------:R-:W-:Y:S01]  /*336d0*/  IMAD.MOV.U32 R3, RZ, RZ, R18 ;  /* 0x000000ffff037224 */ /* 0x000fe200078e0012 */
[----:B------:R-:W-:Y:S01]  /*336e0*/  STL [R1+0xb0], R16 ;  /* 0x0000b01001007387 */ /* 0x000fe20000100800 */
[----:B------:R-:W-:-:S03]  /*336f0*/  IMAD.MOV.U32 R2, RZ, RZ, R19 ;  /* 0x000000ffff027224 */ /* 0x000fc600078e0013 */
[----:B------:R-:W0:Y:S04]  /*33700*/  LDSM.16.MT88.4 R16, [R27+UR5+0xe080] ;  /* 0x00e080051b10783b */ /* 0x000e280008004200 */
[----:B------:R-:W-:Y:S04]  /*33710*/  STL [R1+0x2018], R2 ;  /* 0x0020180201007387 */ /* 0x000fe80000100800 */
[----:B------:R-:W-:Y:S04]  /*33720*/  STL [R1+0x2014], R3 ;  /* 0x0020140301007387 */ /* 0x000fe80000100800 */
[----:B------:R-:W-:Y:S04]  /*33730*/  STL [R1+0x2010], R0 ;  /* 0x0020100001007387 */ /* 0x000fe80000100800 */
[----:B0-----:R-:W-:Y:S04]  /*33740*/  STL.64 [R1+0x10], R16 ;  /* 0x0000101001007387 */ /* 0x001fe80000100a00 */
[----:B------:R-:W-:Y:S04]  /*33750*/  STL.64 [R1+0x18], R18 ;  /* 0x0000181201007387 */ /* 0x000fe80000100a00 */
[----:B------:R-:W0:Y:S04]  /*33760*/  LDSM.16.MT88.4 R16, [R27+UR5+0xe100] ;  /* 0x00e100051b10783b */ /* 0x000e280008004200 */
[----:B------:R-:W1:Y:S04]  /*33770*/  LDSM.16.MT88.4 R24, [R27+UR5+0xe180] ;  /* 0x00e180051b18783b */ /* 0x000e680008004200 */
[----:B0-----:R-:W-:Y:S04]  /*33780*/  STL.64 [R1], R16 ;  /* 0x0000001001007387 */ /* 0x001fe80000100a00 */
[----:B------:R0:W-:Y:S04]  /*33790*/  STL.64 [R1+0x8], R18 ;  /* 0x0000081201007387 */ /* 0x0001e80000100a00 */
[----:B0-----:R-:W4:Y:S04]  /*337a0*/  LDL.LU.64 R18, [R1+0x2180] ;  /* 0x0021800001127983 */ /* 0x001f280000300a00 */
[----:B------:R-:W3:Y:S02]  /*337b0*/  LDL.LU.64 R16, [R1+0x2178] ;  /* 0x0021780001107983 */ /* 0x000ee40000300a00 */
[----:B---3--:R-:W-:Y:S02]  /*337c0*/  HMMA.16816.F32.BF16 R20, R20, R16, R4 ;  /* 0x000000101414723c */ /* 0x008fe40000041804 */
[----:B------:R-:W3:Y:S04]  /*337d0*/  LDL.LU.64 R6, [R1+0x2170] ;  /* 0x0021700001067983 */ /* 0x000ee80000300a00 */
[----:B------:R-:W2:-:S13]  /*337e0*/  LDL.LU.64 R4, [R1+0x2168] ;  /* 0x0021680001047983 */ /* 0x000e9a0000300a00 */
[----:B------:R-:W-:Y:S01]  /*337f0*/  IMAD.MOV.U32 R3, RZ, RZ, R22 ;  /* 0x000000ffff037224 */ /* 0x000fe200078e0016 */
[----:B------:R0:W-:Y:S01]  /*33800*/  STL [R1+0xa0], R20 ;  /* 0x0000a01401007387 */ /* 0x0001e20000100800 */
[----:B------:R-:W-:Y:S02]  /*33810*/  IMAD.MOV.U32 R0, RZ, RZ, R23 ;  /* 0x000000ffff007224 */ /* 0x000fe400078e0017 */
[----:B------:R-:W-:Y:S01]  /*33820*/  IMAD.MOV.U32 R2, RZ, RZ, R21 ;  /* 0x000000ffff027224 */ /* 0x000fe200078e0015 */
[----:B------:R-:W2:Y:S04]  /*33830*/  LDL.LU.64 R22, [R1+0x2160] ;  /* 0x0021600001167983 */ /* 0x000ea80000300a00 */
[----:B0-----:R-:W2:Y:S04]  /*33840*/  LDL.LU.64 R20, [R1+0x2158] ;  /* 0x0021580001147983 */ /* 0x001ea80000300a00 */
[----:B----4-:R-:W-:Y:S04]  /*33850*/  STL.64 [R1+0x2138], R18 ;  /* 0x0021381201007387 */ /* 0x010fe80000100a00 */
[----:B------:R0:W-:Y:S04]  /*33860*/  STL.64 [R1+0x2130], R16 ;  /* 0x0021301001007387 */ /* 0x0001e80000100a00 */
[----:B0-----:R-:W4:Y:S04]  /*33870*/  LDL.LU R16, [R1+0x2c0] ;  /* 0x0002c00001107983 */ /* 0x001f280000300800 */
[----:B------:R-:W4:Y:S04]  /*33880*/  LDL.LU R17, [R1+0x2c4] ;  /* 0x0002c40001117983 */ /* 0x000f280000300800 */
[----:B------:R-:W4:Y:S04]  /*33890*/  LDL.LU R18, [R1+0x2c8] ;  /* 0x0002c80001127983 */ /* 0x000f280000300800 */
[----:B------:R-:W4:Y:S04]  /*338a0*/  LDL.LU R19, [R1+0x2cc] ;  /* 0x0002cc0001137983 */ /* 0x000f280000300800 */
[----:B------:R-:W-:Y:S04]  /*338b0*/  STL [R1+0x2024], R0 ;  /* 0x0020240001007387 */ /* 0x000fe80000100800 */
[----:B------:R-:W-:Y:S04]  /*338c0*/  STL [R1+0x2020], R3 ;  /* 0x0020200301007387 */ /* 0x000fe80000100800 */
[----:B------:R-:W-:Y:S04]  /*338d0*/  STL [R1+0x201c], R2 ;  /* 0x00201c0201007387 */ /* 0x000fe80000100800 */
[----:B-1----:R-:W-:Y:S04]  /*338e0*/  STL.64 [R1+0x1e80], R26 ;  /* 0x001e801a01007387 */ /* 0x002fe80000100a00 */
        /* <DEDUP_REMOVED lines=10> */
[----:B------:R-:W3:Y:S01]  /*33990*/  LDL.LU.64 R8, [R1+0x2148] ;  /* 0x0021480001087983 */ /* 0x000ee20000300a00 */
[C---:B----4-:R-:W-:Y:S08]  /*339a0*/  HMMA.16816.F32.BF16 R16, R20.reuse, R12, R16 ;  /* 0x0000000c1410723c */ /* 0x050ff00000041810 */
[----:B---3--:R-:W-:Y:S01]  /*339b0*/  HMMA.16816.F32.BF16 R24, R20, R8, R24 ;  /* 0x000000081418723c */ /* 0x008fe20000041818 */
[----:B------:R-:W-:-:S02]  /*339c0*/  IMAD.MOV.U32 R8, RZ, RZ, R14 ;  /* 0x000000ffff087224 */ /* 0x000fc400078e000e */
[----:B------:R-:W-:-:S15]  /*339d0*/  IMAD.MOV.U32 R9, RZ, RZ, R15 ;  /* 0x000000ffff097224 */ /* 0x000fde00078e000f */
[----:B------:R-:W-:Y:S01]  /*339e0*/  NOP ;  /* 0x0000000000007918 */ /* 0x000fe20000000000 */
[----:B------:R0:W-:Y:S04]  /*339f0*/  STL [R1+0x80], R24 ;  /* 0x0000801801007387 */ /* 0x0001e80000100800 */
[----:B--2---:R1:W-:Y:S04]  /*33a00*/  STL.64 [R1+0x20d8], R10 ;  /* 0x0020d80a01007387 */ /* 0x0043e80000100a00 */
[----:B------:R-:W2:Y:S04]  /*33a10*/  LDL.LU R14, [R1+0x2144] ;  /* 0x00214400010e7983 */ /* 0x000ea80000300800 */
[----:B------:R-:W2:Y:S01]  /*33a20*/  LDL.LU R15, [R1+0x2140] ;  /* 0x00214000010f7983 */ /* 0x000ea20000300800 */
[----:B------:R-:W-:-:S02]  /*33a30*/  IMAD.MOV.U32 R3, RZ, RZ, R26 ;  /* 0x000000ffff037224 */ /* 0x000fc400078e001a */
[----:B------:R-:W-:Y:S02]  /*33a40*/  IMAD.MOV.U32 R2, RZ, RZ, R27 ;  /* 0x000000ffff027224 */ /* 0x000fe400078e001b */
[----:B------:R-:W-:Y:S02]  /*33a50*/  IMAD.MOV.U32 R0, RZ, RZ, R25 ;  /* 0x000000ffff007224 */ /* 0x000fe400078e0019 */
[----:B------:R-:W-:Y:S02]  /*33a60*/  IMAD.MOV.U32 R27, RZ, RZ, R16 ;  /* 0x000000ffff1b7224 */ /* 0x000fe400078e0010 */
[----:B------:R-:W-:Y:S02]  /*33a70*/  IMAD.MOV.U32 R26, RZ, RZ, R17 ;  /* 0x000000ffff1a7224 */ /* 0x000fe400078e0011 */
[----:B------:R-:W-:Y:S02]  /*33a80*/  IMAD.MOV.U32 R25, RZ, RZ, R18 ;  /* 0x000000ffff197224 */ /* 0x000fe400078e0012 */
[----:B0-----:R-:W-:Y:S01]  /*33a90*/  IMAD.MOV.U32 R24, RZ, RZ, R19 ;  /* 0x000000ffff187224 */ /* 0x001fe200078e0013 */
[----:B-1----:R-:W3:Y:S04]  /*33aa0*/  LDL.LU R10, [R1+0x298] ;  /* 0x00029800010a7983 */ /* 0x002ee80000300800 */
[----:B------:R-:W3:Y:S04]  /*33ab0*/  LDL.LU R11, [R1+0x29c] ;  /* 0x00029c00010b7983 */ /* 0x000ee80000300800 */
[----:B------:R-:W4:Y:S04]  /*33ac0*/  LDL.LU.64 R18, [R1+0x2138] ;  /* 0x0021380001127983 */ /* 0x000f280000300a00 */
[----:B------:R-:W3:Y:S04]  /*33ad0*/  LDL.LU.64 R16, [R1+0x2130] ;  /* 0x0021300001107983 */ /* 0x000ee80000300a00 */
[----:B--2---:R-:W-:Y:S04]  /*33ae0*/  STL.64 [R1+0x20d0], R14 ;  /* 0x0020d00e01007387 */ /* 0x004fe80000100a00 */
[----:B------:R-:W-:Y:S04]  /*33af0*/  STL.64 [R1+0x2030], R26 ;  /* 0x0020301a01007387 */ /* 0x000fe80000100a00 */
[----:B------:R0:W-:Y:S04]  /*33b00*/  STL.64 [R1+0x2028], R24 ;  /* 0x0020281801007387 */ /* 0x0001e80000100a00 */
[----:B0-----:R-:W2:Y:S04]  /*33b10*/  LDL.LU R24, [R1+0x1e0] ;  /* 0x0001e00001187983 */ /* 0x001ea80000300800 */
[----:B------:R-:W2:Y:S01]  /*33b20*/  LDL.LU R25, [R1+0x1e4] ;  /* 0x0001e40001197983 */ /* 0x000ea20000300800 */
[----:B----4-:R-:W-:-:S02]  /*33b30*/  IMAD.MOV.U32 R26, RZ, RZ, R18 ;  /* 0x000000ffff1a7224 */ /* 0x010fc400078e0012 */
[----:B------:R-:W-:Y:S01]  /*33b40*/  IMAD.MOV.U32 R27, RZ, RZ, R19 ;  /* 0x000000ffff1b7224 */ /* 0x000fe200078e0013 */
[----:B------:R-:W4:Y:S04]  /*33b50*/  LDL.LU R18, [R1+0x212c] ;  /* 0x00212c0001127983 */ /* 0x000f280000300800 */
[----:B------:R-:W4:Y:S04]  /*33b60*/  LDL.LU R19, [R1+0x2128] ;  /* 0x0021280001137983 */ /* 0x000f280000300800 */
[----:B------:R-:W-:Y:S04]  /*33b70*/  STL.64 [R1+0x2040], R26 ;  /* 0x0020401a01007387 */ /* 0x000fe80000100a00 */
[----:B--2---:R0:W-:Y:S04]  /*33b80*/  STL.64 [R1+0x2038], R24 ;  /* 0x0020381801007387 */ /* 0x0041e80000100a00 */
[----:B0-----:R-:W2:Y:S04]  /*33b90*/  LDL.LU.64 R24, [R1+0x40] ;  /* 0x0000400001187983 */ /* 0x001ea80000300a00 */
[----:B------:R-:W2:Y:S01]  /*33ba0*/  LDL.LU.64 R26, [R1+0x48] ;  /* 0x00004800011a7983 */ /* 0x000ea20000300a00 */
[----:B---3--:R-:W-:Y:S03]  /*33bb0*/  HMMA.16816.F32.BF16 R20, R20, R16, R8 ;  /* 0x000000101414723c */ /* 0x008fe60000041808 */
[----:B--2---:R-:W-:Y:S04]  /*33bc0*/  STL.64 [R1+0x2060], R26 ;  /* 0x0020601a01007387 */ /* 0x004fe80000100a00 */
[----:B------:R0:W-:Y:S02]  /*33bd0*/  STL.64 [R1+0x2058], R24 ;  /* 0x0020581801007387 */ /* 0x0001e40000100a00 */
[----:B0-----:R-:W-:-:S02]  /*33be0*/  IMAD.MOV.U32 R24, RZ, RZ, R29 ;  /* 0x000000ffff187224 */ /* 0x001fc400078e001d */
[----:B------:R-:W-:Y:S01]  /*33bf0*/  IMAD.MOV.U32 R25, RZ, RZ, R28 ;  /* 0x000000ffff197224 */ /* 0x000fe200078e001c */
[----:B------:R-:W2:Y:S04]  /*33c00*/  LDL.LU R29, [R1+0x2124] ;  /* 0x00212400011d7983 */ /* 0x000ea80000300800 */
[----:B------:R-:W3:Y:S01]  /*33c10*/  LDL.LU R28, [R1+0x2120] ;  /* 0x00212000011c7983 */ /* 0x000ee20000300800 */
[----:B------:R-:W-:Y:S02]  /*33c20*/  IMAD.MOV.U32 R26, RZ, RZ, R6 ;  /* 0x000000ffff1a7224 */ /* 0x000fe400078e0006 */
[----:B------:R-:W-:Y:S01]  /*33c30*/  IMAD.MOV.U32 R27, RZ, RZ, R7 ;  /* 0x000000ffff1b7224 */ /* 0x000fe200078e0007 */
[----:B------:R-:W2:Y:S04]  /*33c40*/  LDL.LU R6, [R1+0x211c] ;  /* 0x00211c0001067983 */ /* 0x000ea80000300800 */
[----:B------:R-:W3:Y:S04]  /*33c50*/  LDL.LU R7, [R1+0x2118] ;  /* 0x0021180001077983 */ /* 0x000ee80000300800 */
[----:B------:R-:W-:Y:S04]  /*33c60*/  STL.64 [R1+0x20b0], R26 ;  /* 0x0020b01a01007387 */ /* 0x000fe80000100a00 */
[----:B------:R-:W-:Y:S04]  /*33c70*/  STL.64 [R1+0x20a8], R24 ;  /* 0x0020a81801007387 */ /* 0x000fe80000100a00 */
[----:B----4-:R-:W-:Y:S04]  /*33c80*/  STL.64 [R1+0x20c8], R18 ;  /* 0x0020c81201007387 */ /* 0x010fe80000100a00 */
[----:B------:R-:W-:Y:S04]  /*33c90*/  STL.64 [R1+0x1e50], R22 ;  /* 0x001e501601007387 */ /* 0x000fe80000100a00 */
[----:B------:R0:W-:Y:S04]  /*33ca0*/  STL.64 [R1+0x1e48], R20 ;  /* 0x001e481401007387 */ /* 0x0001e80000100a00 */
[----:B0-----:R-:W4:Y:S04]  /*33cb0*/  LDL.LU R20, [R1+0x1d0] ;  /* 0x0001d00001147983 */ /* 0x001f280000300800 */
[----:B------:R-:W4:Y:S04]  /*33cc0*/  LDL.LU R21, [R1+0x1d4] ;  /* 0x0001d40001157983 */ /* 0x000f280000300800 */
[----:B------:R-:W4:Y:S04]  /*33cd0*/  LDL.LU R22, [R1+0x1d8] ;  /* 0x0001d80001167983 */ /* 0x000f280000300800 */
[----:B------:R-:W4:Y:S01]  /*33ce0*/  LDL.LU R23, [R1+0x1dc] ;  /* 0x0001dc0001177983 */ /* 0x000f220000300800 */
[----:B--2---:R-:W-:-:S02]  /*33cf0*/  IMAD.MOV.U32 R25, RZ, RZ, R6 ;  /* 0x000000ffff197224 */ /* 0x004fc400078e0006 */
[----:B---3--:R-:W-:Y:S02]  /*33d00*/  IMAD.MOV.U32 R24, RZ, RZ, R7 ;  /* 0x000000ffff187224 */ /* 0x008fe400078e0007 */
[----:B------:R-:W2:Y:S04]  /*33d10*/  LDL.LU R7, [R1+0x2114] ;  /* 0x0021140001077983 */ /* 0x000ea80000300800 */
[----:B------:R-:W3:Y:S01]  /*33d20*/  LDL.LU R6, [R1+0x2110] ;  /* 0x0021100001067983 */ /* 0x000ee20000300800 */
[----:B------:R-:W-:Y:S02]  /*33d30*/  IMAD.MOV.U32 R26, RZ, RZ, R28 ;  /* 0x000000ffff1a7224 */ /* 0x000fe400078e001c */
[----:B------:R-:W-:Y:S01]  /*33d40*/  IMAD.MOV.U32 R27, RZ, RZ, R29 ;  /* 0x000000ffff1b7224 */ /* 0x000fe200078e001d */
[----:B------:R-:W3:Y:S04]  /*33d50*/  LDL.LU R28, [R1+0x210c] ;  /* 0x00210c00011c7983 */ /* 0x000ee80000300800 */
[----:B------:R-:W3:Y:S04]  /*33d60*/  LDL.LU R29, [R1+0x2108] ;  /* 0x00210800011d7983 */ /* 0x000ee80000300800 */
[----:B----4-:R-:W-:Y:S04]  /*33d70*/  STL.64 [R1+0x2050], R22 ;  /* 0x0020501601007387 */ /* 0x010fe80000100a00 */
[----:B------:R0:W-:Y:S04]  /*33d80*/  STL.64 [R1+0x2048], R20 ;  /* 0x0020481401007387 */ /* 0x0001e80000100a00 */
[----:B0-----:R-:W4:Y:S04]  /*33d90*/  LDL.LU R20, [R1+0x1f0] ;  /* 0x0001f00001147983 */ /* 0x001f280000300800 */
[----:B------:R-:W4:Y:S01]  /*33da0*/  LDL.LU R21, [R1+0x1f4] ;  /* 0x0001f40001157983 */ /* 0x000f220000300800 */
[----:B--2---:R-:W-:-:S02]  /*33db0*/  IMAD.MOV.U32 R23, RZ, RZ, R7 ;  /* 0x000000ffff177224 */ /* 0x004fc400078e0007 */
[----:B---3--:R-:W-:Y:S02]  /*33dc0*/  IMAD.MOV.U32 R22, RZ, RZ, R6 ;  /* 0x000000ffff167224 */ /* 0x008fe400078e0006 */
[----:B------:R-:W2:Y:S04]  /*33dd0*/  LDL.LU R6, [R1+0x2104] ;  /* 0x0021040001067983 */ /* 0x000ea80000300800 */
        /* <DEDUP_REMOVED lines=13> */
[----:B------:R-:W-:Y:S04]  /*33eb0*/  STL.64 [R1+0x2070], R22 ;  /* 0x0020701601007387 */ /* 0x000fe80000100a00 */
[----:B----4-:R0:W-:Y:S04]  /*33ec0*/  STL.64 [R1+0x2068], R20 ;  /* 0x0020681401007387 */ /* 0x0101e80000100a00 */
[----:B0-----:R-:W4:Y:S04]  /*33ed0*/  LDL.LU R20, [R1+0x200] ;  /* 0x0002000001147983 */ /* 0x001f280000300800 */
[----:B------:R-:W4:Y:S01]  /*33ee0*/  LDL.LU R21, [R1+0x204] ;  /* 0x0002040001157983 */ /* 0x000f220000300800 */
[----:B------:R-:W-:-:S02]  /*33ef0*/  IMAD.MOV.U32 R22, RZ, RZ, R29 ;  /* 0x000000ffff167224 */ /* 0x000fc400078e001d */
[----:B------:R-:W-:Y:S01]  /*33f00*/  IMAD.MOV.U32 R23, RZ, RZ, R28 ;  /* 0x000000ffff177224 */ /* 0x000fe200078e001c */
[----:B------:R-:W2:Y:S04]  /*33f10*/  LDL.LU R29, [R1+0x20fc] ;  /* 0x0020fc00011d7983 */ /* 0x000ea80000300800 */
[----:B------:R-:W2:Y:S04]  /*33f20*/  LDL.LU R28, [R1+0x20f8] ;  /* 0x0020f800011c7983 */ /* 0x000ea80000300800 */
[----:B------:R-:W-:Y:S04]  /*33f30*/  STL.64 [R1+0x2080], R22 ;  /* 0x0020801601007387 */ /* 0x000fe80000100a00 */
[----:B----4-:R0:W-:Y:S04]  /*33f40*/  STL.64 [R1+0x2078], R20 ;  /* 0x0020781401007387 */ /* 0x0101e80000100a00 */
[----:B0-----:R-:W4:Y:S04]  /*33f50*/  LDL.LU R20, [R1+0x210] ;  /* 0x0002100001147983 */ /* 0x001f280000300800 */
[----:B------:R-:W4:Y:S01]  /*33f60*/  LDL.LU R21, [R1+0x214] ;  /* 0x0002140001157983 */ /* 0x000f220000300800 */
[----:B---3--:R-:W-:-:S02]  /*33f70*/  IMAD.MOV.U32 R22, RZ, RZ, R7 ;  /* 0x000000ffff167224 */ /* 0x008fc400078e0007 */
[----:B--2---:R-:W-:Y:S01]  /*33f80*/  IMAD.MOV.U32 R23, RZ, RZ, R6 ;  /* 0x000000ffff177224 */ /* 0x004fe200078e0006 */
[----:B------:R-:W2:Y:S04]  /*33f90*/  LDL.LU R7, [R1+0x20f4] ;  /* 0x0020f40001077983 */ /* 0x000ea80000300800 */
[----:B------:R-:W3:Y:S04]  /*33fa0*/  LDL.LU R6, [R1+0x20f0] ;  /* 0x0020f00001067983 */ /* 0x000ee80000300800 */
[----:B------:R-:W-:Y:S04]  /*33fb0*/  STL.64 [R1+0x2090], R22 ;  /* 0x0020901601007387 */ /* 0x000fe80000100a00 */
[----:B----4-:R0:W-:Y:S04]  /*33fc0*/  STL.64 [R1+0x2088], R20 ;  /* 0x0020881401007387 */ /* 0x0101e80000100a00 */
[----:B0-----:R-:W4:Y:S04]  /*33fd0*/  LDL.LU R20, [R1+0x220] ;  /* 0x0002200001147983 */ /* 0x001f280000300800 */
[----:B------:R-:W4:Y:S01]  /*33fe0*/  LDL.LU R21, [R1+0x224] ;  /* 0x0002240001157983 */ /* 0x000f220000300800 */
[----:B------:R-:W-:-:S02]  /*33ff0*/  IMAD.MOV.U32 R22, RZ, RZ, R28 ;  /* 0x000000ffff167224 */ /* 0x000fc400078e001c */
[----:B------:R-:W-:Y:S01]  /*34000*/  IMAD.MOV.U32 R23, RZ, RZ, R29 ;  /* 0x000000ffff177224 */ /* 0x000fe200078e001d */
[----:B------:R-:W3:Y:S04]  /*34010*/  LDL.LU R28, [R1+0x20ec] ;  /* 0x0020ec00011c7983 */ /* 0x000ee80000300800 */
[----:B------:R-:W3:Y:S04]  /*34020*/  LDL.LU R29, [R1+0x20e8] ;  /* 0x0020e800011d7983 */ /* 0x000ee80000300800 */
[----:B------:R2:W-:Y:S02]  /*34030*/  STL.64 [R1+0x20a0], R22 ;  /* 0x0020a01601007387 */ /* 0x0005e40000100a00 */
[----:B--2---:R-:W-:-:S02]  /*34040*/  IMAD.MOV.U32 R22, RZ, RZ, R7 ;  /* 0x000000ffff167224 */ /* 0x004fc400078e0007 */
[----:B----4-:R0:W-:Y:S04]  /*34050*/  STL.64 [R1+0x2098], R20 ;  /* 0x0020981401007387 */ /* 0x0101e80000100a00 */
[----:B0-----:R-:W2:Y:S01]  /*34060*/  LDL.LU R20, [R1+0x230] ;  /* 0x0002300001147983 */ /* 0x001ea20000300800 */
[----:B---3--:R-:W-:-:S03]  /*34070*/  IMAD.MOV.U32 R21, RZ, RZ, R6 ;  /* 0x000000ffff157224 */ /* 0x008fc600078e0006 */
[----:B------:R-:W3:Y:S04]  /*34080*/  LDL.LU R6, [R1+0x20e4] ;  /* 0x0020e40001067983 */ /* 0x000ee80000300800 */
[----:B------:R-:W3:Y:S04]  /*34090*/  LDL.LU R7, [R1+0x20e0] ;  /* 0x0020e00001077983 */ /* 0x000ee80000300800 */
[----:B------:R-:W4:Y:S01]  /*340a0*/  LDL.LU R23, [R1+0x23c] ;  /* 0x00023c0001177983 */ /* 0x000f220000300800 */
[----:B---3--:R-:W-:Y:S03]  /*340b0*/  HMMA.16816.F32.BF16 R8, R24, R6, R8 ;  /* 0x000000061808723c */ /* 0x008fe60000041808 */
[----:B----4-:R-:W-:Y:S04]  /*340c0*/  STL.64 [R1+0x20c0], R22 ;  /* 0x0020c01601007387 */ /* 0x010fe80000100a00 */
[----:B--2---:R0:W-:Y:S04]  /*340d0*/  STL.64 [R1+0x20b8], R20 ;  /* 0x0020b81401007387 */ /* 0x0041e80000100a00 */
[----:B0-----:R-:W2:Y:S04]  /*340e0*/  LDL.LU R20, [R1+0x240] ;  /* 0x0002400001147983 */ /* 0x001ea80000300800 */
[----:B------:R-:W2:Y:S04]  /*340f0*/  LDL.LU R21, [R1+0x244] ;  /* 0x0002440001157983 */ /* 0x000ea80000300800 */
[----:B------:R-:W-:Y:S04]  /*34100*/  STL.64 [R1+0x420], R8 ;  /* 0x0004200801007387 */ /* 0x000fe80000100a00 */
[----:B------:R0:W-:Y:S04]  /*34110*/  STL.64 [R1+0x428], R10 ;  /* 0x0004280a01007387 */ /* 0x0001e80000100a00 */
[----:B0-----:R-:W3:Y:S01]  /*34120*/  LDL.LU.64 R10, [R1+0x20d8] ;  /* 0x0020d800010a7983 */ /* 0x001ee20000300a00 */
[----:B------:R-:W-:-:S02]  /*34130*/  IMAD.MOV.U32 R23, RZ, RZ, R28 ;  /* 0x000000ffff177224 */ /* 0x000fc400078e001c */
[----:B------:R-:W-:-:S05]  /*34140*/  IMAD.MOV.U32 R28, RZ, RZ, R8 ;  /* 0x000000ffff1c7224 */ /* 0x000fca00078e0008 */
        /* <DEDUP_REMOVED lines=9> */
[----:B------:R0:W-:Y:S04]  /*341e0*/  STL.64 [R1+0x318], R18 ;  /* 0x0003181201007387 */ /* 0x0001e80000100a00 */
[----:B0-----:R-:W2:Y:S01]  /*341f0*/  LDL.LU.64 R18, [R1+0x20c8] ;  /* 0x0020c80001127983 */ /* 0x001ea20000300a00 */
[----:B------:R-:W-:-:S07]  /*34200*/  IMAD.MOV.U32 R22, RZ, RZ, R29 ;  /* 0x000000ffff167224 */ /* 0x000fce00078e001d */
[----:B--2---:R-:W-:Y:S01]  /*34210*/  HMMA.16816.F32.BF16 R24, R24, R18, R20 ;  /* 0x000000121818723c */ /* 0x004fe20000041814 */
[----:B------:R-:W2:Y:S04]  /*34220*/  LDL.LU.64 R22, [R1+0x20c0] ;  /* 0x0020c00001167983 */ /* 0x000ea80000300a00 */
[----:B------:R-:W2:-:S14]  /*34230*/  LDL.LU.64 R20, [R1+0x20b8] ;  /* 0x0020b80001147983 */ /* 0x000e9c0000300a00 */
[----:B------:R-:W-:Y:S01]  /*34240*/  STL.64 [R1+0x280], R24 ;  /* 0x0002801801007387 */ /* 0x000fe20000100a00 */
[----:B------:R-:W-:-:S03]  /*34250*/  IMAD.MOV.U32 R13, RZ, RZ, R26 ;  /* 0x000000ffff0d7224 */ /* 0x000fc600078e001a */
[----:B------:R0:W-:Y:S01]  /*34260*/  STL.64 [R1+0x288], R26 ;  /* 0x0002881a01007387 */ /* 0x0001e20000100a00 */
[----:B------:R-:W-:-:S03]  /*34270*/  IMAD.MOV.U32 R12, RZ, RZ, R24 ;  /* 0x000000ffff0c7224 */ /* 0x000fc600078e0018 */
[----:B0-----:R-:W2:Y:S04]  /*34280*/  LDL.LU.64 R26, [R1+0x20b0] ;  /* 0x0020b000011a7983 */ /* 0x001ea80000300a00 */
[----:B------:R-:W2:Y:S04]  /*34290*/  LDL.LU.64 R24, [R1+0x20a8] ;  /* 0x0020a80001187983 */ /* 0x000ea80000300a00 */
[----:B------:R-:W-:Y:S04]  /*342a0*/  STL [R1+0x1bf0], R12 ;  /* 0x001bf00c01007387 */ /* 0x000fe80000100800 */
[----:B------:R-:W-:Y:S01]  /*342b0*/  STL [R1+0x1bec], R13 ;  /* 0x001bec0d01007387 */ /* 0x000fe20000100800 */
[----:B--2---:R-:W-:-:S15]  /*342c0*/  HMMA.16816.F32.BF16 R20, R24, R6, R20 ;  /* 0x000000061814723c */ /* 0x004fde0000041814 */
[----:B------:R-:W-:-:S04]  /*342d0*/  NOP ;  /* 0x0000000000007918 */ /* 0x000fc80000000000 */
[----:B------:R-:W-:Y:S04]  /*342e0*/  STL.64 [R1+0x410], R20 ;  /* 0x0004101401007387 */ /* 0x000fe80000100a00 */
        /* <DEDUP_REMOVED lines=24> */
[----:B--2---:R-:W-:Y:S01]  /*34470*/  HMMA.16816.F32.BF16 R20, R24, R6, R20 ;  /* 0x000000061814723c */ /* 0x004fe20000041814 */
[----:B------:R-:W-:-:S02]  /*34480*/  IMAD.MOV.U32 R9, RZ, RZ, R26 ;  /* 0x000000ffff097224 */ /* 0x000fc400078e001a */
[----:B------:R-:W-:Y:S02]  /*34490*/  IMAD.MOV.U32 R8, RZ, RZ, R27 ;  /* 0x000000ffff087224 */ /* 0x000fe400078e001b */
[----:B------:R-:W-:Y:S02]  /*344a0*/  IMAD.MOV.U32 R4, RZ, RZ, R24 ;  /* 0x000000ffff047224 */ /* 0x000fe400078e0018 */
[----:B------:R-:W-:-:S12]  /*344b0*/  IMAD.MOV.U32 R5, RZ, RZ, R25 ;  /* 0x000000ffff057224 */ /* 0x000fd800078e0019 */
[----:B------:R-:W-:Y:S04]  /*344c0*/  STL.64 [R1+0x400], R20 ;  /* 0x0004001401007387 */ /* 0x000fe80000100a00 */
[----:B------:R0:W-:Y:S04]  /*344d0*/  STL.64 [R1+0x408], R22 ;  /* 0x0004081601007387 */ /* 0x0001e80000100a00 */
[----:B0-----:R-:W2:Y:S04]  /*344e0*/  LDL.LU.64 R22, [R1+0x2050] ;  /* 0x0020500001167983 */ /* 0x001ea80000300a00 */
[----:B------:R-:W2:Y:S04]  /*344f0*/  LDL.LU.64 R20, [R1+0x2048] ;  /* 0x0020480001147983 */ /* 0x000ea80000300a00 */
[----:B------:R-:W3:Y:S04]  /*34500*/  LDL.LU.64 R26, [R1+0x2040] ;  /* 0x00204000011a7983 */ /* 0x000ee80000300a00 */
[----:B------:R-:W3:Y:S04]  /*34510*/  LDL.LU.64 R24, [R1+0x2038] ;  /* 0x0020380001187983 */ /* 0x000ee80000300a00 */
[----:B------:R0:W-:Y:S02]  /*34520*/  STL.64 [R1+0x1fb8], R6 ;  /* 0x001fb80601007387 */ /* 0x0001e40000100a00 */
[----:B0-----:R-:W-:-:S02]  /*34530*/  IMAD.MOV.U32 R6, RZ, RZ, R9 ;  /* 0x000000ffff067224 */ /* 0x001fc400078e0009 */
[----:B------:R-:W-:Y:S02]  /*34540*/  IMAD.MOV.U32 R7, RZ, RZ, R8 ;  /* 0x000000ffff077224 */ /* 0x000fe400078e0008 */
[----:B------:R-:W4:Y:S05]  /*34550*/  LDL.LU.64 R8, [R1+0x368] ;  /* 0x0003680001087983 */ /* 0x000f2a0000300a00 */
[----:B---3--:R-:W-:-:S15]  /*34560*/  HMMA.16816.F32.BF16 R24, R4, R10, R24 ;  /* 0x0000000a0418723c */ /* 0x008fde0000041818 */
[----:B------:R-:W-:-:S04]  /*34570*/  NOP ;  /* 0x0000000000007918 */ /* 0x000fc80000000000 */
[----:B------:R-:W-:Y:S04]  /*34580*/  STL.64 [R1+0x3a0], R24 ;  /* 0x0003a01801007387 */ /* 0x000fe80000100a00 */
[----:B------:R0:W-:Y:S04]  /*34590*/  STL.64 [R1+0x3a8], R26 ;  /* 0x0003a81a01007387 */ /* 0x0001e80000100a00 */
[----:B0-----:R-:W3:Y:S04]  /*345a0*/  LDL.LU.64 R26, [R1+0x2030] ;  /* 0x00203000011a7983 */ /* 0x001ee80000300a00 */
[----:B------:R-:W3:Y:S04]  /*345b0*/  LDL.LU.64 R24, [R1+0x2028] ;  /* 0x0020280001187983 */ /* 0x000ee80000300a00 */
[----:B------:R-:W-:Y:S04]  /*345c0*/  STL.64 [R1+0x1fb0], R10 ;  /* 0x001fb00a01007387 */ /* 0x000fe80000100a00 */
[----:B----4-:R2:W-:Y:S04]  /*345d0*/  STL.64 [R1+0x1fa8], R8 ;  /* 0x001fa80801007387 */ /* 0x0105e80000100a00 */
[----:B------:R-:W4:Y:S01]  /*345e0*/  LDL.LU.64 R28, [R1+0x360] ;  /* 0x00036000011c7983 */ /* 0x000f220000300a00 */
[----:B--2---:R-:W-:-:S15]  /*345f0*/  HMMA.16816.F32.BF16 R8, R4, R14, R20 ;  /* 0x0000000e0408723c */ /* 0x004fde0000041814 */
[----:B------:R-:W-:-:S04]  /*34600*/  NOP ;  /* 0x0000000000007918 */ /* 0x000fc80000000000 */
[----:B------:R-:W-:Y:S04]  /*34610*/  STL.64 [R1+0x2e0], R8 ;  /* 0x0002e00801007387 */ /* 0x000fe80000100a00 */
[----:B------:R-:W-:Y:S01]  /*34620*/  STL.64 [R1+0x2e8], R10 ;  /* 0x0002e80a01007387 */ /* 0x000fe20000100a00 */
[----:B---3--:R-:W-:Y:S02]  /*34630*/  IMAD.MOV.U32 R23, RZ, RZ, R24 ;  /* 0x000000ffff177224 */ /* 0x008fe400078e0018 */
[----:B------:R-:W-:Y:S01]  /*34640*/  IMAD.MOV.U32 R22, RZ, RZ, R25 ;  /* 0x000000ffff167224 */ /* 0x000fe200078e0019 */
[----:B------:R-:W2:Y:S01]  /*34650*/  LDL.LU R24, [R1] ;  /* 0x0000000001187983 */ /* 0x000ea20000300800 */
[----:B------:R-:W-:-:S03]  /*34660*/  IMAD.MOV.U32 R21, RZ, RZ, R26 ;  /* 0x000000ffff157224 */ /* 0x000fc600078e001a */
[----:B------:R-:W2:Y:S01]  /*34670*/  LDL.LU R25, [R1+0x4] ;  /* 0x0000040001197983 */ /* 0x000ea20000300800 */
[----:B------:R-:W-:-:S03]  /*34680*/  IMAD.MOV.U32 R20, RZ, RZ, R27 ;  /* 0x000000ffff147224 */ /* 0x000fc600078e001b */
[----:B------:R-:W3:Y:S04]  /*34690*/  LDL.LU R26, [R1+0x8] ;  /* 0x00000800011a7983 */ /* 0x000ee80000300800 */
[----:B------:R-:W3:Y:S04]  /*346a0*/  LDL.LU R27, [R1+0xc] ;  /* 0x00000c00011b7983 */ /* 0x000ee80000300800 */
[----:B---3--:R-:W-:Y:S04]  /*346b0*/  STL.64 [R1+0x1ed0], R26 ;  /* 0x001ed01a01007387 */ /* 0x008fe80000100a00 */
[----:B--2---:R-:W-:Y:S04]  /*346c0*/  STL.64 [R1+0x1ec8], R24 ;  /* 0x001ec81801007387 */ /* 0x004fe80000100a00 */
[----:B------:R-:W-:Y:S04]  /*346d0*/  STL.64 [R1+0x1e60], R22 ;  /* 0x001e601601007387 */ /* 0x000fe80000100a00 */
[----:B------:R0:W-:Y:S04]  /*346e0*/  STL.64 [R1+0x1e58], R20 ;  /* 0x001e581401007387 */ /* 0x0001e80000100a00 */
[----:B0-----:R-:W2:Y:S01]  /*346f0*/  LDL.LU R20, [R1+0x80] ;  /* 0x0000800001147983 */ /* 0x001ea20000300800 */
[----:B------:R-:W-:-:S02]  /*34700*/  IMAD.MOV.U32 R22, RZ, RZ, R3 ;  /* 0x000000ffff167224 */ /* 0x000fc400078e0003 */
[----:B------:R-:W-:Y:S02]  /*34710*/  IMAD.MOV.U32 R23, RZ, RZ, R2 ;  /* 0x000000ffff177224 */ /* 0x000fe400078e0002 */
[----:B------:R-:W-:Y:S02]  /*34720*/  IMAD.MOV.U32 R21, RZ, RZ, R0 ;  /* 0x000000ffff157224 */ /* 0x000fe400078e0000 */
[----:B------:R-:W3:Y:S04]  /*34730*/  LDL.LU R0, [R1+0x2024] ;  /* 0x0020240001007983 */ /* 0x000ee80000300800 */
[----:B------:R-:W3:Y:S04]  /*34740*/  LDL.LU R3, [R1+0x2020] ;  /* 0x0020200001037983 */ /* 0x000ee80000300800 */
[----:B------:R-:W3:Y:S04]  /*34750*/  LDL.LU R2, [R1+0x201c] ;  /* 0x00201c0001027983 */ /* 0x000ee80000300800 */
[----:B------:R-:W-:Y:S04]  /*34760*/  STL.64 [R1+0x1e70], R22 ;  /* 0x001e701601007387 */ /* 0x000fe80000100a00 */
[----:B--2---:R0:W-:Y:S04]  /*34770*/  STL.64 [R1+0x1e68], R20 ;  /* 0x001e681401007387 */ /* 0x0041e80000100a00 */
[----:B0-----:R-:W2:Y:S04]  /*34780*/  LDL.LU R20, [R1+0x90] ;  /* 0x0000900001147983 */ /* 0x001ea80000300800 */
[----:B------:R-:W2:Y:S04]  /*34790*/  LDL.LU R21, [R1+0x94] ;  /* 0x0000940001157983 */ /* 0x000ea80000300800 */
[----:B------:R-:W2:Y:S04]  /*347a0*/  LDL.LU R22, [R1+0x98] ;  /* 0x0000980001167983 */ /* 0x000ea80000300800 */
[----:B------:R-:W2:Y:S04]  /*347b0*/  LDL.LU R23, [R1+0x9c] ;  /* 0x00009c0001177983 */ /* 0x000ea80000300800 */
[----:B--2---:R3:W-:Y:S04]  /*347c0*/  STL.64 [R1+0x1e90], R22 ;  /* 0x001e901601007387 */ /* 0x0047e80000100a00 */
[----:B------:R0:W-:Y:S01]  /*347d0*/  STL.64 [R1+0x1e88], R20 ;  /* 0x001e881401007387 */ /* 0x0001e20000100a00 */
[----:B---3--:R-:W-:-:S03]  /*347e0*/  IMAD.MOV.U32 R22, RZ, RZ, R3 ;  /* 0x000000ffff167224 */ /* 0x008fc600078e0003 */
[----:B0-----:R-:W2:Y:S01]  /*347f0*/  LDL.LU R20, [R1+0xa0] ;  /* 0x0000a00001147983 */ /* 0x001ea20000300800 */
[----:B------:R-:W-:-:S03]  /*34800*/  IMAD.MOV.U32 R21, RZ, RZ, R2 ;  /* 0x000000ffff157224 */ /* 0x000fc600078e0002 */
[----:B------:R-:W3:Y:S04]  /*34810*/  LDL.LU R2, [R1+0x2018] ;  /* 0x0020180001027983 */ /* 0x000ee80000300800 */
[----:B------:R-:W2:Y:S01]  /*34820*/  LDL.LU R3, [R1+0x2014] ;  /* 0x0020140001037983 */ /* 0x000ea20000300800 */
[----:B------:R-:W-:-:S03]  /*34830*/  IMAD.MOV.U32 R23, RZ, RZ, R0 ;  /* 0x000000ffff177224 */ /* 0x000fc600078e0000 */
[----:B------:R-:W2:Y:S04]  /*34840*/  LDL.LU R0, [R1+0x2010] ;  /* 0x0020100001007983 */ /* 0x000ea80000300800 */
[----:B------:R-:W2:Y:S04]  /*34850*/  LDL.LU R24, [R1+0x10] ;  /* 0x0000100001187983 */ /* 0x000ea80000300800 */
[----:B------:R-:W2:Y:S04]  /*34860*/  LDL.LU R25, [R1+0x14] ;  /* 0x0000140001197983 */ /* 0x000ea80000300800 */
[----:B------:R-:W2:Y:S04]  /*34870*/  LDL.LU R26, [R1+0x18] ;  /* 0x00001800011a7983 */ /* 0x000ea80000300800 */
[----:B------:R-:W2:Y:S04]  /*34880*/  LDL.LU R27, [R1+0x1c] ;  /* 0x00001c00011b7983 */ /* 0x000ea80000300800 */
[----:B--2---:R-:W-:Y:S04]  /*34890*/  STL.64 [R1+0x1f20], R26 ;  /* 0x001f201a01007387 */ /* 0x004fe80000100a00 */
[----:B------:R-:W-:Y:S04]  /*348a0*/  STL.64 [R1+0x1f18], R24 ;  /* 0x001f181801007387 */ /* 0x000fe80000100a00 */
[----:B------:R-:W-:Y:S04]  /*348b0*/  STL.64 [R1+0x1ea0], R22 ;  /* 0x001ea01601007387 */ /* 0x000fe80000100a00 */
[----:B------:R0:W-:Y:S04]  /*348c0*/  STL.64 [R1+0x1e98], R20 ;  /* 0x001e981401007387 */ /* 0x0001e80000100a00 */
[----:B0-----:R-:W2:Y:S01]  /*348d0*/  LDL.LU R20, [R1+0xb0] ;  /* 0x0000b00001147983 */ /* 0x001ea20000300800 */
[----:B------:R-:W-:-:S02]  /*348e0*/  IMAD.MOV.U32 R22, RZ, RZ, R3 ;  /* 0x000000ffff167224 */ /* 0x000fc400078e0003 */
[----:B---3--:R-:W-:Y:S02]  /*348f0*/  IMAD.MOV.U32 R23, RZ, RZ, R2 ;  /* 0x000000ffff177224 */ /* 0x008fe400078e0002 */
        /* <DEDUP_REMOVED lines=46> */
[----:B------:R-:W2:Y:S01]  /*34be0*/  LDL.LU R24, [R1+0x30] ;  /* 0x0000300001187983 */ /* 0x000ea20000300800 */
[----:B---3--:R-:W-:-:S02]  /*34bf0*/  IMAD.MOV.U32 R25, RZ, RZ, R2 ;  /* 0x000000ffff197224 */ /* 0x008fc400078e0002 */
[----:B------:R-:W-:Y:S02]  /*34c00*/  IMAD.MOV.U32 R26, RZ, RZ, R3 ;  /* 0x000000ffff1a7224 */ /* 0x000fe400078e0003 */
[----:B------:R-:W-:Y:S01]  /*34c10*/  IMAD.MOV.U32 R27, RZ, RZ, R0 ;  /* 0x000000ffff1b7224 */ /* 0x000fe200078e0000 */
[----:B------:R-:W3:Y:S04]  /*34c20*/  LDL.LU R2, [R1+0x2000] ;  /* 0x0020000001027983 */ /* 0x000ee80000300800 */
[----:B------:R-:W3:Y:S04]  /*34c30*/  LDL.LU R3, [R1+0x1ffc] ;  /* 0x001ffc0001037983 */ /* 0x000ee80000300800 */
[----:B------:R-:W3:Y:S04]  /*34c40*/  LDL.LU R0, [R1+0x1ff8] ;  /* 0x001ff80001007983 */ /* 0x000ee80000300800 */
[----:B------:R-:W-:Y:S04]  /*34c50*/  STL.64 [R1+0x1fc8], R26 ;  /* 0x001fc81a01007387 */ /* 0x000fe80000100a00 */
[----:B--2---:R-:W-:Y:S04]  /*34c60*/  STL.64 [R1+0x1fc0], R24 ;  /* 0x001fc01801007387 */ /* 0x004fe80000100a00 */
[----:B------:R-:W-:Y:S04]  /*34c70*/  STL.64 [R1+0x1f30], R22 ;  /* 0x001f301601007387 */ /* 0x000fe80000100a00 */
[----:B------:R0:W-:Y:S04]  /*34c80*/  STL.64 [R1+0x1f28], R20 ;  /* 0x001f281401007387 */ /* 0x0001e80000100a00 */
[----:B0-----:R-:W2:Y:S01]  /*34c90*/  LDL.LU R20, [R1+0x130] ;  /* 0x0001300001147983 */ /* 0x001ea20000300800 */
[----:B---3--:R-:W-:-:S02]  /*34ca0*/  IMAD.MOV.U32 R22, RZ, RZ, R3 ;  /* 0x000000ffff167224 */ /* 0x008fc400078e0003 */
        /* <DEDUP_REMOVED lines=13> */
[----:B0-----:R-:W2:Y:S01]  /*34d80*/  LDL.LU R20, [R1+0x150] ;  /* 0x0001500001147983 */ /* 0x001ea20000300800 */
[----:B---3--:R-:W-:-:S03]  /*34d90*/  IMAD.MOV.U32 R21, RZ, RZ, R0 ;  /* 0x000000ffff157224 */ /* 0x008fc600078e0000 */
[----:B------:R-:W3:Y:S01]  /*34da0*/  LDL.LU R0, [R1+0x1fe8] ;  /* 0x001fe80001007983 */ /* 0x000ee20000300800 */
[----:B------:R-:W-:Y:S02]  /*34db0*/  IMAD.MOV.U32 R22, RZ, RZ, R3 ;  /* 0x000000ffff167224 */ /* 0x000fe400078e0003 */
[----:B------:R-:W-:Y:S01]  /*34dc0*/  IMAD.MOV.U32 R23, RZ, RZ, R2 ;  /* 0x000000ffff177224 */ /* 0x000fe200078e0002 */
        /* <DEDUP_REMOVED lines=30> */
[----:B------:R-:W2:Y:S01]  /*34fb0*/  LDL.LU R23, [R1+0x18c] ;  /* 0x00018c0001177983 */ /* 0x000ea20000300800 */
[----:B------:R-:W-:-:S15]  /*34fc0*/  HMMA.16816.F32.BF16 R4, R4, R18, R24 ;  /* 0x000000120404723c */ /* 0x000fde0000041818 */
[----:B------:R-:W-:-:S04]  /*34fd0*/  NOP ;  /* 0x0000000000007918 */ /* 0x000fc80000000000 */
[----:B------:R-:W-:Y:S01]  /*34fe0*/  IMAD.MOV.U32 R17, RZ, RZ, R6 ;  /* 0x000000ffff117224 */ /* 0x000fe200078e0006 */
[----:B--2---:R-:W-:Y:S04]  /*34ff0*/  STL.64 [R1+0x1fa0], R22 ;  /* 0x001fa01601007387 */ /* 0x004fe80000100a00 */
[----:B------:R0:W-:Y:S04]  /*35000*/  STL.64 [R1+0x1f98], R20 ;  /* 0x001f981401007387 */ /* 0x0001e80000100a00 */
[----:B0-----:R-:W2:Y:S01]  /*35010*/  LDL.LU R20, [R1+0x190] ;  /* 0x0001900001147983 */ /* 0x001ea20000300800 */
[----:B---3--:R-:W-:-:S03]  /*35020*/  IMAD.MOV.U32 R21, RZ, RZ, R0 ;  /* 0x000000ffff157224 */ /* 0x008fc600078e0000 */
[----:B------:R-:W3:Y:S01]  /*35030*/  LDL.LU R0, [R1+0x1fd0] ;  /* 0x001fd00001007983 */ /* 0x000ee20000300800 */
[----:B------:R-:W-:-:S03]  /*35040*/  IMAD.MOV.U32 R23, RZ, RZ, R2 ;  /* 0x000000ffff177224 */ /* 0x000fc600078e0002 */
[----:B------:R-:W2:Y:S04]  /*35050*/  LDL.LU.64 R12, [R1+0x358] ;  /* 0x00035800010c7983 */ /* 0x000ea80000300a00 */
[----:B------:R-:W2:Y:S04]  /*35060*/  LDL.LU R2, [R1+0x9cc] ;  /* 0x0009cc0001027983 */ /* 0x000ea80000300800 */
[----:B------:R-:W2:Y:S04]  /*35070*/  LDL.LU.64 R26, [R1+0x1fc8] ;  /* 0x001fc800011a7983 */ /* 0x000ea80000300a00 */
[----:B------:R-:W2:Y:S04]  /*35080*/  LDL.LU.64 R24, [R1+0x1fc0] ;  /* 0x001fc00001187983 */ /* 0x000ea80000300a00 */
[----:B------:R-:W-:Y:S04]  /*35090*/  STL.64 [R1+0x260], R4 ;  /* 0x0002600401007387 */ /* 0x000fe80000100a00 */
[----:B------:R0:W-:Y:S04]  /*350a0*/  STL.64 [R1+0x268], R6 ;  /* 0x0002680601007387 */ /* 0x0001e80000100a00 */
[----:B0-----:R-:W2:Y:S01]  /*350b0*/  LDL.LU.64 R6, [R1+0x1fb8] ;  /* 0x001fb80001067983 */ /* 0x001ea20000300a00 */
[----:B------:R-:W-:-:S05]  /*350c0*/  IMAD.MOV.U32 R16, RZ, RZ, R4 ;  /* 0x000000ffff107224 */ /* 0x000fca00078e0004 */
[----:B------:R0:W-:Y:S04]  /*350d0*/  STL [R1+0x1bfc], R16 ;  /* 0x001bfc1001007387 */ /* 0x0001e80000100800 */
[----:B------:R-:W-:Y:S01]  /*350e0*/  STL [R1+0x1bf8], R17 ;  /* 0x001bf81101007387 */ /* 0x000fe20000100800 */
[----:B------:R-:W-:Y:S01]  /*350f0*/  IMAD.MOV.U32 R22, RZ, RZ, R3 ;  /* 0x000000ffff167224 */ /* 0x000fe200078e0003 */
[----:B0-----:R-:W0:Y:S01]  /*35100*/  LDC R16, c[0x0][0x3a8] ;  /* 0x0000ea00ff107b82 */ /* 0x001e220000000800 */
[----:B--2---:R-:W-:-:S15]  /*35110*/  HMMA.16816.F32.BF16 R8, R24, R6, R8 ;  /* 0x000000061808723c */ /* 0x004fde0000041808 */
[----:B------:R-:W-:-:S04]  /*35120*/  NOP ;  /* 0x0000000000007918 */ /* 0x000fc80000000000 */
[----:B------:R-:W-:Y:S04]  /*35130*/  STL.64 [R1+0x3f0], R8 ;  /* 0x0003f00801007387 */ /* 0x000fe80000100a00 */
[----:B------:R1:W-:Y:S04]  /*35140*/  STL.64 [R1+0x3f8], R10 ;  /* 0x0003f80a01007387 */ /* 0x0003e80000100a00 */
[----:B-1----:R-:W2:Y:S04]  /*35150*/  LDL.LU.64 R10, [R1+0x1fb0] ;  /* 0x001fb000010a7983 */ /* 0x002ea80000300a00 */
[----:B------:R-:W3:Y:S01]  /*35160*/  LDL.LU.64 R8, [R1+0x1fa8] ;  /* 0x001fa80001087983 */ /* 0x000ee20000300a00 */
[----:B--2---:R-:W-:-:S15]  /*35170*/  HMMA.16816.F32.BF16 R20, R24, R10, R20 ;  /* 0x0000000a1814723c */ /* 0x004fde0000041814 */
[----:B------:R-:W-:-:S04]  /*35180*/  NOP ;  /* 0x0000000000007918 */ /* 0x000fc80000000000 */
[----:B------:R-:W-:Y:S04]  /*35190*/  STL.64 [R1+0x380], R20 ;  /* 0x0003801401007387 */ /* 0x000fe80000100a00 */
[----:B------:R1:W-:Y:S04]  /*351a0*/  STL.64 [R1+0x388], R22 ;  /* 0x0003881601007387 */ /* 0x0003e80000100a00 */
[----:B-1----:R-:W2:Y:S04]  /*351b0*/  LDL.LU.64 R22, [R1+0x1fa0] ;  /* 0x001fa00001167983 */ /* 0x002ea80000300a00 */
[----:B------:R-:W2:Y:S02]  /*351c0*/  LDL.LU.64 R20, [R1+0x1f98] ;  /* 0x001f980001147983 */ /* 0x000ea40000300a00 */
[----:B--2---:R-:W-:-:S15]  /*351d0*/  HMMA.16816.F32.BF16 R20, R24, R14, R20 ;  /* 0x0000000e1814723c */ /* 0x004fde0000041814 */
[----:B------:R-:W-:-:S04]  /*351e0*/  NOP ;  /* 0x0000000000007918 */ /* 0x000fc80000000000 */
[----:B------:R-:W-:Y:S04]  /*351f0*/  STL.64 [R1+0x2d0], R20 ;  /* 0x0002d01401007387 */ /* 0x000fe80000100a00 */
[----:B------:R1:W-:Y:S04]  /*35200*/  STL.64 [R1+0x2d8], R22 ;  /* 0x0002d81601007387 */ /* 0x0003e80000100a00 */
[----:B-1----:R-:W2:Y:S04]  /*35210*/  LDL.LU.64 R22, [R1+0x1f90] ;  /* 0x001f900001167983 */ /* 0x002ea80000300a00 */
[----:B------:R-:W2:Y:S02]  /*35220*/  LDL.LU.64 R20, [R1+0x1f88] ;  /* 0x001f880001147983 */ /* 0x000ea40000300a00 */
[----:B--2---:R-:W-:Y:S02]  /*35230*/  HMMA.16816.F32.BF16 R24, R24, R18, R20 ;  /* 0x000000121818723c */ /* 0x004fe40000041814 */
[----:B------:R-:W2:Y:S04]  /*35240*/  LDL.LU.64 R22, [R1+0x1f80] ;  /* 0x001f800001167983 */ /* 0x000ea80000300a00 */
[----:B------:R-:W2:-:S13]  /*35250*/  LDL.LU.64 R20, [R1+0x1f78] ;  /* 0x001f780001147983 */ /* 0x000e9a0000300a00 */
        /* <DEDUP_REMOVED lines=84> */
[----:B-1----:R-:W3:Y:S01]  /*357a0*/  LDL.LU.64 R6, [R1+0x370] ;  /* 0x0003700001067983 */ /* 0x002ee20000300a00 */
        /* <DEDUP_REMOVED lines=11> */
[----:B------:R-:W2:Y:S01]  /*35860*/  LDL.LU.64 R20, [R1+0x1e48] ;  /* 0x001e480001147983 */ /* 0x000ea20000300a00 */
[----:B0-----:R-:W-:-:S04]  /*35870*/  IMAD.SHL.U32 R16, R16, 0x80, RZ ;  /* 0x0000008010107824 */ /* 0x001fc800078e00ff */
[----:B------:R-:W-:-:S05]  /*35880*/  IMAD.SHL.U32 R16, R16, 0x2, RZ ;  /* 0x0000000210107824 */ /* 0x000fca00078e00ff */
[-C--:B---3--:R-:W-:Y:S02]  /*35890*/  IADD3 R3, P0, PT, R6, R16.reuse, RZ ;  /* 0x0000001006037210 */ /* 0x088fe40007f1e0ff */
[----:B------:R-:W-:-:S05]  /*358a0*/  IADD3 R6, P2, PT, R12, R16, RZ ;  /* 0x000000100c067210 */ /* 0x000fca0007f5e0ff */
[--C-:B------:R-:W-:Y:S01]  /*358b0*/  IMAD.X R10, R13, 0x1, R0.reuse, P2 ;  /* 0x000000010d0a7824 */ /* 0x100fe200010e0600 */
[-C--:B------:R-:W-:Y:S01]  /*358c0*/  IADD3 R4, P1, PT, R8, R16.reuse, RZ ;  /* 0x0000001008047210 */ /* 0x080fe20007f3e0ff */
[--C-:B------:R-:W-:Y:S01]  /*358d0*/  IMAD.X R7, R7, 0x1, R0.reuse, P0 ;  /* 0x0000000107077824 */ /* 0x100fe200000e0600 */
[----:B----4-:R-:W-:Y:S01]  /*358e0*/  IADD3 R5, P0, PT, R28, R16, RZ ;  /* 0x000000101c057210 */ /* 0x010fe20007f1e0ff */
[----:B------:R-:W-:Y:S02]  /*358f0*/  VIADD R2, R2, 0x1 ;  /* 0x0000000102027836 */ /* 0x000fe40000000000 */
[--C-:B------:R-:W-:Y:S02]  /*35900*/  IMAD.X R8, R9, 0x1, R0.reuse, P1 ;  /* 0x0000000109087824 */ /* 0x100fe400008e0600 */
[----:B------:R-:W-:Y:S01]  /*35910*/  IMAD.X R9, R29, 0x1, R0, P0 ;  /* 0x000000011d097824 */ /* 0x000fe200000e0600 */
[----:B------:R-:W-:Y:S04]  /*35920*/  STL [R1+0x1c00], R5 ;  /* 0x001c000501007387 */ /* 0x000fe80000100800 */
[----:B------:R-:W-:Y:S04]  /*35930*/  STL [R1+0x1c04], R6 ;  /* 0x001c040601007387 */ /* 0x000fe80000100800 */
[----:B------:R0:W-:Y:S04]  /*35940*/  STL [R1+0x1c08], R9 ;  /* 0x001c080901007387 */ /* 0x0001e80000100800 */
[----:B------:R-:W-:Y:S04]  /*35950*/  STL [R1+0x9cc], R2 ;  /* 0x0009cc0201007387 */ /* 0x000fe80000100800 */
[----:B------:R1:W-:Y:S04]  /*35960*/  STL [R1+0x1e34], R0 ;  /* 0x001e340001007387 */ /* 0x0003e80000100800 */
[----:B------:R-:W-:Y:S01]  /*35970*/  STL [R1+0x1c0c], R10 ;  /* 0x001c0c0a01007387 */ /* 0x000fe20000100800 */
[----:B0-----:R-:W0:Y:S01]  /*35980*/  LDC R9, c[0x0][0x3a8] ;  /* 0x0000ea00ff097b82 */ /* 0x001e220000000800 */
[----:B--2---:R-:W-:-:S15]  /*35990*/  HMMA.16816.F32.BF16 R12, R24, R18, R20 ;  /* 0x00000012180c723c */ /* 0x004fde0000041814 */
[----:B------:R-:W-:-:S04]  /*359a0*/  NOP ;  /* 0x0000000000007918 */ /* 0x000fc80000000000 */
[----:B------:R-:W-:Y:S01]  /*359b0*/  IMAD.MOV.U32 R18, RZ, RZ, R12 ;  /* 0x000000ffff127224 */ /* 0x000fe200078e000c */
[----:B------:R-:W-:Y:S04]  /*359c0*/  STL.64 [R1+0x230], R12 ;  /* 0x0002300c01007387 */ /* 0x000fe80000100a00 */
[----:B------:R-:W-:Y:S04]  /*359d0*/  STL.64 [R1+0x238], R14 ;  /* 0x0002380e01007387 */ /* 0x000fe80000100a00 */
[----:B------:R-:W-:Y:S04]  /*359e0*/  STL [R1+0x1c10], R18 ;  /* 0x001c101201007387 */ /* 0x000fe80000100800 */
[----:B-1----:R-:W2:Y:S04]  /*359f0*/  LDL.LU R0, [R1+0x1794] ;  /* 0x0017940001007983 */ /* 0x002ea80000300800 */
[----:B--2---:R1:W-:Y:S04]  /*35a00*/  STL [R1+0x1e38], R0 ;  /* 0x001e380001007387 */ /* 0x0043e80000100800 */
[----:B-1----:R-:W2:Y:S04]  /*35a10*/  LDL.LU R0, [R1+0x179c] ;  /* 0x00179c0001007983 */ /* 0x002ea80000300800 */
[----:B------:R-:W3:Y:S04]  /*35a20*/  LDL.LU R18, [R1+0x1798] ;  /* 0x0017980001127983 */ /* 0x000ee80000300800 */
[----:B------:R-:W4:Y:S04]  /*35a30*/  LDL.LU R24, [R1+0x176c] ;  /* 0x00176c0001187983 */ /* 0x000f280000300800 */
[----:B------:R-:W4:Y:S01]  /*35a40*/  LDL.LU R25, [R1+0x1790] ;  /* 0x0017900001197983 */ /* 0x000f220000300800 */
[----:B0-----:R-:W-:Y:S01]  /*35a50*/  IMAD.SHL.U32 R9, R9, 0x80, RZ ;  /* 0x0000008009097824 */ /* 0x001fe200078e00ff */
[----:B------:R-:W-:-:S03]  /*35a60*/  ISETP.NE.U32.AND P0, PT, R2, UR7, PT ;  /* 0x0000000702007c0c */ /* 0x000fc6000bf05070 */
[----:B------:R-:W-:Y:S01]  /*35a70*/  IMAD.SHL.U32 R9, R9, 0x2, RZ ;  /* 0x0000000209097824 */ /* 0x000fe200078e00ff */
[----:B----4-:R0:W-:Y:S04]  /*35a80*/  STL.64 [R1+0x1e40], R24 ;  /* 0x001e401801007387 */ /* 0x0101e80000100a00 */
        /* <DEDUP_REMOVED lines=18> */
[----:B0-----:R-:W-:-:S02]  /*35bb0*/  IMAD.MOV.U32 R24, RZ, RZ, R3 ;  /* 0x000000ffff187224 */ /* 0x001fc400078e0003 */
[----:B------:R-:W-:Y:S01]  /*35bc0*/  IMAD.MOV.U32 R25, RZ, RZ, R7 ;  /* 0x000000ffff197224 */ /* 0x000fe200078e0007 */
[----:B------:R-:W3:Y:S04]  /*35bd0*/  LDL.LU R28, [R1+0x171c] ;  /* 0x00171c00011c7983 */ /* 0x000ee80000300800 */
[----:B------:R-:W3:Y:S04]  /*35be0*/  LDL.LU R2, [R1+0x1740] ;  /* 0x0017400001027983 */ /* 0x000ee80000300800 */
[----:B------:R-:W3:Y:S04]  /*35bf0*/  LDL.LU R3, [R1+0x177c] ;  /* 0x00177c0001037983 */ /* 0x000ee80000300800 */
[----:B------:R-:W3:Y:S04]  /*35c00*/  LDL.LU R7, [R1+0x1774] ;  /* 0x0017740001077983 */ /* 0x000ee80000300800 */
[----:B------:R0:W-:Y:S01]  /*35c10*/  STL.64 [R1+0x370], R24 ;  /* 0x0003701801007387 */ /* 0x0001e20000100a00 */
[----:B--2---:R-:W-:Y:S01]  /*35c20*/  IADD3 R0, P6, PT, R0, R9, RZ ;  /* 0x0000000900007210 */ /* 0x004fe20007fde0ff */
[----:B0-----:R-:W-:-:S02]  /*35c30*/  IMAD.MOV.U32 R24, RZ, RZ, R4 ;  /* 0x000000ffff187224 */ /* 0x001fc400078e0004 */
[----:B------:R-:W-:-:S05]  /*35c40*/  IMAD.MOV.U32 R25, RZ, RZ, R8 ;  /* 0x000000ffff197224 */ /* 0x000fca00078e0008 */
[----:B------:R0:W-:Y:S04]  /*35c50*/  STL.64 [R1+0x368], R24 ;  /* 0x0003681801007387 */ /* 0x0001e80000100a00 */
[----:B0-----:R-:W2:Y:S04]  /*35c60*/  LDL.LU.64 R24, [R1+0x1e40] ;  /* 0x001e400001187983 */ /* 0x001ea80000300a00 */
[----:B------:R-:W2:Y:S04]  /*35c70*/  LDL.LU R4, [R1+0x178c] ;  /* 0x00178c0001047983 */ /* 0x000ea80000300800 */
[----:B------:R-:W2:Y:S04]  /*35c80*/  LDL.LU R8, [R1+0x1784] ;  /* 0x0017840001087983 */ /* 0x000ea80000300800 */
[----:B------:R0:W-:Y:S04]  /*35c90*/  STL [R1+0x179c], R0 ;  /* 0x00179c0001007387 */ /* 0x0001e80000100800 */
[----:B0-----:R-:W2:Y:S02]  /*35ca0*/  LDL.LU R0, [R1+0x1e38] ;  /* 0x001e380001007983 */ /* 0x001ea40000300800 */
[----:B--2---:R-:W-:-:S05]  /*35cb0*/  IADD3 R0, P1, PT, R0, R9, RZ ;  /* 0x0000000900007210 */ /* 0x004fca0007f3e0ff */
[----:B------:R0:W-:Y:S04]  /*35cc0*/  STL [R1+0x1794], R0 ;  /* 0x0017940001007387 */ /* 0x0001e80000100800 */
[----:B0-----:R-:W2:Y:S01]  /*35cd0*/  LDL.LU R0, [R1+0x1e34] ;  /* 0x001e340001007983 */ /* 0x001ea20000300800 */
[-C--:B------:R-:W-:Y:S02]  /*35ce0*/  IADD3 R4, P2, PT, R4, R9.reuse, RZ ;  /* 0x0000000904047210 */ /* 0x080fe40007f5e0ff */
[-C--:B------:R-:W-:Y:S02]  /*35cf0*/  IADD3 R8, P3, PT, R8, R9.reuse, RZ ;  /* 0x0000000908087210 */ /* 0x080fe40007f7e0ff */
[-C--:B---3--:R-:W-:Y:S02]  /*35d00*/  IADD3 R3, P4, PT, R3, R9.reuse, RZ ;  /* 0x0000000903037210 */ /* 0x088fe40007f9e0ff */
[-C--:B------:R-:W-:Y:S01]  /*35d10*/  IADD3 R7, P5, PT, R7, R9.reuse, RZ ;  /* 0x0000000907077210 */ /* 0x080fe20007fbe0ff */
[----:B------:R-:W-:Y:S04]  /*35d20*/  STL [R1+0x178c], R4 ;  /* 0x00178c0401007387 */ /* 0x000fe80000100800 */
[----:B------:R-:W-:Y:S04]  /*35d30*/  STL [R1+0x1784], R8 ;  /* 0x0017840801007387 */ /* 0x000fe80000100800 */
[----:B------:R-:W-:Y:S04]  /*35d40*/  STL [R1+0x177c], R3 ;  /* 0x00177c0301007387 */ /* 0x000fe80000100800 */
[----:B------:R-:W-:Y:S01]  /*35d50*/  STL [R1+0x1774], R7 ;  /* 0x0017740701007387 */ /* 0x000fe20000100800 */
[--C-:B--2---:R-:W-:Y:S01]  /*35d60*/  IMAD.X R18, R18, 0x1, R0.reuse, P6 ;  /* 0x0000000112127824 */ /* 0x104fe200030e0600 */
[-C--:B------:R-:W-:Y:S01]  /*35d70*/  IADD3 R24, P6, PT, R24, R9.reuse, RZ ;  /* 0x0000000918187210 */ /* 0x080fe20007fde0ff */
[--C-:B------:R-:W-:Y:S01]  /*35d80*/  IMAD.X R25, R25, 0x1, R0.reuse, P1 ;  /* 0x0000000119197824 */ /* 0x100fe200008e0600 */
[-C--:B----4-:R-:W-:Y:S01]  /*35d90*/  IADD3 R26, P1, PT, R26, R9.reuse, RZ ;  /* 0x000000091a1a7210 */ /* 0x090fe20007f3e0ff */
[----:B------:R-:W-:Y:S01]  /*35da0*/  IMAD.X R27, R27, 0x1, R0, P2 ;  /* 0x000000011b1b7824 */ /* 0x000fe200010e0600 */
[----:B------:R-:W-:Y:S01]  /*35db0*/  STL [R1+0x1798], R18 ;  /* 0x0017981201007387 */ /* 0x000fe20000100800 */
[----:B------:R-:W-:-:S03]  /*35dc0*/  IADD3 R19, P2, PT, R19, R9, RZ ;  /* 0x0000000913137210 */ /* 0x000fc60007f5e0ff */
[----:B------:R-:W-:Y:S01]  /*35dd0*/  STL [R1+0x176c], R24 ;  /* 0x00176c1801007387 */ /* 0x000fe20000100800 */
[----:B------:R-:W-:-:S03]  /*35de0*/  IMAD.X R20, R20, 0x1, R0, P3 ;  /* 0x0000000114147824 */ /* 0x000fc600018e0600 */
        /* <DEDUP_REMOVED lines=26> */
[----:B------:R-:W-:Y:S04]  /*35f90*/  STL [R1+0x1734], R11 ;  /* 0x0017340b01007387 */ /* 0x000fe80000100800 */
[----:B------:R-:W-:Y:S01]  /*35fa0*/  STL [R1+0x1758], R17 ;  /* 0x0017581101007387 */ /* 0x000fe20000100800 */
[----:B------:R-:W-:-:S03]  /*35fb0*/  IMAD.X R12, R12, 0x1, R0, P4 ;  /* 0x000000010c0c7824 */ /* 0x000fc600020e0600 */
[----:B------:R-:W-:Y:S01]  /*35fc0*/  STL [R1+0x172c], R16 ;  /* 0x00172c1001007387 */ /* 0x000fe20000100800 */
[----:B------:R-:W-:-:S03]  /*35fd0*/  IADD3 R28, P4, PT, R28, R9, RZ ;  /* 0x000000091c1c7210 */ /* 0x000fc60007f9e0ff */
[----:B------:R-:W-:Y:S04]  /*35fe0*/  STL [R1+0x1750], R29 ;  /* 0x0017501d01007387 */ /* 0x000fe80000100800 */
[----:B------:R-:W-:Y:S04]  /*35ff0*/  STL [R1+0x1724], R13 ;  /* 0x0017240d01007387 */ /* 0x000fe80000100800 */
[----:B------:R0:W-:Y:S01]  /*36000*/  STL [R1+0x1e30], R0 ;  /* 0x001e300001007387 */ /* 0x0001e20000100800 */
[----:B------:R-:W-:-:S03]  /*36010*/  IMAD.X R2, R2, 0x1, R0, P5 ;  /* 0x0000000102027824 */ /* 0x000fc600028e0600 */
[----:B------:R-:W-:Y:S04]  /*36020*/  STL [R1+0x1748], R12 ;  /* 0x0017480c01007387 */ /* 0x000fe80000100800 */
[----:B0-----:R-:W2:Y:S04]  /*36030*/  LDL.LU R0, [R1+0x1714] ;  /* 0x0017140001007983 */ /* 0x001ea80000300800 */
[----:B------:R-:W-:Y:S04]  /*36040*/  STL [R1+0x171c], R28 ;  /* 0x00171c1c01007387 */ /* 0x000fe80000100800 */
[----:B------:R-:W3:Y:S04]  /*36050*/  LDL.LU R4, [R1+0x1704] ;  /* 0x0017040001047983 */ /* 0x000ee80000300800 */
[----:B------:R-:W-:Y:S04]  /*36060*/  STL [R1+0x1740], R2 ;  /* 0x0017400201007387 */ /* 0x000fe80000100800 */
[----:B---3--:R0:W-:Y:S04]  /*36070*/  STL [R1+0x1e24], R4 ;  /* 0x001e240401007387 */ /* 0x0081e80000100800 */
[----:B0-----:R-:W3:Y:S04]  /*36080*/  LDL.LU R4, [R1+0x1730] ;  /* 0x0017300001047983 */ /* 0x001ee80000300800 */
[----:B---3--:R0:W-:Y:S04]  /*36090*/  STL [R1+0x1e28], R4 ;  /* 0x001e280401007387 */ /* 0x0081e80000100800 */
[----:B0-----:R-:W3:Y:S01]  /*360a0*/  LDL.LU R4, [R1+0x170c] ;  /* 0x00170c0001047983 */ /* 0x001ee20000300800 */
[----:B--2---:R-:W-:-:S03]  /*360b0*/  IADD3 R0, P5, PT, R0, R9, RZ ;  /* 0x0000000900007210 */ /* 0x004fc60007fbe0ff */
[----:B---3--:R0:W-:Y:S04]  /*360c0*/  STL [R1+0x1e2c], R4 ;  /* 0x001e2c0401007387 */ /* 0x0081e80000100800 */
[----:B0-----:R-:W2:Y:S04]  /*360d0*/  LDL.LU R4, [R1+0x1738] ;  /* 0x0017380001047983 */ /* 0x001ea80000300800 */
        /* <DEDUP_REMOVED lines=26> */
[----:B------:R0:W-:Y:S04]  /*36280*/  STL [R1+0x1714], R0 ;  /* 0x0017140001007387 */ /* 0x0001e80000100800 */
[----:B0-----:R-:W2:Y:S02]  /*36290*/  LDL.LU R0, [R1+0x1e30] ;  /* 0x001e300001007983 */ /* 0x001ea40000300800 */
[----:B--2---:R-:W-:-:S05]  /*362a0*/  IMAD.X R4, R4, 0x1, R0, P6 ;  /* 0x0000000104047824 */ /* 0x004fca00030e0600 */
[----:B------:R0:W-:Y:S04]  /*362b0*/  STL [R1+0x1738], R4 ;  /* 0x0017380401007387 */ /* 0x0001e80000100800 */
[----:B0-----:R-:W2:Y:S02]  /*362c0*/  LDL.LU R4, [R1+0x1e2c] ;  /* 0x001e2c0001047983 */ /* 0x001ea40000300800 */
[----:B--2---:R-:W-:-:S05]  /*362d0*/  IADD3 R4, P6, PT, R4, R9, RZ ;  /* 0x0000000904047210 */ /* 0x004fca0007fde0ff */
[----:B------:R0:W-:Y:S04]  /*362e0*/  STL [R1+0x170c], R4 ;  /* 0x00170c0401007387 */ /* 0x0001e80000100800 */
[----:B0-----:R-:W2:Y:S02]  /*362f0*/  LDL.LU R4, [R1+0x1e28] ;  /* 0x001e280001047983 */ /* 0x001ea40000300800 */
[----:B--2---:R-:W-:-:S05]  /*36300*/  IMAD.X R4, R4, 0x1, R0, P1 ;  /* 0x0000000104047824 */ /* 0x004fca00008e0600 */
[----:B------:R0:W-:Y:S04]  /*36310*/  STL [R1+0x1730], R4 ;  /* 0x0017300401007387 */ /* 0x0001e80000100800 */
[----:B0-----:R-:W2:Y:S01]  /*36320*/  LDL.LU R4, [R1+0x1e24] ;  /* 0x001e240001047983 */ /* 0x001ea20000300800 */
[--C-:B---3--:R-:W-:Y:S01]  /*36330*/  IMAD.X R8, R8, 0x1, R0.reuse, P2 ;  /* 0x0000000108087824 */ /* 0x108fe200010e0600 */
[-C--:B----4-:R-:W-:Y:S01]  /*36340*/  IADD3 R3, P2, PT, R3, R9.reuse, RZ ;  /* 0x0000000903037210 */ /* 0x090fe20007f5e0ff */
[--C-:B------:R-:W-:Y:S01]  /*36350*/  IMAD.X R7, R7, 0x1, R0.reuse, P3 ;  /* 0x0000000107077824 */ /* 0x100fe200018e0600 */
[-C--:B------:R-:W-:Y:S01]  /*36360*/  IADD3 R18, P3, PT, R18, R9.reuse, RZ ;  /* 0x0000000912127210 */ /* 0x080fe20007f7e0ff */
        /* <DEDUP_REMOVED lines=16> */
[----:B------:R-:W-:Y:S01]  /*36470*/  IMAD.X R28, R28, 0x1, R0, P2 ;  /* 0x000000011c1c7824 */ /* 0x000fe200010e0600 */
[----:B------:R-:W-:-:S02]  /*36480*/  IADD3 R2, P2, PT, R2, R9, RZ ;  /* 0x0000000902027210 */ /* 0x000fc40007f5e0ff */
[----:B--2---:R-:W-:-:S05]  /*36490*/  IADD3 R4, P1, PT, R4, R9, RZ ;  /* 0x0000000904047210 */ /* 0x004fca0007f3e0ff */
[----:B------:R-:W-:Y:S04]  /*364a0*/  STL [R1+0x1704], R4 ;  /* 0x0017040401007387 */ /* 0x000fe80000100800 */
[----:B------:R-:W-:Y:S04]  /*364b0*/  STL [R1+0x1728], R8 ;  /* 0x0017280801007387 */ /* 0x000fe80000100800 */
[----:B------:R-:W-:Y:S04]  /*364c0*/  STL [R1+0x16fc], R3 ;  /* 0x0016fc0301007387 */ /* 0x000fe80000100800 */
[----:B------:R-:W-:Y:S04]  /*364d0*/  STL [R1+0x1720], R7 ;  /* 0x0017200701007387 */ /* 0x000fe80000100800 */
[----:B------:R-:W-:Y:S04]  /*364e0*/  STL [R1+0x16f4], R18 ;  /* 0x0016f41201007387 */ /* 0x000fe80000100800 */
[----:B------:R-:W-:Y:S04]  /*364f0*/  STL [R1+0x1718], R24 ;  /* 0x0017181801007387 */ /* 0x000fe80000100800 */
[----:B------:R-:W-:Y:S01]  /*36500*/  STL [R1+0x16ec], R25 ;  /* 0x0016ec1901007387 */ /* 0x000fe20000100800 */
[----:B------:R-:W-:-:S03]  /*36510*/  IMAD.X R21, R21, 0x1, R0, P1 ;  /* 0x0000000115157824 */ /* 0x000fc600008e0600 */
[----:B------:R-:W-:Y:S01]  /*36520*/  STL [R1+0x1710], R26 ;  /* 0x0017101a01007387 */ /* 0x000fe20000100800 */
[----:B------:R-:W-:-:S03]  /*36530*/  IADD3 R22, P1, PT, R22, R9, RZ ;  /* 0x0000000916167210 */ /* 0x000fc60007f3e0ff */
        /* <DEDUP_REMOVED lines=12> */
[----:B------:R-:W-:Y:S04]  /*36600*/  STL [R1+0x16e0], R11 ;  /* 0x0016e00b01007387 */ /* 0x000fe80000100800 */
[----:B------:R-:W-:Y:S01]  /*36610*/  STL [R1+0x16b4], R17 ;  /* 0x0016b41101007387 */ /* 0x000fe20000100800 */
[----:B------:R-:W-:-:S03]  /*36620*/  IADD3 R12, P1, PT, R12, R9, RZ ;  /* 0x000000090c0c7210 */ /* 0x000fc60007f3e0ff */
[----:B------:R-:W-:Y:S04]  /*36630*/  STL [R1+0x16d8], R16 ;  /* 0x0016d81001007387 */ /* 0x000fe80000100800 */
[----:B------:R-:W-:Y:S04]  /*36640*/  STL [R1+0x16ac], R29 ;  /* 0x0016ac1d01007387 */ /* 0x000fe80000100800 */
[----:B------:R-:W-:Y:S04]  /*36650*/  STL [R1+0x16d0], R13 ;  /* 0x0016d00d01007387 */ /* 0x000fe80000100800 */
[----:B------:R0:W-:Y:S04]  /*36660*/  STL [R1+0x1e20], R9 ;  /* 0x001e200901007387 */ /* 0x0001e80000100800 */
        /* <DEDUP_REMOVED lines=9> */
[----:B--2---:R-:W-:-:S03]  /*36700*/  IMAD.X R9, R9, 0x1, R0, P3 ;  /* 0x0000000109097824 */ /* 0x004fc600018e0600 */
        /* <DEDUP_REMOVED lines=30> */
[----:B--2---:R-:W-:-:S05]  /*368f0*/  IADD3 R4, P3, PT, R4, R9, RZ ;  /* 0x0000000904047210 */ /* 0x004fca0007f7e0ff */
[----:B------:R0:W-:Y:S04]  /*36900*/  STL [R1+0x1694], R4 ;  /* 0x0016940401007387 */ /* 0x0001e80000100800 */
[----:B0-----:R-:W2:Y:S02]  /*36910*/  LDL.LU R4, [R1+0x1e1c] ;  /* 0x001e1c0001047983 */ /* 0x001ea40000300800 */
[----:B--2---:R-:W-:-:S05]  /*36920*/  IMAD.X R4, R4, 0x1, R0, P4 ;  /* 0x0000000104047824 */ /* 0x004fca00020e0600 */
[----:B------:R0:W-:Y:S04]  /*36930*/  STL [R1+0x16b8], R4 ;  /* 0x0016b80401007387 */ /* 0x0001e80000100800 */
[----:B0-----:R-:W2:Y:S02]  /*36940*/  LDL.LU R4, [R1+0x1e18] ;  /* 0x001e180001047983 */ /* 0x001ea40000300800 */
[----:B--2---:R-:W-:-:S05]  /*36950*/  IADD3 R4, P4, PT, R4, R9, RZ ;  /* 0x0000000904047210 */ /* 0x004fca0007f9e0ff */
[----:B------:R0:W-:Y:S04]  /*36960*/  STL [R1+0x168c], R4 ;  /* 0x00168c0401007387 */ /* 0x0001e80000100800 */
[----:B0-----:R-:W2:Y:S01]  /*36970*/  LDL.LU R4, [R1+0x1e14] ;  /* 0x001e140001047983 */ /* 0x001ea20000300800 */
[--C-:B----4-:R-:W-:Y:S01]  /*36980*/  IMAD.X R3, R3, 0x1, R0.reuse, P6 ;  /* 0x0000000103037824 */ /* 0x110fe200030e0600 */
        /* <DEDUP_REMOVED lines=18> */
[----:B------:R-:W-:Y:S01]  /*36ab0*/  IADD3 R13, P4, PT, R13, R9, RZ ;  /* 0x000000090d0d7210 */ /* 0x000fe20007f9e0ff */
[----:B------:R-:W-:-:S02]  /*36ac0*/  IMAD.X R2, R2, 0x1, R0, P6 ;  /* 0x0000000102027824 */ /* 0x000fc400030e0600 */
[----:B--2---:R-:W-:Y:S01]  /*36ad0*/  IMAD.X R4, R4, 0x1, R0, P5 ;  /* 0x0000000104047824 */ /* 0x004fe200028e0600 */
[----:B---3--:R-:W-:-:S04]  /*36ae0*/  IADD3 R8, P5, PT, R8, R9, RZ ;  /* 0x0000000908087210 */ /* 0x008fc80007fbe0ff */
        /* <DEDUP_REMOVED lines=3020> */
[----:B------:R-:W-:Y:S01]  /*427b0*/  IADD3 R14, P4, PT, R14, UR8, RZ ;  /* 0x000000080e0e7c10 */ /* 0x000fe2000ff9e0ff */
[--C-:B------:R-:W-:Y:S01]  /*427c0*/  IMAD.X R15, R15, 0x1, R0.reuse, P5 ;  /* 0x000000010f0f7824 */ /* 0x100fe200028e0600 */
[----:B------:R-:W-:Y:S01]  /*427d0*/  IADD3 R11, P5, PT, R11, UR8, RZ ;  /* 0x000000080b0b7c10 */ /* 0x000fe2000ffbe0ff */
[--C-:B------:R-:W-:Y:S01]  /*427e0*/  IMAD.X R17, R17, 0x1, R0.reuse, P6 ;  /* 0x0000000111117824 */ /* 0x100fe200030e0600 */
[----:B------:R-:W-:Y:S01]  /*427f0*/  IADD3 R16, P6, PT, R16, UR8, RZ ;  /* 0x0000000810107c10 */ /* 0x000fe2000ffde0ff */
[--C-:B------:R-:W-:Y:S01]  /*42800*/  IMAD.X R29, R29, 0x1, R0.reuse, P1 ;  /* 0x000000011d1d7824 */ /* 0x100fe200008e0600 */
[----:B------:R-:W-:Y:S01]  /*42810*/  IADD3 R13, P1, PT, R13, UR8, RZ ;  /* 0x000000080d0d7c10 */ /* 0x000fe2000ff3e0ff */
[----:B--2---:R-:W-:Y:S01]  /*42820*/  IMAD.X R4, R4, 0x1, R0, P2 ;  /* 0x0000000104047824 */ /* 0x004fe200010e0600 */
[----:B---3--:R-:W-:-:S04]  /*42830*/  IADD3 R8, P2, PT, R8, R9, RZ ;  /* 0x0000000908087210 */ /* 0x008fc80007f5e0ff */
[----:B------:R0:W-:Y:S04]  /*42840*/  STL [R1+0x1950], R4 ;  /* 0x0019500401007387 */ /* 0x0001e80000100800 */
        /* <DEDUP_REMOVED lines=25> */
[----:B0-----:R-:W2:Y:S01]  /*429e0*/  LDL.LU R4, [R1+0x19f4] ;  /* 0x0019f40001047983 */ /* 0x001ea20000300800 */
[----:B------:R-:W-:Y:S01]  /*429f0*/  IMAD.X R12, R12, 0x1, R0, P2 ;  /* 0x000000010c0c7824 */ /* 0x000fe200010e0600 */
[----:B------:R-:W-:-:S04]  /*42a00*/  IADD3 R28, P2, PT, R28, UR8, RZ ;  /* 0x000000081c1c7c10 */ /* 0x000fc8000ff5e0ff */
[----:B------:R-:W-:Y:S01]  /*42a10*/  STL [R1+0x9e0], R12 ;  /* 0x0009e00c01007387 */ /* 0x000fe20000100800 */
[----:B------:R-:W-:-:S03]  /*42a20*/  IMAD.X R2, R2, 0x1, R0, P3 ;  /* 0x0000000102027824 */ /* 0x000fc600018e0600 */
[----:B--2---:R0:W-:Y:S04]  /*42a30*/  STL [R1+0x1c30], R4 ;  /* 0x001c300401007387 */ /* 0x0041e80000100800 */
[----:B------:R1:W-:Y:S04]  /*42a40*/  STL [R1+0x19e4], R28 ;  /* 0x0019e41c01007387 */ /* 0x0003e80000100800 */
[----:B0-----:R-:W2:Y:S04]  /*42a50*/  LDL.LU R4, [R1+0x19e0] ;  /* 0x0019e00001047983 */ /* 0x001ea80000300800 */
[----:B------:R0:W-:Y:S04]  /*42a60*/  STL [R1+0x9d8], R2 ;  /* 0x0009d80201007387 */ /* 0x0001e80000100800 */
[----:B------:R-:W3:Y:S04]  /*42a70*/  LDL.LU R8, [R1+0x19bc] ;  /* 0x0019bc0001087983 */ /* 0x000ee80000300800 */
[----:B------:R-:W4:Y:S04]  /*42a80*/  LDL.LU R3, [R1+0x19f0] ;  /* 0x0019f00001037983 */ /* 0x000f280000300800 */
[----:B------:R-:W3:Y:S04]  /*42a90*/  LDL.LU R7, [R1+0x19b8] ;  /* 0x0019b80001077983 */ /* 0x000ee80000300800 */
        /* <DEDUP_REMOVED lines=22> */
[----:B-1----:R-:W4:Y:S04]  /*42c00*/  LDL.LU R28, [R1+0x1a54] ;  /* 0x001a5400011c7983 */ /* 0x002f280000300800 */
[----:B0-----:R-:W4:Y:S04]  /*42c10*/  LDL.LU R2, [R1+0x1a20] ;  /* 0x001a200001027983 */ /* 0x001f280000300800 */
[----:B------:R0:W-:Y:S04]  /*42c20*/  STL [R1+0x1c14], R0 ;  /* 0x001c140001007387 */ /* 0x0001e80000100800 */
[----:B0-----:R-:W4:Y:S01]  /*42c30*/  LDL.LU R0, [R1+0x9d4] ;  /* 0x0009d40001007983 */ /* 0x001f220000300800 */
[----:B--2---:R-:W-:-:S05]  /*42c40*/  IADD3 R4, P3, PT, R4, UR8, RZ ;  /* 0x0000000804047c10 */ /* 0x004fca000ff7e0ff */
[----:B------:R0:W-:Y:S04]  /*42c50*/  STL [R1+0x19e0], R4 ;  /* 0x0019e00401007387 */ /* 0x0001e80000100800 */
[----:B0-----:R-:W2:Y:S01]  /*42c60*/  LDL.LU R4, [R1+0x1c30] ;  /* 0x001c300001047983 */ /* 0x001ea20000300800 */
[----:B---3--:R-:W-:Y:S02]  /*42c70*/  IADD3.X R8, PT, PT, R8, UR4, RZ, P5, !PT ;  /* 0x0000000408087c10 */ /* 0x008fe4000affe4ff */
[----:B----4-:R-:W-:Y:S02]  /*42c80*/  IADD3 R3, P5, PT, R3, UR8, RZ ;  /* 0x0000000803037c10 */ /* 0x010fe4000ffbe0ff */
[----:B------:R-:W-:Y:S02]  /*42c90*/  IADD3.X R7, PT, PT, R7, UR4, RZ, P6, !PT ;  /* 0x0000000407077c10 */ /* 0x000fe4000b7fe4ff */
[----:B------:R-:W-:-:S02]  /*42ca0*/  IADD3 R18, P6, PT, R18, UR8, RZ ;  /* 0x0000000812127c10 */ /* 0x000fc4000ffde0ff */
[----:B------:R-:W-:Y:S02]  /*42cb0*/  IADD3.X R24, PT, PT, R24, UR4, RZ, P1, !PT ;  /* 0x0000000418187c10 */ /* 0x000fe40008ffe4ff */
[----:B------:R-:W-:Y:S02]  /*42cc0*/  IADD3 R25, P1, PT, R25, UR8, RZ ;  /* 0x0000000819197c10 */ /* 0x000fe4000ff3e0ff */
[----:B------:R-:W-:Y:S02]  /*42cd0*/  IADD3.X R26, PT, PT, R26, UR4, RZ, P2, !PT ;  /* 0x000000041a1a7c10 */ /* 0x000fe400097fe4ff */
[----:B------:R-:W-:Y:S02]  /*42ce0*/  IADD3 R27, P2, PT, R27, UR8, RZ ;  /* 0x000000081b1b7c10 */ /* 0x000fe4000ff5e0ff */
[----:B------:R-:W-:Y:S02]  /*42cf0*/  IADD3.X R19, PT, PT, R19, UR4, RZ, P3, !PT ;  /* 0x0000000413137c10 */ /* 0x000fe40009ffe4ff */
[----:B------:R-:W-:-:S02]  /*42d00*/  IADD3 R20, P3, PT, R20, UR8, RZ ;  /* 0x0000000814147c10 */ /* 0x000fc4000ff7e0ff */
[----:B------:R-:W-:-:S05]  /*42d10*/  IADD3.X R0, PT, PT, R0, UR4, RZ, P4, !PT ;  /* 0x0000000400007c10 */ /* 0x000fca000a7fe4ff */
[----:B------:R0:W-:Y:S01]  /*42d20*/  STL [R1+0x9d4], R0 ;  /* 0x0009d40001007387 */ /* 0x0001e20000100800 */
[----:B------:R-:W-:Y:S02]  /*42d30*/  IADD3.X R23, PT, PT, R23, UR4, RZ, P5, !PT ;  /* 0x0000000417177c10 */ /* 0x000fe4000affe4ff */
[----:B------:R-:W-:Y:S02]  /*42d40*/  IADD3 R10, P5, PT, R10, UR8, RZ ;  /* 0x000000080a0a7c10 */ /* 0x000fe4000ffbe0ff */
[----:B------:R-:W-:Y:S02]  /*42d50*/  IADD3.X R9, PT, PT, R9, UR4, RZ, P6, !PT ;  /* 0x0000000409097c10 */ /* 0x000fe4000b7fe4ff */
[----:B------:R-:W-:Y:S02]  /*42d60*/  IADD3 R6, P6, PT, R6, UR8, RZ ;  /* 0x0000000806067c10 */ /* 0x000fe4000ffde0ff */
[----:B------:R-:W-:Y:S02]  /*42d70*/  IADD3.X R5, PT, PT, R5, UR4, RZ, P1, !PT ;  /* 0x0000000405057c10 */ /* 0x000fe40008ffe4ff */
[----:B------:R-:W-:-:S02]  /*42d80*/  IADD3 R14, P1, PT, R14, UR8, RZ ;  /* 0x000000080e0e7c10 */ /* 0x000fc4000ff3e0ff */
[----:B------:R-:W-:Y:S02]  /*42d90*/  IADD3.X R15, PT, PT, R15, UR4, RZ, P2, !PT ;  /* 0x000000040f0f7c10 */ /* 0x000fe400097fe4ff */
[----:B------:R-:W-:Y:S02]  /*42da0*/  IADD3 R11, P2, PT, R11, UR8, RZ ;  /* 0x000000080b0b7c10 */ /* 0x000fe4000ff5e0ff */
[----:B------:R-:W-:Y:S02]  /*42db0*/  IADD3.X R17, PT, PT, R17, UR4, RZ, P3, !PT ;  /* 0x0000000411117c10 */ /* 0x000fe40009ffe4ff */
[----:B------:R-:W-:Y:S02]  /*42dc0*/  IADD3 R16, P3, PT, R16, UR8, RZ ;  /* 0x0000000810107c10 */ /* 0x000fe4000ff7e0ff */
[----:B--2---:R-:W-:-:S05]  /*42dd0*/  IADD3 R4, P4, PT, R4, UR8, RZ ;  /* 0x0000000804047c10 */ /* 0x004fca000ff9e0ff */
[----:B------:R-:W-:Y:S04]  /*42de0*/  STL [R1+0x19f4], R4 ;  /* 0x0019f40401007387 */ /* 0x000fe80000100800 */
[----:B------:R-:W-:Y:S04]  /*42df0*/  STL [R1+0x19bc], R8 ;  /* 0x0019bc0801007387 */ /* 0x000fe80000100800 */
[----:B------:R-:W-:Y:S04]  /*42e00*/  STL [R1+0x19f0], R3 ;  /* 0x0019f00301007387 */ /* 0x000fe80000100800 */
[----:B------:R-:W-:Y:S04]  /*42e10*/  STL [R1+0x19b8], R7 ;  /* 0x0019b80701007387 */ /* 0x000fe80000100800 */
[----:B------:R-:W-:Y:S04]  /*42e20*/  STL [R1+0x1a04], R18 ;  /* 0x001a041201007387 */ /* 0x000fe80000100800 */
[----:B------:R-:W-:Y:S04]  /*42e30*/  STL [R1+0x19cc], R24 ;  /* 0x0019cc1801007387 */ /* 0x000fe80000100800 */
[----:B------:R-:W-:Y:S01]  /*42e40*/  STL [R1+0x1a00], R25 ;  /* 0x001a001901007387 */ /* 0x000fe20000100800 */
[----:B------:R-:W-:-:S03]  /*42e50*/  IADD3.X R21, PT, PT, R21, UR4, RZ, P4, !PT ;  /* 0x0000000415157c10 */ /* 0x000fc6000a7fe4ff */
[----:B------:R-:W-:Y:S01]  /*42e60*/  STL [R1+0x19c8], R26 ;  /* 0x0019c81a01007387 */ /* 0x000fe20000100800 */
[----:B------:R-:W-:-:S03]  /*42e70*/  IADD3 R22, P4, PT, R22, UR8, RZ ;  /* 0x0000000816167c10 */ /* 0x000fc6000ff9e0ff */
        /* <DEDUP_REMOVED lines=19> */
[----:B0-----:R-:W2:Y:S01]  /*42fb0*/  LDL.LU R0, [R1+0x1a64] ;  /* 0x001a640001007983 */ /* 0x001ea20000300800 */
[----:B------:R-:W-:-:S02]  /*42fc0*/  IADD3.X R12, PT, PT, R12, UR4, RZ, P5, !PT ;  /* 0x000000040c0c7c10 */ /* 0x000fc4000affe4ff */
[----:B------:R-:W-:-:S03]  /*42fd0*/  IADD3 R28, P5, PT, R28, UR8, RZ ;  /* 0x000000081c1c7c10 */ /* 0x000fc6000ffbe0ff */
[----:B------:R-:W-:Y:S04]  /*42fe0*/  STL [R1+0x1a18], R12 ;  /* 0x001a180c01007387 */ /* 0x000fe80000100800 */
[----:B--2---:R0:W-:Y:S04]  /*42ff0*/  STL [R1+0x1c28], R0 ;  /* 0x001c280001007387 */ /* 0x0041e80000100800 */
[----:B------:R-:W-:Y:S04]  /*43000*/  STL [R1+0x1a54], R28 ;  /* 0x001a541c01007387 */ /* 0x000fe80000100800 */
[----:B0-----:R-:W2:Y:S01]  /*43010*/  LDL.LU R0, [R1+0x1a28] ;  /* 0x001a280001007983 */ /* 0x001ea20000300800 */
[----:B------:R-:W-:-:S05]  /*43020*/  IADD3.X R2, PT, PT, R2, UR4, RZ, P6, !PT ;  /* 0x0000000402027c10 */ /* 0x000fca000b7fe4ff */
[----:B------:R-:W-:Y:S04]  /*43030*/  STL [R1+0x1a20], R2 ;  /* 0x001a200201007387 */ /* 0x000fe80000100800 */
        /* <DEDUP_REMOVED lines=30> */
[----:B--2---:R-:W-:-:S05]  /*43220*/  IADD3 R0, P6, PT, R0, UR8, RZ ;  /* 0x0000000800007c10 */ /* 0x004fca000ffde0ff */
[----:B------:R0:W-:Y:S04]  /*43230*/  STL [R1+0x1a5c], R0 ;  /* 0x001a5c0001007387 */ /* 0x0001e80000100800 */
[----:B0-----:R-:W2:Y:S02]  /*43240*/  LDL.LU R0, [R1+0x1c2c] ;  /* 0x001c2c0001007983 */ /* 0x001ea40000300800 */
[----:B--2---:R-:W-:-:S05]  /*43250*/  IADD3.X R0, PT, PT, R0, UR4, RZ, P1, !PT ;  /* 0x0000000400007c10 */ /* 0x004fca0008ffe4ff */
        /* <DEDUP_REMOVED lines=23> */
[----:B--2---:R-:W-:-:S05]  /*433d0*/  IADD3 R0, P1, PT, R0, UR8, RZ ;  /* 0x0000000800007c10 */ /* 0x004fca000ff3e0ff */
[----:B------:R0:W-:Y:S04]  /*433e0*/  STL [R1+0x1a64], R0 ;  /* 0x001a640001007387 */ /* 0x0001e80000100800 */
        /* <DEDUP_REMOVED lines=29> */
[----:B0-----:R-:W2:Y:S01]  /*435c0*/  LDL.LU R0, [R1+0x1aa8] ;  /* 0x001aa80001007983 */ /* 0x001ea20000300800 */
[----:B------:R-:W-:-:S02]  /*435d0*/  IADD3 R12, P2, PT, R12, UR8, RZ ;  /* 0x000000080c0c7c10 */ /* 0x000fc4000ff5e0ff */
[----:B------:R-:W-:-:S03]  /*435e0*/  IADD3.X R28, PT, PT, R28, UR4, RZ, P3, !PT ;  /* 0x000000041c1c7c10 */ /* 0x000fc60009ffe4ff */
[----:B------:R-:W-:Y:S04]  /*435f0*/  STL [R1+0x1acc], R12 ;  /* 0x001acc0c01007387 */ /* 0x000fe80000100800 */
[----:B--2---:R0:W-:Y:S04]  /*43600*/  STL [R1+0x1c20], R0 ;  /* 0x001c200001007387 */ /* 0x0041e80000100800 */
[----:B------:R-:W-:Y:S04]  /*43610*/  STL [R1+0x1a98], R28 ;  /* 0x001a981c01007387 */ /* 0x000fe80000100800 */
[----:B0-----:R-:W2:Y:S01]  /*43620*/  LDL.LU R0, [R1+0x1adc] ;  /* 0x001adc0001007983 */ /* 0x001ea20000300800 */
[----:B------:R-:W-:-:S05]  /*43630*/  IADD3 R2, P3, PT, R2, UR8, RZ ;  /* 0x0000000802027c10 */ /* 0x000fca000ff7e0ff */
        /* <DEDUP_REMOVED lines=31> */
[----:B--2---:R-:W-:-:S05]  /*43830*/  IADD3.X R0, PT, PT, R0, UR4, RZ, P4, !PT ;  /* 0x0000000400007c10 */ /* 0x004fca000a7fe4ff */
[----:B------:R0:W-:Y:S04]  /*43840*/  STL [R1+0x1aa0], R0 ;  /* 0x001aa00001007387 */ /* 0x0001e80000100800 */
[----:B0-----:R-:W2:Y:S02]  /*43850*/  LDL.LU R0, [R1+0x1c24] ;  /* 0x001c240001007983 */ /* 0x001ea40000300800 */
[----:B--2---:R-:W-:-:S05]  /*43860*/  IADD3 R0, P4, PT, R0, UR8, RZ ;  /* 0x0000000800007c10 */ /* 0x004fca000ff9e0ff */
[----:B------:R0:W-:Y:S04]  /*43870*/  STL [R1+0x1adc], R0 ;  /* 0x001adc0001007387 */ /* 0x0001e80000100800 */
[----:B0-----:R-:W2:Y:S01]  /*43880*/  LDL.LU R0, [R1+0x1c20] ;  /* 0x001c200001007983 */ /* 0x001ea20000300800 */
[----:B----4-:R-:W-:Y:S02]  /*43890*/  IADD3.X R8, PT, PT, R8, UR4, RZ, P6, !PT ;  /* 0x0000000408087c10 */ /* 0x010fe4000b7fe4ff */
[----:B---3--:R-:W-:Y:S02]  /*438a0*/  IADD3 R3, P6, PT, R3, UR8, RZ ;  /* 0x0000000803037c10 */ /* 0x008fe4000ffde0ff */
        /* <DEDUP_REMOVED lines=18> */
[----:B--2---:R-:W-:Y:S02]  /*439d0*/  IADD3.X R0, PT, PT, R0, UR4, RZ, P5, !PT ;  /* 0x0000000400007c10 */ /* 0x004fe4000affe4ff */
[----:B------:R-:W-:-:S03]  /*439e0*/  IADD3 R4, P5, PT, R4, UR8, RZ ;  /* 0x0000000804047c10 */ /* 0x000fc6000ffbe0ff */
        /* <DEDUP_REMOVED lines=82> */
[----:B--2---:R-:W-:-:S05]  /*43f10*/  IADD3 R0, P2, PT, R0, UR8, RZ ;  /* 0x0000000800007c10 */ /* 0x004fca000ff5e0ff */
[----:B------:R0:W-:Y:S04]  /*43f20*/  STL [R1+0x1b5c], R0 ;  /* 0x001b5c0001007387 */ /* 0x0001e80000100800 */
[----:B0-----:R0:W5:Y:S04]  /*43f30*/  LDL.LU R0, [R1+0x1c14] ;  /* 0x001c140001007983 */ /* 0x0011680000300800 */
[----:B------:R1:W-:Y:S04]  /*43f40*/  STL [R1+0x1b28], R18 ;  /* 0x001b281201007387 */ /* 0x0003e80000100800 */
[----:B-1----:R0:W5:Y:S04]  /*43f50*/  LDL.LU R18, [R1+0x1c10] ;  /* 0x001c100001127983 */ /* 0x0021680000300800 */
[----:B------:R1:W-:Y:S04]  /*43f60*/  STL [R1+0x1b64], R10 ;  /* 0x001b640a01007387 */ /* 0x0003e80000100800 */
[----:B-1----:R-:W2:Y:S04]  /*43f70*/  LDL.LU R10, [R1+0x1c0c] ;  /* 0x001c0c00010a7983 */ /* 0x002ea80000300800 */
[----:B------:R1:W-:Y:S04]  /*43f80*/  STL [R1+0x1b30], R9 ;  /* 0x001b300901007387 */ /* 0x0003e80000100800 */
[----:B-1----:R-:W3:Y:S04]  /*43f90*/  LDL.LU R9, [R1+0x1c08] ;  /* 0x001c080001097983 */ /* 0x002ee80000300800 */
[----:B------:R1:W-:Y:S04]  /*43fa0*/  STL [R1+0x1b6c], R6 ;  /* 0x001b6c0601007387 */ /* 0x0003e80000100800 */
[----:B-1----:R-:W4:Y:S04]  /*43fb0*/  LDL.LU R6, [R1+0x1c04] ;  /* 0x001c040001067983 */ /* 0x002f280000300800 */
[----:B------:R1:W-:Y:S04]  /*43fc0*/  STL [R1+0x1b38], R5 ;  /* 0x001b380501007387 */ /* 0x0003e80000100800 */
[----:B-1----:R-:W2:Y:S01]  /*43fd0*/  LDL.LU R5, [R1+0x1c00] ;  /* 0x001c000001057983 */ /* 0x002ea20000300800 */
[----:B------:R-:W-:-:S03]  /*43fe0*/  IADD3 R29, P6, PT, R29, UR8, RZ ;  /* 0x000000081d1d7c10 */ /* 0x000fc6000ffde0ff */
[----:B------:R1:W-:Y:S01]  /*43ff0*/  STL [R1+0x1b74], R16 ;  /* 0x001b741001007387 */ /* 0x0003e20000100800 */
[----:B------:R-:W-:Y:S02]  /*44000*/  IADD3.X R12, PT, PT, R12, UR4, RZ, P1, !PT ;  /* 0x000000040c0c7c10 */ /* 0x000fe40008ffe4ff */
[----:B------:R-:W-:Y:S02]  /*44010*/  IADD3 R13, P1, PT, R13, UR8, RZ ;  /* 0x000000080d0d7c10 */ /* 0x000fe4000ff3e0ff */
[----:B------:R-:W-:Y:S02]  /*44020*/  IADD3.X R28, PT, PT, R28, UR4, RZ, P2, !PT ;  /* 0x000000041c1c7c10 */ /* 0x000fe400097fe4ff */
[----:B------:R-:W-:Y:S01]  /*44030*/  IADD3 R2, P2, PT, R2, UR8, RZ ;  /* 0x0000000802027c10 */ /* 0x000fe2000ff5e0ff */
[----:B-1----:R0:W5:Y:S04]  /*44040*/  LDL.LU R16, [R1+0x1bfc] ;  /* 0x001bfc0001107983 */ /* 0x0021680000300800 */
[----:B------:R1:W-:Y:S01]  /*44050*/  STL [R1+0x1b40], R17 ;  /* 0x001b401101007387 */ /* 0x0003e20000100800 */
[----:B------:R-:W-:-:S02]  /*44060*/  IADD3.X R4, PT, PT, R4, UR4, RZ, P3, !PT ;  /* 0x0000000404047c10 */ /* 0x000fc40009ffe4ff */
[----:B------:R-:W-:Y:S02]  /*44070*/  IADD3 R8, P3, PT, R8, UR8, RZ ;  /* 0x0000000808087c10 */ /* 0x000fe4000ff7e0ff */
[----:B------:R-:W-:Y:S01]  /*44080*/  IADD3.X R3, PT, PT, R3, UR4, RZ, P4, !PT ;  /* 0x0000000403037c10 */ /* 0x000fe2000a7fe4ff */
[----:B-1----:R0:W5:Y:S04]  /*44090*/  LDL.LU R17, [R1+0x1bf8] ;  /* 0x001bf80001117983 */ /* 0x0021680000300800 */
[----:B------:R1:W-:Y:S01]  /*440a0*/  STL [R1+0x1b7c], R29 ;  /* 0x001b7c1d01007387 */ /* 0x0003e20000100800 */
[----:B------:R-:W-:Y:S02]  /*440b0*/  IADD3 R7, P4, PT, R7, UR8, RZ ;  /* 0x0000000807077c10 */ /* 0x000fe4000ff9e0ff */
[----:B------:R-:W-:Y:S01]  /*440c0*/  IADD3.X R24, PT, PT, R24, UR4, RZ, P5, !PT ;  /* 0x0000000418187c10 */ /* 0x000fe2000affe4ff */
[----:B-1----:R0:W5:Y:S04]  /*440d0*/  LDL.LU R29, [R1+0x1bf4] ;  /* 0x001bf400011d7983 */ /* 0x0021680000300800 */
[----:B------:R1:W-:Y:S01]  /*440e0*/  STL [R1+0x1b48], R12 ;  /* 0x001b480c01007387 */ /* 0x0003e20000100800 */
[----:B------:R-:W-:-:S02]  /*440f0*/  IADD3 R25, P5, PT, R25, UR8, RZ ;  /* 0x0000000819197c10 */ /* 0x000fc4000ffbe0ff */
        /* <DEDUP_REMOVED lines=10> */
[----:B------:R1:W-:Y:S04]  /*441a0*/  STL [R1+0x1b8c], R2 ;  /* 0x001b8c0201007387 */ /* 0x0003e80000100800 */
[----:B------:R4:W-:Y:S04]  /*441b0*/  STL [R1+0x1b58], R4 ;  /* 0x001b580401007387 */ /* 0x0009e80000100800 */
[----:B------:R2:W-:Y:S04]  /*441c0*/  STL [R1+0x1b94], R8 ;  /* 0x001b940801007387 */ /* 0x0005e80000100800 */
[----:B------:R0:W-:Y:S04]  /*441d0*/  STL [R1+0x1b60], R3 ;  /* 0x001b600301007387 */ /* 0x0001e80000100800 */
[----:B------:R0:W-:Y:S04]  /*441e0*/  STL [R1+0x1b9c], R7 ;  /* 0x001b9c0701007387 */ /* 0x0001e80000100800 */
[----:B------:R0:W-:Y:S01]  /*441f0*/  STL [R1+0x1b68], R24 ;  /* 0x001b681801007387 */ /* 0x0001e20000100800 */
[----:B-1----:R-:W1:Y:S03]  /*44200*/  S2R R2, SR_TID.X ;  /* 0x0000000000027919 */ /* 0x002e660000002100 */
[----:B------:R0:W-:Y:S04]  /*44210*/  STL [R1+0x1ba4], R25 ;  /* 0x001ba41901007387 */ /* 0x0001e80000100800 */
[----:B------:R0:W-:Y:S01]  /*44220*/  STL [R1+0x1b70], R26 ;  /* 0x001b701a01007387 */ /* 0x0001e20000100800 */
[----:B------:R-:W-:-:S03]  /*44230*/  IADD3.X R22, PT, PT, R22, UR4, RZ, P3, !PT ;  /* 0x0000000416167c10 */ /* 0x000fc60009ffe4ff */
[----:B------:R0:W-:Y:S01]  /*44240*/  STL [R1+0x1bac], R27 ;  /* 0x001bac1b01007387 */ /* 0x0001e20000100800 */
[----:B------:R-:W-:-:S03]  /*44250*/  IADD3.X R23, PT, PT, R23, UR4, RZ, P4, !PT ;  /* 0x0000000417177c10 */ /* 0x000fc6000a7fe4ff */
[----:B------:R0:W-:Y:S01]  /*44260*/  STL [R1+0x1b78], R19 ;  /* 0x001b781301007387 */ /* 0x0001e20000100800 */
[----:B------:R-:W-:-:S03]  /*44270*/  IADD3.X R14, PT, PT, R14, UR4, RZ, P5, !PT ;  /* 0x000000040e0e7c10 */ /* 0x000fc6000affe4ff */
[----:B------:R0:W-:Y:S01]  /*44280*/  STL [R1+0x1bb0], R20 ;  /* 0x001bb01401007387 */ /* 0x0001e20000100800 */
[----:B------:R-:W-:-:S03]  /*44290*/  IADD3.X R15, PT, PT, R15, UR4, RZ, P6, !PT ;  /* 0x000000040f0f7c10 */ /* 0x000fc6000b7fe4ff */
[----:B------:R0:W-:Y:S04]  /*442a0*/  STL [R1+0x1b80], R21 ;  /* 0x001b801501007387 */ /* 0x0001e80000100800 */
[----:B------:R0:W-:Y:S01]  /*442b0*/  STL [R1+0x1b88], R22 ;  /* 0x001b881601007387 */ /* 0x0001e20000100800 */
[----:B------:R-:W-:-:S03]  /*442c0*/  IADD3.X R11, PT, PT, R11, UR4, RZ, P1, !PT ;  /* 0x000000040b0b7c10 */ /* 0x000fc60008ffe4ff */
[----:B------:R0:W-:Y:S04]  /*442d0*/  STL [R1+0x1b90], R23 ;  /* 0x001b901701007387 */ /* 0x0001e80000100800 */
[----:B------:R0:W-:Y:S04]  /*442e0*/  STL [R1+0x1b98], R14 ;  /* 0x001b980e01007387 */ /* 0x0001e80000100800 */
[----:B------:R0:W-:Y:S01]  /*442f0*/  STL [R1+0x1ba0], R15 ;  /* 0x001ba00f01007387 */ /* 0x0001e20000100800 */
[----:B-1----:R-:W-:-:S05]  /*44300*/  LOP3.LUT R2, R2, 0x3f, RZ, 0xc0, !PT ;  /* 0x0000003f02027812 */ /* 0x002fca00078ec0ff */
[----:B------:R-:W-:Y:S02]  /*44310*/  IMAD.SHL.U32 R2, R2, 0x2, RZ ;  /* 0x0000000202027824 */ /* 0x000fe400078e00ff */
[----:B----4-:R-:W-:Y:S02]  /*44320*/  IMAD.MOV.U32 R4, RZ, RZ, R6 ;  /* 0x000000ffff047224 */ /* 0x010fe400078e0006 */
[----:B--2---:R-:W-:Y:S02]  /*44330*/  IMAD.MOV.U32 R8, RZ, RZ, R5 ;  /* 0x000000ffff087224 */ /* 0x004fe400078e0005 */
[----:B------:R-:W-:-:S05]  /*44340*/  IMAD.MOV.U32 R5, RZ, RZ, R10 ;  /* 0x000000ffff057224 */ /* 0x000fca00078e000a */
[----:B------:R0:W-:Y:S04]  /*44350*/  STL.64 [R1+0x358], R4 ;  /* 0x0003580401007387 */ /* 0x0001e80000100a00 */
[----:B------:R0:W-:Y:S04]  /*44360*/  STL [R1+0x1ba8], R11 ;  /* 0x001ba80b01007387 */ /* 0x0001e80000100800 */
[----:B---3--:R0:W-:Y:S01]  /*44370*/  STL.64 [R1+0x360], R8 ;  /* 0x0003600801007387 */ /* 0x0081e20000100a00 */
[----:B------:R-:W-:Y:S05]  /*44380*/  @P0 BRA `(.L_x_1) ;  /* 0xfffffc7c00640947 */ /* 0x000fea000383ffff */
[----:B-----5:R-:W2:Y:S04]  /*44390*/  LDL.LU R0, [R1+0x23c] ;  /* 0x00023c0001007983 */ /* 0x020ea80000300800 */
[----:B0-----:R-:W2:Y:S04]  /*443a0*/  LDL.LU R27, [R1+0x20c] ;  /* 0x00020c00011b7983 */ /* 0x001ea80000300800 */
[----:B------:R-:W3:Y:S04]  /*443b0*/  LDL.LU R6, [R1+0x234] ;  /* 0x0002340001067983 */ /* 0x000ee80000300800 */
        /* <DEDUP_REMOVED lines=18> */
[----:B------:R0:W-:Y:S04]  /*444e0*/  STL [R1+0x1ce4], R13 ;  /* 0x001ce40d01007387 */ /* 0x0001e80000100800 */
[----:B------:R-:W-:Y:S04]  /*444f0*/  STL [R1+0x1ce0], R12 ;  /* 0x001ce00c01007387 */ /* 0x000fe80000100800 */
[----:B------:R-:W-:Y:S04]  /*44500*/  STL [R1+0x1bec], R28 ;  /* 0x001bec1c01007387 */ /* 0x000fe80000100800 */
[----:B------:R-:W-:Y:S01]  /*44510*/  STL [R1+0x1be8], R29 ;  /* 0x001be81d01007387 */ /* 0x000fe20000100800 */
[----:B--2---:R-:W-:-:S05]  /*44520*/  F2FP.BF16.F32.PACK_AB R27, R0, R27 ;  /* 0x0000001b001b723e */ /* 0x004fca00000010ff */
[----:B------:R-:W-:Y:S01]  /*44530*/  STL [R1+0x1bf0], R27 ;  /* 0x001bf01b01007387 */ /* 0x000fe20000100800 */
[----:B---3--:R-:W-:-:S05]  /*44540*/  F2FP.BF16.F32.PACK_AB R26, R6, R26 ;  /* 0x0000001a061a723e */ /* 0x008fca00000010ff */
[----:B------:R-:W-:Y:S01]  /*44550*/  STL [R1+0x1bf4], R26 ;  /* 0x001bf41a01007387 */ /* 0x000fe20000100800 */
[----:B----4-:R-:W-:-:S05]  /*44560*/  F2FP.BF16.F32.PACK_AB R25, R10, R25 ;  /* 0x000000190a19723e */ /* 0x010fca00000010ff */
[----:B------:R-:W-:Y:S01]  /*44570*/  STL [R1+0x1bf8], R25 ;  /* 0x001bf81901007387 */ /* 0x000fe20000100800 */
[----:B------:R-:W-:-:S05]  /*44580*/  F2FP.BF16.F32.PACK_AB R24, R5, R24 ;  /* 0x000000180518723e */ /* 0x000fca00000010ff */
        /* <DEDUP_REMOVED lines=9> */
[----:B------:R-:W-:Y:S02]  /*44620*/  F2FP.BF16.F32.PACK_AB R19, R7, R19 ;  /* 0x000000130713723e */ /* 0x000fe400000010ff */
[----:B------:R-:W-:-:S03]  /*44630*/  F2FP.BF16.F32.PACK_AB R18, R18, R14 ;  /* 0x0000000e1212723e */ /* 0x000fc600000010ff */
[----:B------:R-:W-:Y:S01]  /*44640*/  STL [R1+0x1c10], R19 ;  /* 0x001c101301007387 */ /* 0x000fe20000100800 */
[----:B------:R-:W-:-:S03]  /*44650*/  F2FP.BF16.F32.PACK_AB R17, R15, R17 ;  /* 0x000000110f11723e */ /* 0x000fc600000010ff */
[----:B------:R-:W-:Y:S01]  /*44660*/  STL [R1+0x1c14], R18 ;  /* 0x001c141201007387 */ /* 0x000fe20000100800 */
[----:B------:R-:W-:-:S03]  /*44670*/  F2FP.BF16.F32.PACK_AB R16, R11, R16 ;  /* 0x000000100b10723e */ /* 0x000fc600000010ff */
[----:B------:R-:W-:Y:S04]  /*44680*/  STL [R1+0x1c18], R17 ;  /* 0x001c181101007387 */ /* 0x000fe80000100800 */
[----:B------:R-:W2:Y:S04]  /*44690*/  LDL.LU R15, [R1+0x228] ;  /* 0x00022800010f7983 */ /* 0x000ea80000300800 */
[----:B0-----:R-:W3:Y:S04]  /*446a0*/  LDL.LU R13, [R1+0x210] ;  /* 0x00021000010d7983 */ /* 0x001ee80000300800 */
[----:B---3--:R0:W-:Y:S04]  /*446b0*/  STL [R1+0x1ce8], R13 ;  /* 0x001ce80d01007387 */ /* 0x0081e80000100800 */
[----:B0-----:R-:W2:Y:S04]  /*446c0*/  LDL.LU R13, [R1+0x218] ;  /* 0x00021800010d7983 */ /* 0x001ea80000300800 */
[----:B------:R-:W3:Y:S04]  /*446d0*/  LDL.LU R14, [R1+0x220] ;  /* 0x00022000010e7983 */ /* 0x000ee80000300800 */
[----:B------:R-:W4:Y:S04]  /*446e0*/  LDL.LU R12, [R1+0x278] ;  /* 0x00027800010c7983 */ /* 0x000f280000300800 */
[----:B------:R-:W2:Y:S04]  /*446f0*/  LDL.LU R11, [R1+0x29c] ;  /* 0x00029c00010b7983 */ /* 0x000ea80000300800 */
[----:B--2---:R0:W-:Y:S04]  /*44700*/  STL [R1+0x1cdc], R11 ;  /* 0x001cdc0b01007387 */ /* 0x0041e80000100800 */
[----:B0-----:R-:W2:Y:S04]  /*44710*/  LDL.LU R11, [R1+0x270] ;  /* 0x00027000010b7983 */ /* 0x001ea80000300800 */
[----:B------:R-:W2:Y:S04]  /*44720*/  LDL.LU R10, [R1+0x294] ;  /* 0x00029400010a7983 */ /* 0x000ea80000300800 */
[----:B--2---:R0:W-:Y:S04]  /*44730*/  STL [R1+0x1cd8], R10 ;  /* 0x001cd80a01007387 */ /* 0x0041e80000100800 */
[----:B0-----:R-:W2:Y:S04]  /*44740*/  LDL.LU R10, [R1+0x24c] ;  /* 0x00024c00010a7983 */ /* 0x001ea80000300800 */
[----:B------:R-:W2:Y:S01]  /*44750*/  LDL.LU R9, [R1+0x2ec] ;  /* 0x0002ec0001097983 */ /* 0x000ea20000300800 */
[----:B------:R-:W-:-:S03]  /*44760*/  F2FP.BF16.F32.PACK_AB R15, R13, R15 ;  /* 0x0000000f0d0f723e */ /* 0x000fc600000010ff */
        /* <DEDUP_REMOVED lines=24> */
[----:B0-----:R-:W2:Y:S04]  /*448f0*/  LDL.LU R16, [R1+0x304] ;  /* 0x0003040001107983 */ /* 0x001ea80000300800 */
[----:B------:R-:W3:Y:S04]  /*44900*/  LDL.LU R13, [R1+0x1ce8] ;  /* 0x001ce800010d7983 */ /* 0x000ee80000300800 */
[----:B------:R0:W-:Y:S04]  /*44910*/  STL [R1+0x1c20], R15 ;  /* 0x001c200f01007387 */ /* 0x0001e80000100800 */
[----:B0-----:R-:W2:Y:S01]  /*44920*/  LDL.LU R15, [R1+0x30c] ;  /* 0x00030c00010f7983 */ /* 0x001ea20000300800 */
[----:B---3--:R-:W-:-:S03]  /*44930*/  F2FP.BF16.F32.PACK_AB R14, R13, R14 ;  /* 0x0000000e0d0e723e */ /* 0x008fc600000010ff */
[----:B------:R-:W4:Y:S04]  /*44940*/  LDL.LU R13, [R1+0x1ce4] ;  /* 0x001ce400010d7983 */ /* 0x000f280000300800 */
[----:B------:R0:W-:Y:S04]  /*44950*/  STL [R1+0x1c24], R14 ;  /* 0x001c240e01007387 */ /* 0x0001e80000100800 */
[----:B0-----:R-:W3:Y:S01]  /*44960*/  LDL.LU R14, [R1+0x2a4] ;  /* 0x0002a400010e7983 */ /* 0x001ee20000300800 */
[----:B----4-:R-:W-:-:S03]  /*44970*/  F2FP.BF16.F32.PACK_AB R13, R12, R13 ;  /* 0x0000000d0c0d723e */ /* 0x010fc600000010ff */
[----:B------:R-:W4:Y:S04]  /*44980*/  LDL.LU R12, [R1+0x1ce0] ;  /* 0x001ce000010c7983 */ /* 0x000f280000300800 */
[----:B------:R0:W-:Y:S04]  /*44990*/  STL [R1+0x1c28], R13 ;  /* 0x001c280d01007387 */ /* 0x0001e80000100800 */
[----:B0-----:R-:W2:Y:S01]  /*449a0*/  LDL.LU R13, [R1+0x2ac] ;  /* 0x0002ac00010d7983 */ /* 0x001ea20000300800 */
[----:B----4-:R-:W-:-:S03]  /*449b0*/  F2FP.BF16.F32.PACK_AB R12, R11, R12 ;  /* 0x0000000c0b0c723e */ /* 0x010fc600000010ff */
[----:B------:R-:W4:Y:S04]  /*449c0*/  LDL.LU R11, [R1+0x1cdc] ;  /* 0x001cdc00010b7983 */ /* 0x000f280000300800 */
[----:B------:R0:W-:Y:S04]  /*449d0*/  STL [R1+0x1c2c], R12 ;  /* 0x001c2c0c01007387 */ /* 0x0001e80000100800 */
[----:B0-----:R-:W2:Y:S01]  /*449e0*/  LDL.LU R12, [R1+0x2d4] ;  /* 0x0002d400010c7983 */ /* 0x001ea20000300800 */
[----:B----4-:R-:W-:-:S03]  /*449f0*/  F2FP.BF16.F32.PACK_AB R11, R10, R11 ;  /* 0x0000000b0a0b723e */ /* 0x010fc600000010ff */
[----:B------:R-:W2:Y:S04]  /*44a00*/  LDL.LU R10, [R1+0x1cd8] ;  /* 0x001cd800010a7983 */ /* 0x000ea80000300800 */
[----:B------:R0:W-:Y:S04]  /*44a10*/  STL [R1+0x1c30], R11 ;  /* 0x001c300b01007387 */ /* 0x0001e80000100800 */
[----:B0-----:R-:W4:Y:S01]  /*44a20*/  LDL.LU R11, [R1+0x2dc] ;  /* 0x0002dc00010b7983 */ /* 0x001f220000300800 */
[----:B--2---:R-:W-:-:S03]  /*44a30*/  F2FP.BF16.F32.PACK_AB R10, R9, R10 ;  /* 0x0000000a090a723e */ /* 0x004fc600000010ff */
[----:B------:R-:W4:Y:S01]  /*44a40*/  LDL.LU R9, [R1+0x1cd4] ;  /* 0x001cd40001097983 */ /* 0x000f220000300800 */
[----:B------:R-:W-:Y:S02]  /*44a50*/  F2FP.BF16.F32.PACK_AB R8, R12, R8 ;  /* 0x000000080c08723e */ /* 0x000fe400000010ff */
[----:B------:R-:W-:Y:S01]  /*44a60*/  F2FP.BF16.F32.PACK_AB R7, R13, R7 ;  /* 0x000000070d07723e */ /* 0x000fe200000010ff */
[----:B------:R-:W-:Y:S01]  /*44a70*/  STL [R1+0x1c34], R10 ;  /* 0x001c340a01007387 */ /* 0x000fe20000100800 */
[----:B---3--:R-:W-:Y:S02]  /*44a80*/  F2FP.BF16.F32.PACK_AB R6, R14, R6 ;  /* 0x000000060e06723e */ /* 0x008fe400000010ff */
[----:B------:R-:W-:Y:S02]  /*44a90*/  F2FP.BF16.F32.PACK_AB R5, R15, R5 ;  /* 0x000000050f05723e */ /* 0x000fe400000010ff */
[----:B------:R-:W-:Y:S02]  /*44aa0*/  F2FP.BF16.F32.PACK_AB R4, R16, R4 ;  /* 0x000000041004723e */ /* 0x000fe400000010ff */
[----:B------:R-:W-:-:S02]  /*44ab0*/  F2FP.BF16.F32.PACK_AB R2, R28, R2 ;  /* 0x000000021c02723e */ /* 0x000fc400000010ff */
[----:B------:R-:W-:Y:S02]  /*44ac0*/  F2FP.BF16.F32.PACK_AB R0, R0, R3 ;  /* 0x000000030000723e */ /* 0x000fe400000010ff */
[----:B----4-:R-:W-:-:S05]  /*44ad0*/  F2FP.BF16.F32.PACK_AB R9, R11, R9 ;  /* 0x000000090b09723e */ /* 0x010fca00000010ff */
[----:B------:R-:W-:Y:S04]  /*44ae0*/  STL [R1+0x1c38], R9 ;  /* 0x001c380901007387 */ /* 0x000fe80000100800 */
[----:B------:R-:W-:Y:S04]  /*44af0*/  STL [R1+0x1c3c], R8 ;  /* 0x001c3c0801007387 */ /* 0x000fe80000100800 */
[----:B------:R-:W-:Y:S04]  /*44b00*/  STL [R1+0x1c40], R7 ;  /* 0x001c400701007387 */ /* 0x000fe80000100800 */
[----:B------:R0:W-:Y:S04]  /*44b10*/  STL [R1+0x1c44], R6 ;  /* 0x001c440601007387 */ /* 0x0001e80000100800 */
[----:B------:R1:W-:Y:S04]  /*44b20*/  STL [R1+0x1c48], R5 ;  /* 0x001c480501007387 */ /* 0x0003e80000100800 */
[----:B------:R2:W-:Y:S01]  /*44b30*/  STL [R1+0x1c4c], R4 ;  /* 0x001c4c0401007387 */ /* 0x0005e20000100800 */
[----:B0-----:R-:W-:-:S02]  /*44b40*/  F2FP.BF16.F32.PACK_AB R6, R17, R18 ;  /* 0x000000121106723e */ /* 0x001fc400000010ff */
[----:B-1----:R-:W-:-:S03]  /*44b50*/  F2FP.BF16.F32.PACK_AB R5, R19, R20 ;  /* 0x000000141305723e */ /* 0x002fc600000010ff */
[----:B------:R0:W-:Y:S01]  /*44b60*/  STL [R1+0xc], R6 ;  /* 0x00000c0601007387 */ /* 0x0001e20000100800 */
[----:B--2---:R-:W-:-:S03]  /*44b70*/  F2FP.BF16.F32.PACK_AB R4, R21, R22 ;  /* 0x000000161504723e */ /* 0x004fc600000010ff */
[----:B------:R1:W-:Y:S04]  /*44b80*/  STL [R1+0x8], R5 ;  /* 0x0000080501007387 */ /* 0x0003e80000100800 */
[----:B------:R2:W-:Y:S01]  /*44b90*/  STL [R1+0x4], R4 ;  /* 0x0000040401007387 */ /* 0x0005e20000100800 */
[----:B0-----:R-:W-:Y:S02]  /*44ba0*/  F2FP.BF16.F32.PACK_AB R6, R23, R24 ;  /* 0x000000181706723e */ /* 0x001fe400000010ff */
[----:B-1----:R-:W-:-:S03]  /*44bb0*/  F2FP.BF16.F32.PACK_AB R5, R25, R26 ;  /* 0x0000001a1905723e */ /* 0x002fc600000010ff */
[----:B------:R-:W-:Y:S01]  /*44bc0*/  STL [R1], R6 ;  /* 0x0000000601007387 */ /* 0x000fe20000100800 */
[----:B--2---:R-:W-:-:S03]  /*44bd0*/  F2FP.BF16.F32.PACK_AB R4, R27, R29 ;  /* 0x0000001d1b04723e */ /* 0x004fc600000010ff */
[----:B------:R-:W-:Y:S04]  /*44be0*/  STL [R1+0x1c], R5 ;  /* 0x00001c0501007387 */ /* 0x000fe80000100800 */
[----:B------:R0:W-:Y:S04]  /*44bf0*/  STL [R1+0x18], R4 ;  /* 0x0000180401007387 */ /* 0x0001e80000100800 */
[----:B0-----:R-:W2:Y:S04]  /*44c00*/  LDL.LU R4, [R1+0x39c] ;  /* 0x00039c0001047983 */ /* 0x001ea80000300800 */
[----:B------:R-:W-:Y:S04]  /*44c10*/  STL [R1+0x14], R2 ;  /* 0x0000140201007387 */ /* 0x000fe80000100800 */
[----:B--2---:R0:W-:Y:S04]  /*44c20*/  STL [R1+0x1c54], R4 ;  /* 0x001c540401007387 */ /* 0x0041e80000100800 */
[----:B------:R-:W-:Y:S04]  /*44c30*/  STL [R1+0x10], R0 ;  /* 0x0000100001007387 */ /* 0x000fe80000100800 */
[----:B0-----:R-:W2:Y:S04]  /*44c40*/  LDL.LU R4, [R1+0x3d0] ;  /* 0x0003d00001047983 */ /* 0x001ea80000300800 */
[----:B--2---:R0:W-:Y:S04]  /*44c50*/  STL [R1+0x1c5c], R4 ;  /* 0x001c5c0401007387 */ /* 0x0041e80000100800 */
        /* <DEDUP_REMOVED lines=29> */
[----:B------:R-:W3:Y:S04]  /*44e30*/  LDL.LU R5, [R1+0x344] ;  /* 0x0003440001057983 */ /* 0x000ee80000300800 */
[----:B---3--:R0:W-:Y:S04]  /*44e40*/  STL [R1+0x1c50], R5 ;  /* 0x001c500501007387 */ /* 0x0081e80000100800 */
[----:B0-----:R-:W3:Y:S04]  /*44e50*/  LDL.LU R5, [R1+0x34c] ;  /* 0x00034c0001057983 */ /* 0x001ee80000300800 */
        /* <DEDUP_REMOVED lines=31> */
[----:B0-----:R-:W2:Y:S04]  /*45050*/  LDL.LU R5, [R1+0x2cc] ;  /* 0x0002cc0001057983 */ /* 0x001ea80000300800 */
[----:B------:R-:W3:Y:S04]  /*45060*/  LDL.LU R6, [R1+0x394] ;  /* 0x0003940001067983 */ /* 0x000ee80000300800 */
[----:B------:R-:W4:Y:S04]  /*45070*/  LDL.LU R7, [R1+0x3fc] ;  /* 0x0003fc0001077983 */ /* 0x000f280000300800 */
        /* <DEDUP_REMOVED lines=25> */
[----:B--2---:R-:W-:-:S03]  /*45210*/  F2FP.BF16.F32.PACK_AB R4, R5, R4 ;  /* 0x000000040504723e */ /* 0x004fc600000010ff */
[----:B------:R-:W2:Y:S04]  /*45220*/  LDL.LU R5, [R1+0x1cd0] ;  /* 0x001cd00001057983 */ /* 0x000ea80000300800 */
[----:B------:R0:W-:Y:S04]  /*45230*/  STL [R1+0x2c], R4 ;  /* 0x00002c0401007387 */ /* 0x0001e80000100800 */
[----:B0-----:R-:W2:Y:S02]  /*45240*/  LDL.LU R4, [R1+0x1ccc] ;  /* 0x001ccc0001047983 */ /* 0x001ea40000300800 */
[----:B--2---:R-:W-:-:S02]  /*45250*/  F2FP.BF16.F32.PACK_AB R4, R5, R4 ;  /* 0x000000040504723e */ /* 0x004fc400000010ff */
        /* <DEDUP_REMOVED lines=60> */
[----:B------:R-:W2:Y:S01]  /*45620*/  LDL.LU R5, [R1+0x1c50] ;  /* 0x001c500001057983 */ /* 0x000ea20000300800 */
[----:B----4-:R-:W-:-:S03]  /*45630*/  F2FP.BF16.F32.PACK_AB R8, R7, R8 ;  /* 0x000000080708723e */ /* 0x010fc600000010ff */
[----:B------:R0:W-:Y:S01]  /*45640*/  STL [R1+0x6c], R4 ;  /* 0x00006c0401007387 */ /* 0x0001e20000100800 */
[----:B---3--:R-:W-:Y:S02]  /*45650*/  F2FP.BF16.F32.PACK_AB R10, R9, R10 ;  /* 0x0000000a090a723e */ /* 0x008fe400000010ff */
[----:B------:R-:W-:Y:S01]  /*45660*/  F2FP.BF16.F32.PACK_AB R12, R11, R12 ;  /* 0x0000000c0b0c723e */ /* 0x000fe200000010ff */
[----:B0-----:R1:W5:Y:S01]  /*45670*/  LDL.LU R4, [R1+0x1c4c] ;  /* 0x001c4c0001047983 */ /* 0x0013620000300800 */
[----:B------:R-:W-:Y:S02]  /*45680*/  F2FP.BF16.F32.PACK_AB R14, R13, R14 ;  /* 0x0000000e0d0e723e */ /* 0x000fe400000010ff */
[----:B------:R-:W-:Y:S02]  /*45690*/  F2FP.BF16.F32.PACK_AB R16, R15, R16 ;  /* 0x000000100f10723e */ /* 0x000fe400000010ff */
[----:B------:R-:W-:Y:S02]  /*456a0*/  F2FP.BF16.F32.PACK_AB R18, R17, R18 ;  /* 0x000000121112723e */ /* 0x000fe400000010ff */
[----:B------:R-:W-:-:S02]  /*456b0*/  F2FP.BF16.F32.PACK_AB R20, R19, R20 ;  /* 0x000000141314723e */ /* 0x000fc400000010ff */
[----:B------:R-:W-:Y:S02]  /*456c0*/  F2FP.BF16.F32.PACK_AB R22, R21, R22 ;  /* 0x000000161516723e */ /* 0x000fe400000010ff */
[----:B------:R-:W-:Y:S02]  /*456d0*/  F2FP.BF16.F32.PACK_AB R24, R23, R24 ;  /* 0x000000181718723e */ /* 0x000fe400000010ff */
[----:B------:R-:W-:Y:S02]  /*456e0*/  F2FP.BF16.F32.PACK_AB R26, R25, R26 ;  /* 0x0000001a191a723e */ /* 0x000fe400000010ff */
[----:B------:R-:W-:Y:S02]  /*456f0*/  F2FP.BF16.F32.PACK_AB R28, R27, R28 ;  /* 0x0000001c1b1c723e */ /* 0x000fe400000010ff */
[----:B------:R-:W-:Y:S02]  /*45700*/  F2FP.BF16.F32.PACK_AB R2, R29, R2 ;  /* 0x000000021d02723e */ /* 0x000fe400000010ff */
[----:B--2---:R-:W-:-:S02]  /*45710*/  F2FP.BF16.F32.PACK_AB R6, R5, R6 ;  /* 0x000000060506723e */ /* 0x004fc400000010ff */
[----:B------:R1:W5:Y:S04]  /*45720*/  LDL.LU R5, [R1+0x1c48] ;  /* 0x001c480001057983 */ /* 0x0003680000300800 */
[----:B------:R0:W-:Y:S04]  /*45730*/  STL [R1+0x68], R6 ;  /* 0x0000680601007387 */ /* 0x0001e80000100800 */
[----:B0-----:R1:W5:Y:S04]  /*45740*/  LDL.LU R6, [R1+0x1c44] ;  /* 0x001c440001067983 */ /* 0x0013680000300800 */
        /* <DEDUP_REMOVED lines=32> */
[----:B0-----:R-:W2:Y:S04]  /*45950*/  LDL.LU R28, [R1+0x1bec] ;  /* 0x001bec00011c7983 */ /* 0x001ea80000300800 */
[----:B------:R-:W2:Y:S04]  /*45960*/  LDL.LU R29, [R1+0x1be8] ;  /* 0x001be800011d7983 */ /* 0x000ea80000300800 */
[----:B------:R0:W-:Y:S02]  /*45970*/  STL [R1+0x98], R2 ;  /* 0x0000980201007387 */ /* 0x0001e40000100800 */
[----:B0-----:R-:W-:-:S02]  /*45980*/  F2FP.BF16.F32.PACK_AB R2, R0, R3 ;  /* 0x000000030002723e */ /* 0x001fc400000010ff */
[----:B--2---:R-:W-:-:S05]  /*45990*/  F2FP.BF16.F32.PACK_AB R0, R29, R28 ;  /* 0x0000001c1d00723e */ /* 0x004fca00000010ff */
[----:B------:R1:W-:Y:S04]  /*459a0*/  STL [R1+0x90], R0 ;  /* 0x0000900001007387 */ /* 0x0003e80000100800 */
[----:B------:R1:W-:Y:S02]  /*459b0*/  STL [R1+0x94], R2 ;  /* 0x0000940201007387 */ /* 0x0003e40000100800 */
.L_x_0:
[----:B-----5:R-:W-:Y:S01]  /*459c0*/  STL.64 [R1+0x1c60], R6 ;  /* 0x001c600601007387 */ /* 0x020fe20000100a00 */
[----:B-1----:R-:W1:Y:S01]  /*459d0*/  S2R R0, SR_TID.X ;  /* 0x0000000000007919 */ /* 0x002e620000002100 */
[----:B------:R-:W2:Y:S01]  /*459e0*/  S2UR UR5, SR_CgaCtaId ;  /* 0x00000000000579c3 */ /* 0x000ea20000008800 */
[----:B------:R-:W-:Y:S01]  /*459f0*/  UMOV UR4, 0x400 ;  /* 0x0000040000047882 */ /* 0x000fe20000000000 */
[----:B------:R-:W3:Y:S01]  /*45a00*/  LDCU.128 UR8, c[0x0][0x390] ;  /* 0x00007200ff0877ac */ /* 0x000ee20008000c00 */
[----:B------:R4:W-:Y:S01]  /*45a10*/  STL.64 [R1+0x1c58], R4 ;  /* 0x001c580401007387 */ /* 0x0009e20000100a00 */
[----:B------:R-:W0:Y:S01]  /*45a20*/  LDCU UR6, c[0x0][0x398] ;  /* 0x00007300ff0677ac */ /* 0x000e220008000800 */
[----:B------:R-:W0:Y:S01]  /*45a30*/  S2R R29, SR_TID.X ;  /* 0x00000000001d7919 */ /* 0x000e220000002100 */
[----:B------:R-:W0:Y:S01]  /*45a40*/  LDCU UR7, c[0x0][0x398] ;  /* 0x00007300ff0777ac */ /* 0x000e220008000800 */
[----:B------:R-:W0:Y:S01]  /*45a50*/  LDCU UR14, c[0x0][0x398] ;  /* 0x00007300ff0e77ac */ /* 0x000e220008000800 */
[----:B----4-:R-:W4:Y:S01]  /*45a60*/  LDL.LU R4, [R1+0x80] ;  /* 0x0000800001047983 */ /* 0x010f220000300800 */
[----:B------:R-:W0:Y:S03]  /*45a70*/  LDCU UR15, c[0x0][0x398] ;  /* 0x00007300ff0f77ac */ /* 0x000e260008000800 */
[----:B------:R-:W4:Y:S01]  /*45a80*/  LDL.LU R5, [R1+0x84] ;  /* 0x0000840001057983 */ /* 0x000f220000300800 */
[----:B------:R-:W0:Y:S03]  /*45a90*/  LDCU UR16, c[0x0][0x398] ;  /* 0x00007300ff1077ac */ /* 0x000e260008000800 */
[----:B------:R-:W4:Y:S01]  /*45aa0*/  LDL.LU R6, [R1+0x88] ;  /* 0x0000880001067983 */ /* 0x000f220000300800 */
[----:B------:R-:W0:Y:S03]  /*45ab0*/  LDCU UR17, c[0x0][0x398] ;  /* 0x00007300ff1177ac */ /* 0x000e260008000800 */
[----:B------:R-:W4:Y:S01]  /*45ac0*/  LDL.LU R7, [R1+0x8c] ;  /* 0x00008c0001077983 */ /* 0x000f220000300800 */
[----:B------:R-:W0:Y:S03]  /*45ad0*/  LDCU UR18, c[0x0][0x398] ;  /* 0x00007300ff1277ac */ /* 0x000e260008000800 */
[----:B------:R-:W-:Y:S01]  /*45ae0*/  STL.64 [R1+0x1c50], R10 ;  /* 0x001c500a01007387 */ /* 0x000fe20000100a00 */
[----:B------:R-:W0:Y:S03]  /*45af0*/  LDCU UR19, c[0x0][0x398] ;  /* 0x00007300ff1377ac */ /* 0x000e260008000800 */
[----:B------:R1:W-:Y:S01]  /*45b00*/  STL.64 [R1+0x1c48], R8 ;  /* 0x001c480801007387 */ /* 0x0003e20000100a00 */
[----:B------:R-:W0:Y:S01]  /*45b10*/  LDCU UR20, c[0x0][0x398] ;  /* 0x00007300ff1477ac */ /* 0x000e220008000800 */
[----:B------:R-:W0:Y:S01]  /*45b20*/  LDCU UR21, c[0x0][0x398] ;  /* 0x00007300ff1577ac */ /* 0x000e220008000800 */
[----:B------:R-:W0:Y:S01]  /*45b30*/  LDCU UR22, c[0x0][0x398] ;  /* 0x00007300ff1677ac */ /* 0x000e220008000800 */
[----:B-1----:R-:W3:Y:S04]  /*45b40*/  LDL.LU R8, [R1+0x90] ;  /* 0x0000900001087983 */ /* 0x002ee80000300800 */
[----:B------:R-:W3:Y:S04]  /*45b50*/  LDL.LU R9, [R1+0x94] ;  /* 0x0000940001097983 */ /* 0x000ee80000300800 */
[----:B------:R-:W3:Y:S04]  /*45b60*/  LDL.LU R10, [R1+0x98] ;  /* 0x00009800010a7983 */ /* 0x000ee80000300800 */
[----:B------:R-:W3:Y:S04]  /*45b70*/  LDL.LU R11, [R1+0x9c] ;  /* 0x00009c00010b7983 */ /* 0x000ee80000300800 */
[----:B------:R-:W-:Y:S04]  /*45b80*/  STL.64 [R1+0x1c40], R14 ;  /* 0x001c400e01007387 */ /* 0x000fe80000100a00 */
[----:B------:R-:W-:Y:S04]  /*45b90*/  STL.64 [R1+0x1c38], R12 ;  /* 0x001c380c01007387 */ /* 0x000fe80000100a00 */
[----:B------:R-:W-:Y:S04]  /*45ba0*/  STL.64 [R1+0x1c30], R18 ;  /* 0x001c301201007387 */ /* 0x000fe80000100a00 */
[----:B------:R-:W-:Y:S04]  /*45bb0*/  STL.64 [R1+0x1c28], R16 ;  /* 0x001c281001007387 */ /* 0x000fe80000100a00 */
[----:B------:R-:W-:Y:S04]  /*45bc0*/  STL.64 [R1+0x1c20], R22 ;  /* 0x001c201601007387 */ /* 0x000fe80000100a00 */
[----:B------:R-:W-:Y:S04]  /*45bd0*/  STL.64 [R1+0x1c18], R20 ;  /* 0x001c181401007387 */ /* 0x000fe80000100a00 */
[----:B------:R1:W-:Y:S04]  /*45be0*/  STL [R1+0x1c10], R27 ;  /* 0x001c101b01007387 */ /* 0x0003e80000100800 */
[----:B-1----:R-:W4:Y:S01]  /*45bf0*/  LDL R27, [R1+0x9d0] ;  /* 0x0009d000011b7983 */ /* 0x002f220000100800 */
[C---:B------:R-:W-:Y:S01]  /*45c00*/  IMAD.SHL.U32 R2, R0.reuse, 0x10, RZ ;  /* 0x0000001000027824 */ /* 0x040fe200078e00ff */
[----:B--2---:R-:W-:Y:S01]  /*45c10*/  ULEA UR4, UR5, UR4, 0x18 ;  /* 0x0000000405047291 */ /* 0x004fe2000f8ec0ff */
[C---:B------:R-:W-:Y:S01]  /*45c20*/  IMAD.SHL.U32 R3, R0.reuse, 0x20, RZ ;  /* 0x0000002000037824 */ /* 0x040fe200078e00ff */
[----:B0-----:R-:W-:Y:S01]  /*45c30*/  LOP3.LUT R29, R29, 0x3f, RZ, 0xc0, !PT ;  /* 0x0000003f1d1d7812 */ /* 0x001fe200078ec0ff */
[----:B------:R-:W-:Y:S01]  /*45c40*/  IMAD.SHL.U32 R28, R0, 0x8, RZ ;  /* 0x00000008001c7824 */ /* 0x000fe200078e00ff */
[----:B------:R-:W-:Y:S01]  /*45c50*/  LOP3.LUT R2, R2, 0xf0, RZ, 0xc0, !PT ;  /* 0x000000f002027812 */ /* 0x000fe200078ec0ff */
[----:B------:R-:W0:Y:S01]  /*45c60*/  LDCU UR5, c[0x0][0x398] ;  /* 0x00007300ff0577ac */ /* 0x000e220008000800 */
[----:B------:R-:W-:-:S02]  /*45c70*/  LOP3.LUT R0, R3, 0x200, RZ, 0xc0, !PT ;  /* 0x0000020003007812 */ /* 0x000fc400078ec0ff */
[----:B------:R-:W-:Y:S02]  /*45c80*/  LOP3.LUT R28, R28, 0x100, RZ, 0xc0, !PT ;  /* 0x000001001c1c7812 */ /* 0x000fe400078ec0ff */
[----:B------:R-:W-:-:S05]  /*45c90*/  IADD3 R0, PT, PT, R0, UR4, R2 ;  /* 0x0000000400007c10 */ /* 0x000fca000fffe002 */
[----:B------:R-:W-:Y:S01]  /*45ca0*/  IMAD.IADD R0, R28, 0x1, R0 ;  /* 0x000000011c007824 */ /* 0x000fe200078e0200 */
[----:B------:R-:W-:Y:S01]  /*45cb0*/  BAR.SYNC.DEFER_BLOCKING 0x0 ;  /* 0x0000000000007b1d */ /* 0x000fe20000010000 */
[----:B------:R-:W-:-:S05]  /*45cc0*/  LEA R28, R29, UR4, 0x4 ;  /* 0x000000041d1c7c11 */ /* 0x000fca000f8e20ff */
[----:B------:R-:W1:Y:S01]  /*45cd0*/  LDCU UR4, c[0x0][0x3b8] ;  /* 0x00007700ff0477ac */ /* 0x000e620008000800 */
[----:B---3--:R-:W-:Y:S01]  /*45ce0*/  STSM.16.M88.4 [R0], R8 ;  /* 0x0000000800007844 */ /* 0x008fe20000000200 */
[----:B------:R-:W-:Y:S06]  /*45cf0*/  BAR.SYNC.DEFER_BLOCKING 0x0 ;  /* 0x0000000000007b1d */ /* 0x000fec0000010000 */
[----:B------:R-:W2:Y:S02]  /*45d00*/  LDS.128 R8, [R28] ;  /* 0x000000001c087984 */ /* 0x000ea40000000c00 */
[----:B------:R-:W-:Y:S01]  /*45d10*/  BAR.SYNC.DEFER_BLOCKING 0x0 ;  /* 0x0000000000007b1d */ /* 0x000fe20000010000 */
[----:B----4-:R-:W-:-:S05]  /*45d20*/  VIADD R2, R27, 0x1 ;  /* 0x000000011b027836 */ /* 0x010fca0000000000 */
[----:B------:R-:W-:Y:S01]  /*45d30*/  STL.64 [R1+0x1c70], R26 ;  /* 0x001c701a01007387 */ /* 0x000fe20000100a00 */
[----:B------:R-:W-:Y:S01]  /*45d40*/  VIADD R3, R27, 0x2 ;  /* 0x000000021b037836 */ /* 0x000fe20000000000 */
[----:B------:R-:W-:Y:S02]  /*45d50*/  ISETP.GE.AND P2, PT, R2, UR11, PT ;  /* 0x0000000b02007c0c */ /* 0x000fe4000bf46270 */
[----:B------:R3:W-:Y:S02]  /*45d60*/  STL.64 [R1+0x1c68], R24 ;  /* 0x001c681801007387 */ /* 0x0007e40000100a00 */
[----:B------:R-:W-:Y:S02]  /*45d70*/  ISETP.GE.AND P0, PT, R3, UR11, PT ;  /* 0x0000000b03007c0c */ /* 0x000fe4000bf06270 */
[----:B------:R-:W4:Y:S01]  /*45d80*/  LDC R3, c[0x0][0x3b4] ;  /* 0x0000ed00ff037b82 */ /* 0x000f220000000800 */
[----:B------:R-:W-:Y:S07]  /*45d90*/  STSM.16.M88.4 [R0], R4 ;  /* 0x0000000400007844 */ /* 0x000fee0000000200 */
[----:B------:R-:W-:Y:S06]  /*45da0*/  BAR.SYNC.DEFER_BLOCKING 0x0 ;  /* 0x0000000000007b1d */ /* 0x000fec0000010000 */
[----:B--2---:R-:W-:Y:S04]  /*45db0*/  STL.64 [R1+0x90], R8 ;  /* 0x0000900801007387 */ /* 0x004fe80000100a00 */
[----:B------:R-:W-:Y:S04]  /*45dc0*/  STL.64 [R1+0x98], R10 ;  /* 0x0000980a01007387 */ /* 0x000fe80000100a00 */
[----:B---3--:R-:W2:Y:S04]  /*45dd0*/  LDL.LU R24, [R1+0x50] ;  /* 0x0000500001187983 */ /* 0x008ea80000300800 */
[----:B------:R-:W2:Y:S04]  /*45de0*/  LDL.LU R25, [R1+0x54] ;  /* 0x0000540001197983 */ /* 0x000ea80000300800 */
[----:B------:R-:W3:Y:S04]  /*45df0*/  LDL.LU R26, [R1+0x58] ;  /* 0x00005800011a7983 */ /* 0x000ee80000300800 */
[----:B------:R-:W3:Y:S04]  /*45e00*/  LDL.LU R27, [R1+0x5c] ;  /* 0x00005c00011b7983 */ /* 0x000ee80000300800 */
[----:B------:R-:W0:Y:S01]  /*45e10*/  LDS.128 R12, [R28] ;  /* 0x000000001c0c7984 */ /* 0x000e220000000c00 */
[----:B------:R-:W-:Y:S06]  /*45e20*/  BAR.SYNC.DEFER_BLOCKING 0x0 ;  /* 0x0000000000007b1d */ /* 0x000fec0000010000 */
[----:B---3--:R-:W-:Y:S04]  /*45e30*/  STL.64 [R1+0x1c80], R26 ;  /* 0x001c801a01007387 */ /* 0x008fe80000100a00 */
[----:B--2---:R2:W-:Y:S04]  /*45e40*/  STL.64 [R1+0x1c78], R24 ;  /* 0x001c781801007387 */ /* 0x0045e80000100a00 */
[----:B--2---:R-:W2:Y:S04]  /*45e50*/  LDL.LU R24, [R1+0x60] ;  /* 0x0000600001187983 */ /* 0x004ea80000300800 */
[----:B------:R-:W2:Y:S04]  /*45e60*/  LDL.LU R25, [R1+0x64] ;  /* 0x0000640001197983 */ /* 0x000ea80000300800 */
[----:B------:R-:W3:Y:S04]  /*45e70*/  LDL.LU R26, [R1+0x68] ;  /* 0x00006800011a7983 */ /* 0x000ee80000300800 */
[----:B------:R-:W3:Y:S04]  /*45e80*/  LDL.LU R27, [R1+0x6c] ;  /* 0x00006c00011b7983 */ /* 0x000ee80000300800 */
[----:B---3--:R-:W-:Y:S04]  /*45e90*/  STL.64 [R1+0x1c90], R26 ;  /* 0x001c901a01007387 */ /* 0x008fe80000100a00 */
[----:B--2---:R2:W-:Y:S04]  /*45ea0*/  STL.64 [R1+0x1c88], R24 ;  /* 0x001c881801007387 */ /* 0x0045e80000100a00 */
[----:B--2---:R-:W2:Y:S04]  /*45eb0*/  LDL.LU R24, [R1+0x70] ;  /* 0x0000700001187983 */ /* 0x004ea80000300800 */
        /* <DEDUP_REMOVED lines=8> */
[----:B0-----:R0:W-:Y:S04]  /*45f40*/  STL.64 [R1+0x80], R12 ;  /* 0x0000800c01007387 */ /* 0x0011e80000100a00 */
[----:B------:R0:W-:Y:S04]  /*45f50*/  STL.64 [R1+0x88], R14 ;  /* 0x0000880e01007387 */ /* 0x0001e80000100a00 */
[----:B------:R-:W3:Y:S04]  /*45f60*/  LDL.LU R9, [R1+0x34] ;  /* 0x0000340001097983 */ /* 0x000ee80000300800 */
[----:B------:R-:W3:Y:S04]  /*45f70*/  LDL.LU R10, [R1+0x38] ;  /* 0x00003800010a7983 */ /* 0x000ee80000300800 */
[----:B------:R-:W3:Y:S04]  /*45f80*/  LDL.LU R11, [R1+0x3c] ;  /* 0x00003c00010b7983 */ /* 0x000ee80000300800 */
        /* <DEDUP_REMOVED lines=8> */
[----:B------:R-:W3:Y:S04]  /*46010*/  LDL.LU R20, [R1] ;  /* 0x0000000001147983 */ /* 0x000ee80000300800 */
[----:B------:R-:W3:Y:S04]  /*46020*/  LDL.LU R21, [R1+0x4] ;  /* 0x0000040001157983 */ /* 0x000ee80000300800 */
[----:B------:R-:W3:Y:S04]  /*46030*/  LDL.LU R22, [R1+0x8] ;  /* 0x0000080001167983 */ /* 0x000ee80000300800 */
[----:B------:R-:W3:Y:S04]  /*46040*/  LDL.LU R23, [R1+0xc] ;  /* 0x00000c0001177983 */ /* 0x000ee80000300800 */
[----:B--2---:R-:W-:Y:S01]  /*46050*/  STSM.16.M88.4 [R0], R24 ;  /* 0x0000001800007844 */ /* 0x004fe20000000200 */
[----:B------:R-:W-:Y:S06]  /*46060*/  BAR.SYNC.DEFER_BLOCKING 0x0 ;  /* 0x0000000000007b1d */ /* 0x000fec0000010000 */
[----:B------:R-:W0:Y:S04]  /*46070*/  LDS.128 R24, [R28] ;  /* 0x000000001c187984 */ /* 0x000e280000000c00 */
[----:B0-----:R-:W-:Y:S04]  /*46080*/  STL.64 [R1+0x70], R24 ;  /* 0x0000701801007387 */ /* 0x001fe80000100a00 */
[----:B------:R0:W-:Y:S04]  /*46090*/  STL.64 [R1+0x78], R26 ;  /* 0x0000781a01007387 */ /* 0x0001e80000100a00 */
[----:B0-----:R-:W2:Y:S04]  /*460a0*/  LDL.LU.64 R26, [R1+0x1c90] ;  /* 0x001c9000011a7983 */ /* 0x001ea80000300a00 */
[----:B------:R-:W2:Y:S01]  /*460b0*/  LDL.LU.64 R24, [R1+0x1c88] ;  /* 0x001c880001187983 */ /* 0x000ea20000300a00 */
[----:B------:R-:W-:Y:S06]  /*460c0*/  BAR.SYNC.DEFER_BLOCKING 0x0 ;  /* 0x0000000000007b1d */ /* 0x000fec0000010000 */
[----:B--2---:R-:W-:Y:S02]  /*460d0*/  STSM.16.M88.4 [R0], R24 ;  /* 0x0000001800007844 */ /* 0x004fe40000000200 */
        /* <DEDUP_REMOVED lines=9> */
[----:B------:R-:W0:Y:S02]  /*46170*/  LDS.128 R24, [R28] ;  /* 0x000000001c187984 */ /* 0x000e240000000c00 */
[----:B------:R-:W-:Y:S06]  /*46180*/  BAR.SYNC.DEFER_BLOCKING 0x0 ;  /* 0x0000000000007b1d */ /* 0x000fec0000010000 */
[----:B---3--:R-:W-:Y:S02]  /*46190*/  STSM.16.M88.4 [R0], R4 ;  /* 0x0000000400007844 */ /* 0x008fe40000000200 */
[----:B------:R-:W-:Y:S06]  /*461a0*/  BAR.SYNC.DEFER_BLOCKING 0x0 ;  /* 0x0000000000007b1d */ /* 0x000fec0000010000 */
[----:B0-----:R-:W-:Y:S04]  /*461b0*/  STL.64 [R1+0x50], R24 ;  /* 0x0000501801007387 */ /* 0x001fe80000100a00 */
[----:B------:R0:W-:Y:S04]  /*461c0*/  STL.64 [R1+0x58], R26 ;  /* 0x0000581a01007387 */ /* 0x0001e80000100a00 */
[----:B------:R-:W2:Y:S01]  /*461d0*/  LDS.128 R4, [R28] ;  /* 0x000000001c047984 */ /* 0x000ea20000000c00 */
[----:B------:R-:W-:Y:S06]  /*461e0*/  BAR.SYNC.DEFER_BLOCKING 0x0 ;  /* 0x0000000000007b1d */ /* 0x000fec0000010000 */
[----:B0-----:R-:W3:Y:S04]  /*461f0*/  LDL.LU.64 R26, [R1+0x1c70] ;  /* 0x001c7000011a7983 */ /* 0x001ee80000300a00 */
[----:B------:R-:W3:Y:S04]  /*46200*/  LDL.LU.64 R24, [R1+0x1c68] ;  /* 0x001c680001187983 */ /* 0x000ee80000300a00 */
[----:B------:R-:W-:Y:S01]  /*46210*/  STSM.16.M88.4 [R0], R8 ;  /* 0x0000000800007844 */ /* 0x000fe20000000200 */
[----:B------:R-:W-:Y:S06]  /*46220*/  BAR.SYNC.DEFER_BLOCKING 0x0 ;  /* 0x0000000000007b1d */ /* 0x000fec0000010000 */
[----:B--2---:R-:W-:Y:S04]  /*46230*/  STL.64 [R1+0x40], R4 ;  /* 0x0000400401007387 */ /* 0x004fe80000100a00 */
[----:B------:R0:W-:Y:S04]  /*46240*/  STL.64 [R1+0x48], R6 ;  /* 0x0000480601007387 */ /* 0x0001e80000100a00 */
[----:B0-----:R-:W2:Y:S04]  /*46250*/  LDL.LU.64 R6, [R1+0x1c60] ;  /* 0x001c600001067983 */ /* 0x001ea80000300a00 */
[----:B------:R-:W2:Y:S04]  /*46260*/  LDL.LU.64 R4, [R1+0x1c58] ;  /* 0x001c580001047983 */ /* 0x000ea80000300a00 */
[----:B------:R-:W0:Y:S01]  /*46270*/  LDS.128 R8, [R28] ;  /* 0x000000001c087984 */ /* 0x000e220000000c00 */
[----:B------:R-:W-:Y:S06]  /*46280*/  BAR.SYNC.DEFER_BLOCKING 0x0 ;  /* 0x0000000000007b1d */ /* 0x000fec0000010000 */
[----:B------:R-:W-:Y:S02]  /*46290*/  STSM.16.M88.4 [R0], R12 ;  /* 0x0000000c00007844 */ /* 0x000fe40000000200 */
[----:B------:R-:W-:Y:S06]  /*462a0*/  BAR.SYNC.DEFER_BLOCKING 0x0 ;  /* 0x0000000000007b1d */ /* 0x000fec0000010000 */
[----:B0-----:R-:W-:Y:S04]  /*462b0*/  STL.64 [R1+0x30], R8 ;  /* 0x0000300801007387 */ /* 0x001fe80000100a00 */
[----:B------:R0:W-:Y:S04]  /*462c0*/  STL.64 [R1+0x38], R10 ;  /* 0x0000380a01007387 */ /* 0x0001e80000100a00 */
[----:B0-----:R-:W3:Y:S04]  /*462d0*/  LDL.LU.64 R10, [R1+0x1c50] ;  /* 0x001c5000010a7983 */ /* 0x001ee80000300a00 */
[----:B------:R-:W3:Y:S04]  /*462e0*/  LDL.LU.64 R8, [R1+0x1c48] ;  /* 0x001c480001087983 */ /* 0x000ee80000300a00 */
[----:B------:R-:W0:Y:S01]  /*462f0*/  LDS.128 R12, [R28] ;  /* 0x000000001c0c7984 */ /* 0x000e220000000c00 */
[----:B------:R-:W-:Y:S06]  /*46300*/  BAR.SYNC.DEFER_BLOCKING 0x0 ;  /* 0x0000000000007b1d */ /* 0x000fec0000010000 */
[----:B------:R-:W-:Y:S02]  /*46310*/  STSM.16.M88.4 [R0], R16 ;  /* 0x0000001000007844 */ /* 0x000fe40000000200 */
[----:B------:R-:W-:Y:S06]  /*46320*/  BAR.SYNC.DEFER_BLOCKING 0x0 ;  /* 0x0000000000007b1d */ /* 0x000fec0000010000 */
[----:B0-----:R-:W-:Y:S04]  /*46330*/  STL.64 [R1+0x20], R12 ;  /* 0x0000200c01007387 */ /* 0x001fe80000100a00 */
[----:B------:R0:W-:Y:S04]  /*46340*/  STL.64 [R1+0x28], R14 ;  /* 0x0000280e01007387 */ /* 0x0001e80000100a00 */
[----:B0-----:R-:W4:Y:S04]  /*46350*/  LDL.LU.64 R14, [R1+0x1c40] ;  /* 0x001c4000010e7983 */ /* 0x001f280000300a00 */
[----:B------:R-:W4:Y:S04]  /*46360*/  LDL.LU.64 R12, [R1+0x1c38] ;  /* 0x001c3800010c7983 */ /* 0x000f280000300a00 */
[----:B------:R-:W0:Y:S01]  /*46370*/  LDS.128 R16, [R28] ;  /* 0x000000001c107984 */ /* 0x000e220000000c00 */
[----:B------:R-:W-:Y:S06]  /*46380*/  BAR.SYNC.DEFER_BLOCKING 0x0 ;  /* 0x0000000000007b1d */ /* 0x000fec0000010000 */
[----:B------:R-:W4:Y:S04]  /*46390*/  LDL R2, [R1+0x1bd0] ;  /* 0x001bd00001027983 */ /* 0x000f280000100800 */
[----:B------:R-:W-:Y:S01]  /*463a0*/  STSM.16.M88.4 [R0], R20 ;  /* 0x0000001400007844 */ /* 0x000fe20000000200 */
[----:B------:R-:W-:Y:S06]  /*463b0*/  BAR.SYNC.DEFER_BLOCKING 0x0 ;  /* 0x0000000000007b1d */ /* 0x000fec0000010000 */
[----:B0-----:R-:W-:Y:S04]  /*463c0*/  STL.64 [R1+0x10], R16 ;  /* 0x0000101001007387 */ /* 0x001fe80000100a00 */
[----:B------:R0:W-:Y:S04]  /*463d0*/  STL.64 [R1+0x18], R18 ;  /* 0x0000181201007387 */ /* 0x0001e80000100a00 */
[----:B0-----:R-:W4:Y:S04]  /*463e0*/  LDL.LU.64 R18, [R1+0x1c30] ;  /* 0x001c300001127983 */ /* 0x001f280000300a00 */
[----:B------:R-:W4:Y:S04]  /*463f0*/  LDL.LU.64 R16, [R1+0x1c28] ;  /* 0x001c280001107983 */ /* 0x000f280000300a00 */
[----:B------:R-:W0:Y:S01]  /*46400*/  LDS.128 R20, [R28] ;  /* 0x000000001c147984 */ /* 0x000e220000000c00 */
[----:B------:R-:W-:Y:S06]  /*46410*/  BAR.SYNC.DEFER_BLOCKING 0x0 ;  /* 0x0000000000007b1d */ /* 0x000fec0000010000 */
[----:B0-----:R-:W-:Y:S04]  /*46420*/  STL.64 [R1+0xb0], R20 ;  /* 0x0000b01401007387 */ /* 0x001fe80000100a00 */
[----:B------:R0:W-:Y:S04]  /*46430*/  STL.64 [R1+0xb8], R22 ;  /* 0x0000b81601007387 */ /* 0x0001e80000100a00 */
[----:B0-----:R-:W4:Y:S04]  /*46440*/  LDL.LU.64 R22, [R1+0x1c20] ;  /* 0x001c200001167983 */ /* 0x001f280000300a00 */
[----:B------:R-:W4:Y:S04]  /*46450*/  LDL.LU.64 R20, [R1+0x1c18] ;  /* 0x001c180001147983 */ /* 0x000f280000300a00 */
[----:B--2---:R-:W-:Y:S01]  /*46460*/  STSM.16.M88.4 [R0], R4 ;  /* 0x0000000400007844 */ /* 0x004fe20000000200 */
[----:B------:R-:W-:Y:S06]  /*46470*/  BAR.SYNC.DEFER_BLOCKING 0x0 ;  /* 0x0000000000007b1d */ /* 0x000fec0000010000 */
[----:B------:R-:W0:Y:S02]  /*46480*/  LDS.128 R4, [R28] ;  /* 0x000000001c047984 */ /* 0x000e240000000c00 */
[----:B------:R-:W-:Y:S06]  /*46490*/  BAR.SYNC.DEFER_BLOCKING 0x0 ;  /* 0x0000000000007b1d */ /* 0x000fec0000010000 */
[----:B---3--:R-:W-:Y:S02]  /*464a0*/  STSM.16.M88.4 [R0], R8 ;  /* 0x0000000800007844 */ /* 0x008fe40000000200 */
[----:B------:R-:W-:Y:S06]  /*464b0*/  BAR.SYNC.DEFER_BLOCKING 0x0 ;  /* 0x0000000000007b1d */ /* 0x000fec0000010000 */
[----:B0-----:R-:W-:Y:S04]  /*464c0*/  STL.64 [R1+0xa0], R4 ;  /* 0x0000a00401007387 */ /* 0x001fe80000100a00 */
[----:B------:R-:W-:Y:S04]  /*464d0*/  STL.64 [R1+0xa8], R6 ;  /* 0x0000a80601007387 */ /* 0x000fe80000100a00 */
[----:B------:R-:W0:Y:S01]  /*464e0*/  LDS.128 R4, [R28] ;  /* 0x000000001c047984 */ /* 0x000e220000000c00 */
[----:B------:R-:W-:Y:S06]  /*464f0*/  BAR.SYNC.DEFER_BLOCKING 0x0 ;  /* 0x0000000000007b1d */ /* 0x000fec0000010000 */
[----:B----4-:R2:W-:Y:S04]  /*46500*/  STSM.16.M88.4 [R0], R12 ;  /* 0x0000000c00007844 */ /* 0x0105e80000000200 */
[----:B0-----:R-:W-:Y:S04]  /*46510*/  STL.64 [R1], R4 ;  /* 0x0000000401007387 */ /* 0x001fe80000100a00 */
[----:B------:R-:W-:Y:S01]  /*46520*/  STL.64 [R1+0x8], R6 ;  /* 0x0000080601007387 */ /* 0x000fe20000100a00 */
[----:B------:R-:W-:Y:S01]  /*46530*/  BAR.SYNC.DEFER_BLOCKING 0x0 ;  /* 0x0000000000007b1d */ /* 0x000fe20000010000 */
[C---:B------:R-:W-:Y:S01]  /*46540*/  ISETP.GE.AND P1, PT, R2.reuse, UR10, PT ;  /* 0x0000000a02007c0c */ /* 0x040fe2000bf26270 */
[----:B------:R-:W-:-:S06]  /*46550*/  IMAD R29, R2, R3, RZ ;  /* 0x00000003021d7224 */ /* 0x000fcc00078e02ff */
[----:B--2---:R-:W0:Y:S01]  /*46560*/  LDC R15, c[0x0][0x3b4] ;  /* 0x0000ed00ff0f7b82 */ /* 0x004e220000000800 */
[----:B------:R-:W2:Y:S04]  /*46570*/  LDL.LU R14, [R1+0x90] ;  /* 0x00009000010e7983 */ /* 0x000ea80000300800 */
[----:B------:R-:W3:Y:S03]  /*46580*/  LDS.128 R4, [R28] ;  /* 0x000000001c047984 */ /* 0x000ee60000000c00 */
[----:B------:R-:W-:Y:S01]  /*46590*/  BAR.SYNC.DEFER_BLOCKING 0x0 ;  /* 0x0000000000007b1d */ /* 0x000fe20000010000 */
[----:B------:R-:W-:Y:S02]  /*465a0*/  ISETP.LT.AND P1, PT, R27, UR11, !P1 ;  /* 0x0000000b1b007c0c */ /* 0x000fe4000cf21270 */
[----:B------:R-:W-:-:S03]  /*465b0*/  LEA R2, P3, R29, UR8, 0x1 ;  /* 0x000000081d027c11 */ /* 0x000fc6000f8608ff */
[----:B------:R1:W-:Y:S04]  /*465c0*/  STSM.16.M88.4 [R0], R16 ;  /* 0x0000001000007844 */ /* 0x0003e80000000200 */
[----:B---3--:R-:W-:Y:S04]  /*465d0*/  STL.64 [R1+0xc0], R4 ;  /* 0x0000c00401007387 */ /* 0x008fe80000100a00 */
[----:B------:R-:W-:Y:S01]  /*465e0*/  STL.64 [R1+0xc8], R6 ;  /* 0x0000c80601007387 */ /* 0x000fe20000100a00 */
[----:B------:R-:W-:Y:S06]  /*465f0*/  BAR.SYNC.DEFER_BLOCKING 0x0 ;  /* 0x0000000000007b1d */ /* 0x000fec0000010000 */
[----:B------:R-:W3:Y:S02]  /*46600*/  LDS.128 R4, [R28] ;  /* 0x000000001c047984 */ /* 0x000ee40000000c00 */
[----:B------:R-:W-:Y:S06]  /*46610*/  BAR.SYNC.DEFER_BLOCKING 0x0 ;  /* 0x0000000000007b1d */ /* 0x000fec0000010000 */
[----:B------:R-:W-:Y:S02]  /*46620*/  STSM.16.M88.4 [R0], R20 ;  /* 0x0000001400007844 */ /* 0x000fe40000000200 */
[----:B------:R-:W-:Y:S01]  /*46630*/  BAR.SYNC.DEFER_BLOCKING 0x0 ;  /* 0x0000000000007b1d */ /* 0x000fe20000010000 */
[----:B-1----:R-:W-:-:S05]  /*46640*/  IMAD R18, R27, UR4, RZ ;  /* 0x000000041b127c24 */ /* 0x002fca000f8e02ff */
[----:B------:R-:W4:Y:S04]  /*46650*/  LDL.LU R27, [R1+0x1c10] ;  /* 0x001c1000011b7983 */ /* 0x000f280000300800 */
[----:B------:R-:W1:Y:S04]  /*46660*/  LDS.128 R8, [R28] ;  /* 0x000000001c087984 */ /* 0x000e680000000c00 */
[----:B---3--:R-:W-:Y:S04]  /*46670*/  STL [R1+0x1bf8], R4 ;  /* 0x001bf80401007387 */ /* 0x008fe80000100800 */
[----:B------:R3:W-:Y:S01]  /*46680*/  STL [R1+0x1bf4], R5 ;  /* 0x001bf40501007387 */ /* 0x0007e20000100800 */
[----:B------:R-:W-:Y:S06]  /*46690*/  BAR.SYNC.DEFER_BLOCKING 0x0 ;  /* 0x0000000000007b1d */ /* 0x000fec0000010000 */
[----:B---3--:R-:W3:Y:S04]  /*466a0*/  LDL R5, [R1+0x1bd0] ;  /* 0x001bd00001057983 */ /* 0x008ee80000100800 */
[----:B------:R0:W-:Y:S04]  /*466b0*/  STL [R1+0x1bf0], R6 ;  /* 0x001bf00601007387 */ /* 0x0001e80000100800 */
[----:B0-----:R-:W3:Y:S04]  /*466c0*/  LDL.LU R6, [R1+0x9d0] ;  /* 0x0009d00001067983 */ /* 0x001ee80000300800 */
[----:B------:R0:W-:Y:S04]  /*466d0*/  STL [R1+0x1bec], R7 ;  /* 0x001bec0701007387 */ /* 0x0001e80000100800 */
[----:B0-----:R-:W3:Y:S04]  /*466e0*/  LDL.LU R7, [R1+0x1bd8] ;  /* 0x001bd80001077983 */ /* 0x001ee80000300800 */
[----:B-1----:R0:W-:Y:S04]  /*466f0*/  STL [R1+0x1c08], R8 ;  /* 0x001c080801007387 */ /* 0x0021e80000100800 */
[----:B0-----:R-:W3:Y:S04]  /*46700*/  LDL.LU R8, [R1+0x70] ;  /* 0x0000700001087983 */ /* 0x001ee80000300800 */
[----:B------:R-:W-:Y:S04]  /*46710*/  STL [R1+0x1c04], R9 ;  /* 0x001c040901007387 */ /* 0x000fe80000100800 */
[----:B------:R0:W-:Y:S04]  /*46720*/  STL [R1+0x1c00], R28 ;  /* 0x001c001c01007387 */ /* 0x0001e80000100800 */
[----:B0-----:R-:W3:Y:S04]  /*46730*/  LDL.LU R28, [R1+0x80] ;  /* 0x00008000011c7983 */ /* 0x001ee80000300800 */
[----:B------:R0:W-:Y:S04]  /*46740*/  STL [R1+0x1bfc], R10 ;  /* 0x001bfc0a01007387 */ /* 0x0001e80000100800 */
[----:B0-----:R-:W3:Y:S04]  /*46750*/  LDL R10, [R1+0x1bd4] ;  /* 0x001bd400010a7983 */ /* 0x001ee80000100800 */
[----:B------:R0:W-:Y:S04]  /*46760*/  STL [R1+0x1be8], R11 ;  /* 0x001be80b01007387 */ /* 0x0001e80000100800 */
[----:B0-----:R-:W3:Y:S04]  /*46770*/  LDL.LU R11, [R1+0x1bdc] ;  /* 0x001bdc00010b7983 */ /* 0x001ee80000300800 */
[----:B------:R-:W3:Y:S01]  /*46780*/  LDL.LU R4, [R1+0x60] ;  /* 0x0000600001047983 */ /* 0x000ee20000300800 */
[----:B------:R-:W-:-:S03]  /*46790*/  LEA.HI.X.SX32 R3, R29, UR9, 0x1, P3 ;  /* 0x000000091d037c11 */ /* 0x000fc600098f0eff */
[----:B------:R-:W-:Y:S01]  /*467a0*/  IMAD.WIDE R12, R18, 0x2, R2 ;  /* 0x00000002120c7825 */ /* 0x000fe200078e0202 */
[----:B--2---:R-:W-:Y:S01]  /*467b0*/  PRMT R9, R14, 0x7632, R9 ;  /* 0x000076320e097816 */ /* 0x004fe20000000009 */
[----:B----4-:R0:W-:Y:S01]  /*467c0*/  STSM.16.M88.4 [R0], R24 ;  /* 0x0000001800007844 */ /* 0x0101e20000000200 */
[----:B------:R-:W-:Y:S01]  /*467d0*/  BAR.SYNC.DEFER_BLOCKING 0x0 ;  /* 0x0000000000007b1d */ /* 0x000fe20000010000 */
[----:B0-----:R-:W-:-:S04]  /*467e0*/  IMAD R0, R15, 0x80, R29 ;  /* 0x000000800f007824 */ /* 0x001fc800078e021d */
[----:B------:R-:W-:Y:S01]  /*467f0*/  IMAD R16, R15, 0x40, R0 ;  /* 0x000000400f107824 */ /* 0x000fe200078e0200 */
[----:B------:R0:W-:Y:S02]  /*46800*/  @P1 STG.E.U16 desc[UR12][R12.64], R14 ;  /* 0x0000000e0c001986 */ /* 0x0001e4000c10150c */
[----:B0-----:R-:W-:Y:S02]  /*46810*/  LEA R14, P6, R0, UR8, 0x1 ;  /* 0x00000008000e7c11 */ /* 0x001fe4000f8c08ff */
[----:B---3--:R-:W-:-:S04]  /*46820*/  ISETP.GE.AND P3, PT, R6, UR11, PT ;  /* 0x0000000b06007c0c */ /* 0x008fc8000bf66270 */
[----:B------:R-:W-:Y:S02]  /*46830*/  ISETP.LT.AND P5, PT, R7, UR10, !P3 ;  /* 0x0000000a07007c0c */ /* 0x000fe4000dfa1270 */
[----:B------:R-:W-:Y:S01]  /*46840*/  PRMT R29, R8, 0x7632, R29 ;  /* 0x00007632081d7816 */ /* 0x000fe2000000001d */
[C---:B------:R-:W-:Y:S01]  /*46850*/  IMAD R13, R10.reuse, R15, RZ ;  /* 0x0000000f0a0d7224 */ /* 0x040fe200078e02ff */
[----:B------:R-:W-:-:S04]  /*46860*/  ISETP.GE.AND P1, PT, R10, UR10, PT ;  /* 0x0000000a0a007c0c */ /* 0x000fc8000bf26270 */
[C---:B------:R-:W-:Y:S02]  /*46870*/  LEA R12, P4, R13.reuse, UR8, 0x1 ;  /* 0x000000080d0c7c11 */ /* 0x040fe4000f8808ff */
[----:B------:R-:W-:Y:S02]  /*46880*/  ISETP.LT.AND P1, PT, R6, UR11, !P1 ;  /* 0x0000000b06007c0c */ /* 0x000fe4000cf21270 */
[----:B------:R-:W-:Y:S02]  /*46890*/  LEA.HI.X.SX32 R13, R13, UR9, 0x1, P4 ;  /* 0x000000090d0d7c11 */ /* 0x000fe4000a0f0eff */
[----:B------:R-:W-:Y:S01]  /*468a0*/  LEA R20, P4, R16, UR8, 0x1 ;  /* 0x0000000810147c11 */ /* 0x000fe2000f8808ff */
[----:B------:R-:W-:Y:S01]  /*468b0*/  VIADD R26, R6, 0x3 ;  /* 0x00000003061a7836 */ /* 0x000fe20000000000 */
[----:B------:R-:W-:Y:S02]  /*468c0*/  ISETP.LT.AND P3, PT, R11, UR10, !P3 ;  /* 0x0000000a0b007c0c */ /* 0x000fe4000df61270 */
[----:B------:R-:W-:Y:S01]  /*468d0*/  LEA.HI.X.SX32 R15, R0, UR9, 0x1, P6 ;  /* 0x00000009000f7c11 */ /* 0x000fe2000b0f0eff */
[----:B------:R-:W-:Y:S01]  /*468e0*/  IMAD.WIDE R24, R18, 0x2, R12 ;  /* 0x0000000212187825 */ /* 0x000fe200078e020c */
[----:B------:R-:W-:Y:S01]  /*468f0*/  LEA.HI.X.SX32 R21, R16, UR9, 0x1, P4 ;  /* 0x0000000910157c11 */ /* 0x000fe2000a0f0eff */
[----:B------:R-:W0:Y:S01]  /*46900*/  LDCU UR8, c[0x0][0x398] ;  /* 0x00007300ff0877ac */ /* 0x000e220008000800 */
[----:B------:R-:W-:Y:S01]  /*46910*/  ISETP.LT.AND P6, PT, R5, UR10, !P2 ;  /* 0x0000000a05007c0c */ /* 0x000fe2000d7c1270 */
[----:B------:R-:W-:Y:S01]  /*46920*/  VIADD R0, R18, UR4 ;  /* 0x0000000412007c36 */ /* 0x000fe20008000000 */
[----:B------:R-:W-:Y:S01]  /*46930*/  PRMT R27, R28, 0x7632, R27 ;  /* 0x000076321c1b7816 */ /* 0x000fe2000000001b */
[C---:B------:R-:W-:Y:S01]  /*46940*/  IMAD.WIDE R22, R18.reuse, 0x2, R14 ;  /* 0x0000000212167825 */ /* 0x040fe200078e020e */
[----:B------:R1:W-:Y:S01]  /*46950*/  @P1 STG.E.U16 desc[UR12][R24.64], R9 ;  /* 0x0000000918001986 */ /* 0x0003e2000c10150c */
[----:B------:R-:W2:Y:S02]  /*46960*/  LDCU UR9, c[0x0][0x398] ;  /* 0x00007300ff0977ac */ /* 0x000ea40008000800 */
[----:B------:R-:W-:Y:S01]  /*46970*/  IMAD.WIDE R18, R18, 0x2, R20 ;  /* 0x0000000212127825 */ /* 0x000fe200078e0214 */
[----:B------:R3:W-:Y:S03]  /*46980*/  @P5 STG.E.U16 desc[UR12][R22.64], R28 ;  /* 0x0000001c16005986 */ /* 0x0007e6000c10150c */
[----:B------:R-:W-:Y:S01]  /*46990*/  IMAD.WIDE R16, R0, 0x2, R2 ;  /* 0x0000000200107825 */ /* 0x000fe200078e0202 */
[----:B------:R4:W-:Y:S04]  /*469a0*/  @P3 STG.E.U16 desc[UR12][R18.64], R27 ;  /* 0x0000001b12003986 */ /* 0x0009e8000c10150c */
[----:B-1----:R-:W2:Y:S04]  /*469b0*/  LDL.LU R9, [R1+0x50] ;  /* 0x0000500001097983 */ /* 0x002ea80000300800 */
[----:B---3--:R-:W3:Y:S01]  /*469c0*/  LDL.LU R28, [R1+0x84] ;  /* 0x00008400011c7983 */ /* 0x008ee20000300800 */
[----:B----4-:R-:W-:-:S03]  /*469d0*/  VIADD R27, R6, 0x4 ;  /* 0x00000004061b7836 */ /* 0x010fc60000000000 */
[----:B------:R1:W-:Y:S02]  /*469e0*/  @P6 STG.E.U16 desc[UR12][R16.64], R8 ;  /* 0x0000000810006986 */ /* 0x0003e4000c10150c */
[----:B------:R-:W-:Y:S02]  /*469f0*/  ISETP.GE.AND P1, PT, R27, UR11, PT ;  /* 0x0000000b1b007c0c */ /* 0x000fe4000bf26270 */
[----:B-1----:R-:W4:Y:S04]  /*46a00*/  LDL.LU R8, [R1+0x74] ;  /* 0x0000740001087983 */ /* 0x002f280000300800 */
[----:B------:R-:W2:Y:S01]  /*46a10*/  LDL.LU R27, [R1+0x94] ;  /* 0x00009400011b7983 */ /* 0x000ea20000300800 */
[----:B------:R-:W-:Y:S02]  /*46a20*/  ISETP.LT.AND P3, PT, R10, UR10, !P2 ;  /* 0x0000000a0a007c0c */ /* 0x000fe4000d761270 */
[----:B------:R-:W-:Y:S01]  /*46a30*/  ISETP.LT.AND P5, PT, R7, UR10, !P2 ;  /* 0x0000000a07007c0c */ /* 0x000fe2000d7a1270 */
[----:B------:R-:W-:Y:S01]  /*46a40*/  IMAD.WIDE R24, R0, 0x2, R12 ;  /* 0x0000000200187825 */ /* 0x000fe200078e020c */
[----:B------:R-:W-:-:S03]  /*46a50*/  ISETP.GE.AND P4, PT, R26, UR11, PT ;  /* 0x0000000b1a007c0c */ /* 0x000fc6000bf86270 */
[----:B------:R-:W-:-:S04]  /*46a60*/  IMAD.WIDE R22, R0, 0x2, R14 ;  /* 0x0000000200167825 */ /* 0x000fc800078e020e */
[C---:B------:R-:W-:Y:S02]  /*46a70*/  VIADD R26, R0.reuse, UR4 ;  /* 0x00000004001a7c36 */ /* 0x040fe40008000000 */
[----:B------:R-:W-:Y:S01]  /*46a80*/  IMAD.WIDE R18, R0, 0x2, R20 ;  /* 0x0000000200127825 */ /* 0x000fe200078e0214 */
[----:B------:R-:W-:Y:S01]  /*46a90*/  @P3 STG.E.U16 desc[UR12][R24.64], R29 ;  /* 0x0000001d18003986 */ /* 0x000fe2000c10150c */
[----:B------:R-:W-:-:S03]  /*46aa0*/  PRMT R0, R4, 0x7632, R0 ;  /* 0x0000763204007816 */ /* 0x000fc60000000000 */
[----:B------:R1:W-:Y:S04]  /*46ab0*/  @P5 STG.E.U16 desc[UR12][R22.64], R4 ;  /* 0x0000000416005986 */ /* 0x0003e8000c10150c */
[----:B-1----:R-:W4:Y:S01]  /*46ac0*/  LDL.LU R4, [R1+0x64] ;  /* 0x0000640001047983 */ /* 0x002f220000300800 */
[----:B------:R-:W-:Y:S02]  /*46ad0*/  ISETP.LT.AND P2, PT, R11, UR10, !P2 ;  /* 0x0000000a0b007c0c */ /* 0x000fe4000d741270 */
[----:B------:R-:W-:Y:S01]  /*46ae0*/  ISETP.LT.AND P6, PT, R5, UR10, !P0 ;  /* 0x0000000a05007c0c */ /* 0x000fe2000c7c1270 */
[----:B------:R-:W-:Y:S01]  /*46af0*/  IMAD.WIDE R16, R26, 0x2, R2 ;  /* 0x000000021a107825 */ /* 0x000fe200078e0202 */
[----:B------:R-:W-:-:S09]  /*46b00*/  ISETP.LT.AND P3, PT, R7, UR10, !P0 ;  /* 0x0000000a07007c0c */ /* 0x000fd2000c761270 */
[----:B------:R1:W-:Y:S01]  /*46b10*/  @P2 STG.E.U16 desc[UR12][R18.64], R0 ;  /* 0x0000000012002986 */ /* 0x0003e2000c10150c */
[----:B------:R-:W-:Y:S02]  /*46b20*/  ISETP.LT.AND P2, PT, R10, UR10, !P0 ;  /* 0x0000000a0a007c0c */ /* 0x000fe4000c741270 */
[----:B------:R-:W-:Y:S01]  /*46b30*/  ISETP.LT.AND P0, PT, R11, UR10, !P0 ;  /* 0x0000000a0b007c0c */ /* 0x000fe2000c701270 */
[----:B------:R-:W-:-:S04]  /*46b40*/  IMAD.WIDE R24, R26, 0x2, R12 ;  /* 0x000000021a187825 */ /* 0x000fc800078e020c */
[----:B------:R-:W-:-:S04]  /*46b50*/  IMAD.WIDE R22, R26, 0x2, R14 ;  /* 0x000000021a167825 */ /* 0x000fc800078e020e */
[C---:B-1----:R-:W-:Y:S02]  /*46b60*/  VIADD R0, R26.reuse, UR4 ;  /* 0x000000041a007c36 */ /* 0x042fe40008000000 */
[----:B------:R-:W-:Y:S01]  /*46b70*/  IMAD.WIDE R18, R26, 0x2, R20 ;  /* 0x000000021a127825 */ /* 0x000fe200078e0214 */
[----:B---3--:R-:W-:Y:S01]  /*46b80*/  PRMT R26, R28, 0x7632, R26 ;  /* 0x000076321c1a7816 */ /* 0x008fe2000000001a */
[----:B--2---:R1:W-:Y:S01]  /*46b90*/  @P6 STG.E.U16 desc[UR12][R16.64], R27 ;  /* 0x0000001b10006986 */ /* 0x0043e2000c10150c */
[----:B------:R-:W-:Y:S02]  /*46ba0*/  ISETP.LT.AND P6, PT, R5, UR10, !P4 ;  /* 0x0000000a05007c0c */ /* 0x000fe4000e7c1270 */
[----:B------:R-:W-:-:S05]  /*46bb0*/  PRMT R29, R27, 0x7632, R29 ;  /* 0x000076321b1d7816 */ /* 0x000fca000000001d */
[----:B------:R2:W-:Y:S04]  /*46bc0*/  @P2 STG.E.U16 desc[UR12][R24.64], R29 ;  /* 0x0000001d18002986 */ /* 0x0005e8000c10150c */
[----:B------:R3:W-:Y:S01]  /*46bd0*/  @P3 STG.E.U16 desc[UR12][R22.64], R28 ;  /* 0x0000001c16003986 */ /* 0x0007e2000c10150c */
[----:B-1----:R-:W-:-:S03]  /*46be0*/  IMAD.WIDE R16, R0, 0x2, R2 ;  /* 0x0000000200107825 */ /* 0x002fc600078e0202 */
[----:B------:R1:W-:Y:S04]  /*46bf0*/  @P0 STG.E.U16 desc[UR12][R18.64], R26 ;  /* 0x0000001a12000986 */ /* 0x0003e8000c10150c */
[----:B----4-:R4:W-:Y:S01]  /*46c00*/  @P6 STG.E.U16 desc[UR12][R16.64], R8 ;  /* 0x0000000810006986 */ /* 0x0109e2000c10150c */
[----:B--2---:R-:W-:-:S03]  /*46c10*/  PRMT R29, R8, 0x7632, R29 ;  /* 0x00007632081d7816 */ /* 0x004fc6000000001d */
[----:B---3--:R-:W2:Y:S01]  /*46c20*/  LDL.LU R28, [R1+0x88] ;  /* 0x00008800011c7983 */ /* 0x008ea20000300800 */
[----:B-1----:R-:W-:-:S03]  /*46c30*/  VIADD R19, R6, 0x6 ;  /* 0x0000000606137836 */ /* 0x002fc60000000000 */
[----:B----4-:R-:W3:Y:S02]  /*46c40*/  LDL.LU R8, [R1+0x78] ;  /* 0x0000780001087983 */ /* 0x010ee40000300800 */
[----:B------:R-:W-:Y:S02]  /*46c50*/  ISETP.GE.AND P2, PT, R19, UR11, PT ;  /* 0x0000000b13007c0c */ /* 0x000fe4000bf46270 */
[----:B------:R-:W4:Y:S01]  /*46c60*/  LDL.LU R19, [R1+0x98] ;  /* 0x0000980001137983 */ /* 0x000f220000300800 */
[----:B------:R-:W-:Y:S01]  /*46c70*/  ISETP.LT.AND P0, PT, R10, UR10, !P4 ;  /* 0x0000000a0a007c0c */ /* 0x000fe2000e701270 */
[----:B------:R-:W-:Y:S01]  /*46c80*/  VIADD R27, R6, 0x5 ;  /* 0x00000005061b7836 */ /* 0x000fe20000000000 */
[----:B------:R-:W-:Y:S01]  /*46c90*/  ISETP.LT.AND P3, PT, R7, UR10, !P4 ;  /* 0x0000000a07007c0c */ /* 0x000fe2000e761270 */
[----:B------:R-:W-:-:S03]  /*46ca0*/  IMAD.WIDE R24, R0, 0x2, R14 ;  /* 0x0000000200187825 */ /* 0x000fc600078e020e */
[----:B------:R-:W-:Y:S01]  /*46cb0*/  ISETP.GE.AND P5, PT, R27, UR11, PT ;  /* 0x0000000b1b007c0c */ /* 0x000fe2000bfa6270 */
[----:B------:R-:W-:-:S04]  /*46cc0*/  IMAD.WIDE R26, R0, 0x2, R12 ;  /* 0x00000002001a7825 */ /* 0x000fc800078e020c */
[C---:B------:R-:W-:Y:S02]  /*46cd0*/  VIADD R18, R0.reuse, UR4 ;  /* 0x0000000400127c36 */ /* 0x040fe40008000000 */
[----:B------:R-:W-:Y:S01]  /*46ce0*/  IMAD.WIDE R22, R0, 0x2, R20 ;  /* 0x0000000200167825 */ /* 0x000fe200078e0214 */
[----:B------:R-:W-:Y:S01]  /*46cf0*/  @P0 STG.E.U16 desc[UR12][R26.64], R29 ;  /* 0x0000001d1a000986 */ /* 0x000fe2000c10150c */
[----:B------:R-:W-:-:S03]  /*46d00*/  PRMT R0, R4, 0x7632, R0 ;  /* 0x0000763204007816 */ /* 0x000fc60000000000 */
[----:B------:R1:W-:Y:S04]  /*46d10*/  @P3 STG.E.U16 desc[UR12][R24.64], R4 ;  /* 0x0000000418003986 */ /* 0x0003e8000c10150c */
[----:B-1----:R-:W3:Y:S01]  /*46d20*/  LDL.LU R4, [R1+0x68] ;  /* 0x0000680001047983 */ /* 0x002ee20000300800 */
[----:B------:R-:W-:Y:S02]  /*46d30*/  ISETP.LT.AND P4, PT, R11, UR10, !P4 ;  /* 0x0000000a0b007c0c */ /* 0x000fe4000e781270 */
[----:B------:R-:W-:Y:S02]  /*46d40*/  ISETP.LT.AND P6, PT, R5, UR10, !P1 ;  /* 0x0000000a05007c0c */ /* 0x000fe4000cfc1270 */
[----:B------:R-:W-:Y:S01]  /*46d50*/  ISETP.LT.AND P3, PT, R10, UR10, !P1 ;  /* 0x0000000a0a007c0c */ /* 0x000fe2000cf61270 */
[----:B------:R-:W-:-:S08]  /*46d60*/  IMAD.WIDE R16, R18, 0x2, R2 ;  /* 0x0000000212107825 */ /* 0x000fd000078e0202 */
[----:B------:R1:W-:Y:S01]  /*46d70*/  @P4 STG.E.U16 desc[UR12][R22.64], R0 ;  /* 0x0000000016004986 */ /* 0x0003e2000c10150c */
[----:B------:R-:W-:Y:S01]  /*46d80*/  ISETP.LT.AND P4, PT, R7, UR10, !P1 ;  /* 0x0000000a07007c0c */ /* 0x000fe2000cf81270 */
[----:B------:R-:W-:-:S04]  /*46d90*/  IMAD.WIDE R24, R18, 0x2, R12 ;  /* 0x0000000212187825 */ /* 0x000fc800078e020c */
[----:B-1----:R-:W-:-:S04]  /*46da0*/  IMAD.WIDE R22, R18, 0x2, R14 ;  /* 0x0000000212167825 */ /* 0x002fc800078e020e */
[----:B------:R-:W-:Y:S01]  /*46db0*/  VIADD R0, R18, UR4 ;  /* 0x0000000412007c36 */ /* 0x000fe20008000000 */
[----:B--2---:R-:W-:Y:S01]  /*46dc0*/  PRMT R26, R28, 0x7632, R26 ;  /* 0x000076321c1a7816 */ /* 0x004fe2000000001a */
[----:B----4-:R1:W-:Y:S01]  /*46dd0*/  @P6 STG.E.U16 desc[UR12][R16.64], R19 ;  /* 0x0000001310006986 */ /* 0x0103e2000c10150c */
[----:B------:R-:W-:Y:S02]  /*46de0*/  PRMT R27, R19, 0x7632, R27 ;  /* 0x00007632131b7816 */ /* 0x000fe4000000001b */
[----:B------:R-:W-:Y:S02]  /*46df0*/  ISETP.LT.AND P6, PT, R11, UR10, !P1 ;  /* 0x0000000a0b007c0c */ /* 0x000fe4000cfc1270 */
[----:B------:R-:W-:Y:S01]  /*46e00*/  ISETP.LT.AND P1, PT, R5, UR10, !P5 ;  /* 0x0000000a05007c0c */ /* 0x000fe2000ef21270 */
[----:B------:R-:W-:Y:S04]  /*46e10*/  @P3 STG.E.U16 desc[UR12][R24.64], R27 ;  /* 0x0000001b18003986 */ /* 0x000fe8000c10150c */
[----:B------:R2:W-:Y:S01]  /*46e20*/  @P4 STG.E.U16 desc[UR12][R22.64], R28 ;  /* 0x0000001c16004986 */ /* 0x0005e2000c10150c */
[----:B------:R-:W-:Y:S01]  /*46e30*/  ISETP.LT.AND P4, PT, R10, UR10, !P5 ;  /* 0x0000000a0a007c0c */ /* 0x000fe2000ef81270 */
[----:B-1----:R-:W-:-:S02]  /*46e40*/  VIADD R16, R6, 0x7 ;  /* 0x0000000706107836 */ /* 0x002fc40000000000 */
[----:B------:R-:W-:-:S03]  /*46e50*/  IMAD.WIDE R18, R18, 0x2, R20 ;  /* 0x0000000212127825 */ /* 0x000fc600078e0214 */
[----:B------:R-:W-:Y:S01]  /*46e60*/  ISETP.GE.AND P0, PT, R16, UR11, PT ;  /* 0x0000000b10007c0c */ /* 0x000fe2000bf06270 */
[C---:B------:R-:W-:Y:S01]  /*46e70*/  IMAD.WIDE R16, R0.reuse, 0x2, R2 ;  /* 0x0000000200107825 */ /* 0x040fe200078e0202 */
[----:B------:R1:W-:Y:S03]  /*46e80*/  @P6 STG.E.U16 desc[UR12][R18.64], R26 ;  /* 0x0000001a12006986 */ /* 0x0003e6000c10150c */
[----:B--2---:R-:W-:Y:S01]  /*46e90*/  IMAD.WIDE R22, R0, 0x2, R12 ;  /* 0x0000000200167825 */ /* 0x004fe200078e020c */
[----:B------:R-:W2:Y:S04]  /*46ea0*/  LDL.LU R28, [R1+0x8c] ;  /* 0x00008c00011c7983 */ /* 0x000ea80000300800 */
[----:B---3--:R3:W-:Y:S01]  /*46eb0*/  @P1 STG.E.U16 desc[UR12][R16.64], R8 ;  /* 0x0000000810001986 */ /* 0x0087e2000c10150c */
[----:B-1----:R-:W-:-:S05]  /*46ec0*/  PRMT R26, R8, 0x7632, R26 ;  /* 0x00007632081a7816 */ /* 0x002fca000000001a */
[----:B------:R1:W-:Y:S04]  /*46ed0*/  @P4 STG.E.U16 desc[UR12][R22.64], R26 ;  /* 0x0000001a16004986 */ /* 0x0003e8000c10150c */
[----:B---3--:R-:W3:Y:S04]  /*46ee0*/  LDL.LU R8, [R1+0x7c] ;  /* 0x00007c0001087983 */ /* 0x008ee80000300800 */
[----:B-1----:R-:W4:Y:S01]  /*46ef0*/  LDL.LU R23, [R1+0x9c] ;  /* 0x00009c0001177983 */ /* 0x002f220000300800 */
[----:B------:R-:W-:Y:S01]  /*46f00*/  ISETP.LT.AND P6, PT, R7, UR10, !P5 ;  /* 0x0000000a07007c0c */ /* 0x000fe2000efc1270 */
[----:B------:R-:W-:Y:S01]  /*46f10*/  IMAD.WIDE R18, R0, 0x2, R14 ;  /* 0x0000000200127825 */ /* 0x000fe200078e020e */
[----:B------:R-:W-:-:S11]  /*46f20*/  PRMT R25, R4, 0x7632, R25 ;  /* 0x0000763204197816 */ /* 0x000fd60000000019 */
[----:B------:R1:W-:Y:S04]  /*46f30*/  @P6 STG.E.U16 desc[UR12][R18.64], R4 ;  /* 0x0000000412006986 */ /* 0x0003e8000c10150c */
[----:B-1----:R-:W3:Y:S01]  /*46f40*/  LDL.LU R4, [R1+0x6c] ;  /* 0x00006c0001047983 */ /* 0x002ee20000300800 */
[----:B------:R-:W-:Y:S01]  /*46f50*/  ISETP.LT.AND P5, PT, R11, UR10, !P5 ;  /* 0x0000000a0b007c0c */ /* 0x000fe2000efa1270 */
[----:B------:R-:W-:Y:S01]  /*46f60*/  IMAD.WIDE R16, R0, 0x2, R20 ;  /* 0x0000000200107825 */ /* 0x000fe200078e0214 */
[----:B------:R-:W-:Y:S02]  /*46f70*/  ISETP.LT.AND P3, PT, R5, UR10, !P2 ;  /* 0x0000000a05007c0c */ /* 0x000fe4000d761270 */
[----:B------:R-:W-:Y:S01]  /*46f80*/  ISETP.LT.AND P1, PT, R10, UR10, !P2 ;  /* 0x0000000a0a007c0c */ /* 0x000fe2000d721270 */
[----:B------:R-:W-:-:S02]  /*46f90*/  VIADD R0, R0, UR4 ;  /* 0x0000000400007c36 */ /* 0x000fc40008000000 */
[----:B------:R-:W-:Y:S02]  /*46fa0*/  VIADD R24, R6, 0x8 ;  /* 0x0000000806187836 */ /* 0x000fe40000000000 */
[----:B------:R-:W-:-:S04]  /*46fb0*/  IMAD.WIDE R18, R0, 0x2, R2 ;  /* 0x0000000200127825 */ /* 0x000fc800078e0202 */
[----:B------:R1:W-:Y:S01]  /*46fc0*/  @P5 STG.E.U16 desc[UR12][R16.64], R25 ;  /* 0x0000001910005986 */ /* 0x0003e2000c10150c */
[----:B------:R-:W-:Y:S02]  /*46fd0*/  ISETP.LT.AND P5, PT, R7, UR10, !P2 ;  /* 0x0000000a07007c0c */ /* 0x000fe4000d7a1270 */
[----:B------:R-:W-:Y:S02]  /*46fe0*/  ISETP.LT.AND P2, PT, R11, UR10, !P2 ;  /* 0x0000000a0b007c0c */ /* 0x000fe4000d741270 */
[----:B------:R-:W-:Y:S01]  /*46ff0*/  ISETP.GE.AND P4, PT, R24, UR11, PT ;  /* 0x0000000b18007c0c */ /* 0x000fe2000bf86270 */
[C---:B------:R-:W-:Y:S02]  /*47000*/  VIADD R24, R0.reuse, UR4 ;  /* 0x0000000400187c36 */ /* 0x040fe40008000000 */
[----:B-1----:R-:W-:Y:S01]  /*47010*/  IMAD.WIDE R16, R0, 0x2, R12 ;  /* 0x0000000200107825 */ /* 0x002fe200078e020c */
[----:B------:R-:W-:Y:S02]  /*47020*/  ISETP.LT.AND P6, PT, R5, UR10, !P0 ;  /* 0x0000000a05007c0c */ /* 0x000fe4000c7c1270 */
[----:B----4-:R-:W-:Y:S01]  /*47030*/  PRMT R22, R23, 0x7632, R22 ;  /* 0x0000763217167816 */ /* 0x010fe20000000016 */
[----:B------:R-:W-:Y:S04]  /*47040*/  @P3 STG.E.U16 desc[UR12][R18.64], R23 ;  /* 0x0000001712003986 */ /* 0x000fe8000c10150c */
[----:B------:R1:W-:Y:S01]  /*47050*/  @P1 STG.E.U16 desc[UR12][R16.64], R22 ;  /* 0x0000001610001986 */ /* 0x0003e2000c10150c */
[----:B------:R-:W-:Y:S01]  /*47060*/  ISETP.LT.AND P1, PT, R10, UR10, !P0 ;  /* 0x0000000a0a007c0c */ /* 0x000fe2000c721270 */
[----:B-1----:R-:W-:-:S04]  /*47070*/  IMAD.WIDE R22, R0, 0x2, R14 ;  /* 0x0000000200167825 */ /* 0x002fc800078e020e */
[----:B------:R-:W-:Y:S01]  /*47080*/  IMAD.WIDE R16, R0, 0x2, R20 ;  /* 0x0000000200107825 */ /* 0x000fe200078e0214 */
[----:B--2---:R-:W-:Y:S01]  /*47090*/  PRMT R0, R28, 0x7632, R0 ;  /* 0x000076321c007816 */ /* 0x004fe20000000000 */
[----:B------:R1:W-:Y:S02]  /*470a0*/  @P5 STG.E.U16 desc[UR12][R22.64], R28 ;  /* 0x0000001c16005986 */ /* 0x0003e4000c10150c */
[----:B------:R-:W-:Y:S02]  /*470b0*/  IMAD.WIDE R18, R24, 0x2, R2 ;  /* 0x0000000218127825 */ /* 0x000fe400078e0202 */
[----:B------:R2:W-:Y:S01]  /*470c0*/  @P2 STG.E.U16 desc[UR12][R16.64], R0 ;  /* 0x0000000010002986 */ /* 0x0005e2000c10150c */
[----:B------:R-:W-:-:S03]  /*470d0*/  ISETP.LT.AND P2, PT, R7, UR10, !P0 ;  /* 0x0000000a07007c0c */ /* 0x000fc6000c741270 */
[----:B---3--:R3:W-:Y:S01]  /*470e0*/  @P6 STG.E.U16 desc[UR12][R18.64], R8 ;  /* 0x0000000812006986 */ /* 0x0087e2000c10150c */
[----:B-1----:R-:W-:Y:S01]  /*470f0*/  PRMT R22, R8, 0x7632, R22 ;  /* 0x0000763208167816 */ /* 0x002fe20000000016 */
[----:B--2---:R-:W-:Y:S01]  /*47100*/  IMAD.WIDE R16, R24, 0x2, R12 ;  /* 0x0000000218107825 */ /* 0x004fe200078e020c */
[----:B------:R-:W-:Y:S01]  /*47110*/  PRMT R29, R4, 0x7632, R29 ;  /* 0x00007632041d7816 */ /* 0x000fe2000000001d */
[----:B---3--:R-:W2:Y:S04]  /*47120*/  LDL.LU R8, [R1+0x30] ;  /* 0x0000300001087983 */ /* 0x008ea80000300800 */
[----:B------:R1:W-:Y:S02]  /*47130*/  @P1 STG.E.U16 desc[UR12][R16.64], R22 ;  /* 0x0000001610001986 */ /* 0x0003e4000c10150c */
[----:B-1----:R-:W-:-:S05]  /*47140*/  IMAD.WIDE R16, R24, 0x2, R14 ;  /* 0x0000000218107825 */ /* 0x002fca00078e020e */
[----:B------:R1:W-:Y:S04]  /*47150*/  @P2 STG.E.U16 desc[UR12][R16.64], R4 ;  /* 0x0000000410002986 */ /* 0x0003e8000c10150c */
[----:B-1----:R-:W3:Y:S01]  /*47160*/  LDL.LU R4, [R1+0x20] ;  /* 0x0000200001047983 */ /* 0x002ee20000300800 */
[----:B------:R-:W-:Y:S01]  /*47170*/  ISETP.LT.AND P0, PT, R11, UR10, !P0 ;  /* 0x0000000a0b007c0c */ /* 0x000fe2000c701270 */
[----:B------:R-:W-:Y:S01]  /*47180*/  IMAD.WIDE R18, R24, 0x2, R20 ;  /* 0x0000000218127825 */ /* 0x000fe200078e0214 */
[----:B------:R-:W-:Y:S02]  /*47190*/  ISETP.LT.AND P5, PT, R5, UR10, !P4 ;  /* 0x0000000a05007c0c */ /* 0x000fe4000e7a1270 */
[----:B------:R-:W-:Y:S01]  /*471a0*/  ISETP.LT.AND P6, PT, R10, UR10, !P4 ;  /* 0x0000000a0a007c0c */ /* 0x000fe2000e7c1270 */
[----:B------:R-:W-:-:S02]  /*471b0*/  VIADD R25, R6, 0x9 ;  /* 0x0000000906197836 */ /* 0x000fc40000000000 */
[----:B------:R-:W-:Y:S01]  /*471c0*/  VIADD R0, R24, UR4 ;  /* 0x0000000418007c36 */ /* 0x000fe20008000000 */
[----:B---3--:R1:W-:Y:S04]  /*471d0*/  STL [R1+0x1c0c], R4 ;  /* 0x001c0c0401007387 */ /* 0x0083e80000100800 */
[----:B-1----:R-:W3:Y:S04]  /*471e0*/  LDL.LU R4, [R1+0x40] ;  /* 0x0000400001047983 */ /* 0x002ee80000300800 */
[----:B------:R1:W-:Y:S01]  /*471f0*/  @P0 STG.E.U16 desc[UR12][R18.64], R29 ;  /* 0x0000001d12000986 */ /* 0x0003e2000c10150c */
[----:B------:R-:W-:Y:S01]  /*47200*/  ISETP.LT.AND P0, PT, R7, UR10, !P4 ;  /* 0x0000000a07007c0c */ /* 0x000fe2000e701270 */
[C---:B------:R-:W-:Y:S01]  /*47210*/  IMAD.WIDE R22, R0.reuse, 0x2, R2 ;  /* 0x0000000200167825 */ /* 0x040fe200078e0202 */
[----:B------:R-:W-:Y:S01]  /*47220*/  ISETP.GE.AND P3, PT, R25, UR11, PT ;  /* 0x0000000b19007c0c */ /* 0x000fe2000bf66270 */
[----:B------:R-:W4:Y:S01]  /*47230*/  LDL.LU R28, [R1+0x44] ;  /* 0x00004400011c7983 */ /* 0x000f220000300800 */
[----:B------:R-:W-:Y:S01]  /*47240*/  PRMT R27, R9, 0x7632, R27 ;  /* 0x00007632091b7816 */ /* 0x000fe2000000001b */
[----:B------:R-:W-:-:S02]  /*47250*/  IMAD.WIDE R24, R0, 0x2, R12 ;  /* 0x0000000200187825 */ /* 0x000fc400078e020c */
[----:B------:R0:W-:Y:S02]  /*47260*/  @P5 STG.E.U16 desc[UR12][R22.64], R9 ;  /* 0x0000000916005986 */ /* 0x0001e4000c10150c */
[----:B-1----:R-:W-:Y:S02]  /*47270*/  IMAD.WIDE R18, R0, 0x2, R14 ;  /* 0x0000000200127825 */ /* 0x002fe400078e020e */
[----:B------:R-:W-:Y:S04]  /*47280*/  @P6 STG.E.U16 desc[UR12][R24.64], R27 ;  /* 0x0000001b18006986 */ /* 0x000fe8000c10150c */
[----:B0-----:R-:W2:Y:S01]  /*47290*/  LDL.LU R9, [R1+0x54] ;  /* 0x0000540001097983 */ /* 0x001ea20000300800 */
[----:B---3--:R-:W-:-:S03]  /*472a0*/  PRMT R29, R4, 0x7632, R29 ;  /* 0x00007632041d7816 */ /* 0x008fc6000000001d */
[----:B------:R0:W-:Y:S04]  /*472b0*/  @P0 STG.E.U16 desc[UR12][R18.64], R4 ;  /* 0x0000000412000986 */ /* 0x0001e8000c10150c */
[----:B0-----:R-:W3:Y:S01]  /*472c0*/  LDL.LU R4, [R1+0x1c0c] ;  /* 0x001c0c0001047983 */ /* 0x001ee20000300800 */
[----:B------:R-:W-:Y:S02]  /*472d0*/  ISETP.LT.AND P4, PT, R11, UR10, !P4 ;  /* 0x0000000a0b007c0c */ /* 0x000fe4000e781270 */
[----:B------:R-:W-:Y:S01]  /*472e0*/  ISETP.LT.AND P5, PT, R5, UR10, !P3 ;  /* 0x0000000a05007c0c */ /* 0x000fe2000dfa1270 */
[----:B------:R-:W-:Y:S01]  /*472f0*/  VIADD R16, R0, UR4 ;  /* 0x0000000400107c36 */ /* 0x000fe20008000000 */
[----:B------:R-:W-:Y:S01]  /*47300*/  ISETP.LT.AND P6, PT, R10, UR10, !P3 ;  /* 0x0000000a0a007c0c */ /* 0x000fe2000dfc1270 */
[----:B------:R-:W-:Y:S01]  /*47310*/  IMAD.WIDE R22, R0, 0x2, R20 ;  /* 0x0000000200167825 */ /* 0x000fe200078e0214 */
[----:B------:R-:W-:-:S03]  /*47320*/  ISETP.LT.AND P2, PT, R7, UR10, !P3 ;  /* 0x0000000a07007c0c */ /* 0x000fc6000df41270 */
[----:B------:R-:W-:Y:S02]  /*47330*/  VIADD R26, R6, 0xa ;  /* 0x0000000a061a7836 */ /* 0x000fe40000000000 */
[----:B------:R-:W-:Y:S01]  /*47340*/  IMAD.WIDE R24, R16, 0x2, R2 ;  /* 0x0000000210187825 */ /* 0x000fe200078e0202 */
[----:B--2---:R-:W-:Y:S01]  /*47350*/  PRMT R0, R8, 0x7632, R0 ;  /* 0x0000763208007816 */ /* 0x004fe20000000000 */
[----:B------:R-:W-:Y:S01]  /*47360*/  @P4 STG.E.U16 desc[UR12][R22.64], R29 ;  /* 0x0000001d16004986 */ /* 0x000fe2000c10150c */
[----:B------:R-:W-:Y:S01]  /*47370*/  ISETP.GE.AND P1, PT, R26, UR11, PT ;  /* 0x0000000b1a007c0c */ /* 0x000fe2000bf26270 */
[C---:B------:R-:W-:Y:S02]  /*47380*/  IMAD.WIDE R26, R16.reuse, 0x2, R12 ;  /* 0x00000002101a7825 */ /* 0x040fe400078e020c */
[----:B------:R0:W-:Y:S02]  /*47390*/  @P5 STG.E.U16 desc[UR12][R24.64], R8 ;  /* 0x0000000818005986 */ /* 0x0001e4000c10150c */
[----:B------:R-:W-:-:S02]  /*473a0*/  IMAD.WIDE R18, R16, 0x2, R14 ;  /* 0x0000000210127825 */ /* 0x000fc400078e020e */
[----:B------:R-:W-:Y:S04]  /*473b0*/  @P6 STG.E.U16 desc[UR12][R26.64], R0 ;  /* 0x000000001a006986 */ /* 0x000fe8000c10150c */
[----:B0-----:R-:W2:Y:S01]  /*473c0*/  LDL.LU R8, [R1+0x34] ;  /* 0x0000340001087983 */ /* 0x001ea20000300800 */
[----:B------:R-:W-:-:S03]  /*473d0*/  ISETP.LT.AND P3, PT, R11, UR10, !P3 ;  /* 0x0000000a0b007c0c */ /* 0x000fc6000df61270 */
[----:B---3--:R0:W-:Y:S01]  /*473e0*/  @P2 STG.E.U16 desc[UR12][R18.64], R4 ;  /* 0x0000000412002986 */ /* 0x0081e2000c10150c */
[----:B------:R-:W-:-:S03]  /*473f0*/  PRMT R29, R4, 0x7632, R29 ;  /* 0x00007632041d7816 */ /* 0x000fc6000000001d */
[----:B0-----:R-:W3:Y:S01]  /*47400*/  LDL.LU R4, [R1+0x24] ;  /* 0x0000240001047983 */ /* 0x001ee20000300800 */
[----:B------:R-:W-:Y:S01]  /*47410*/  ISETP.LT.AND P4, PT, R5, UR10, !P1 ;  /* 0x0000000a05007c0c */ /* 0x000fe2000cf81270 */
[----:B------:R-:W-:Y:S01]  /*47420*/  VIADD R17, R6, 0xb ;  /* 0x0000000b06117836 */ /* 0x000fe20000000000 */
[----:B------:R-:W-:Y:S01]  /*47430*/  ISETP.LT.AND P5, PT, R10, UR10, !P1 ;  /* 0x0000000a0a007c0c */ /* 0x000fe2000cfa1270 */
[C---:B------:R-:W-:Y:S01]  /*47440*/  VIADD R0, R16.reuse, UR4 ;  /* 0x0000000410007c36 */ /* 0x040fe20008000000 */
[----:B------:R-:W-:Y:S02]  /*47450*/  ISETP.LT.AND P6, PT, R7, UR10, !P1 ;  /* 0x0000000a07007c0c */ /* 0x000fe4000cfc1270 */
[----:B------:R-:W-:Y:S01]  /*47460*/  ISETP.GE.AND P0, PT, R17, UR11, PT ;  /* 0x0000000b11007c0c */ /* 0x000fe2000bf06270 */
[----:B------:R-:W-:Y:S01]  /*47470*/  IMAD.WIDE R16, R16, 0x2, R20 ;  /* 0x0000000210107825 */ /* 0x000fe200078e0214 */
[----:B------:R-:W-:-:S03]  /*47480*/  PRMT R27, R9, 0x7632, R27 ;  /* 0x00007632091b7816 */ /* 0x000fc6000000001b */
[C---:B------:R-:W-:Y:S01]  /*47490*/  IMAD.WIDE R18, R0.reuse, 0x2, R2 ;  /* 0x0000000200127825 */ /* 0x040fe200078e0202 */
[----:B------:R-:W-:Y:S03]  /*474a0*/  @P3 STG.E.U16 desc[UR12][R16.64], R29 ;  /* 0x0000001d10003986 */ /* 0x000fe6000c10150c */
[C---:B------:R-:W-:Y:S01]  /*474b0*/  IMAD.WIDE R22, R0.reuse, 0x2, R12 ;  /* 0x0000000200167825 */ /* 0x040fe200078e020c */
[----:B------:R0:W-:Y:S01]  /*474c0*/  @P4 STG.E.U16 desc[UR12][R18.64], R9 ;  /* 0x0000000912004986 */ /* 0x0001e2000c10150c */
[----:B------:R-:W-:Y:S02]  /*474d0*/  ISETP.LT.AND P1, PT, R11, UR10, !P1 ;  /* 0x0000000a0b007c0c */ /* 0x000fe4000cf21270 */
[----:B------:R-:W-:Y:S01]  /*474e0*/  IMAD.WIDE R24, R0, 0x2, R14 ;  /* 0x0000000200187825 */ /* 0x000fe200078e020e */
[----:B------:R-:W-:Y:S01]  /*474f0*/  @P5 STG.E.U16 desc[UR12][R22.64], R27 ;  /* 0x0000001b16005986 */ /* 0x000fe2000c10150c */
[----:B------:R-:W-:-:S02]  /*47500*/  ISETP.LT.AND P4, PT, R5, UR10, !P0 ;  /* 0x0000000a05007c0c */ /* 0x000fc4000c781270 */
[----:B------:R-:W-:Y:S01]  /*47510*/  ISETP.LT.AND P5, PT, R10, UR10, !P0 ;  /* 0x0000000a0a007c0c */ /* 0x000fe2000c7a1270 */
[----:B----4-:R1:W-:Y:S04]  /*47520*/  @P6 STG.E.U16 desc[UR12][R24.64], R28 ;  /* 0x0000001c18006986 */ /* 0x0103e8000c10150c */
[----:B0-----:R-:W4:Y:S01]  /*47530*/  LDL.LU R9, [R1+0x58] ;  /* 0x0000580001097983 */ /* 0x001f220000300800 */
[----:B------:R-:W-:Y:S01]  /*47540*/  ISETP.LT.AND P6, PT, R7, UR10, !P0 ;  /* 0x0000000a07007c0c */ /* 0x000fe2000c7c1270 */
[----:B------:R-:W-:Y:S02]  /*47550*/  VIADD R17, R6, 0xd ;  /* 0x0000000d06117836 */ /* 0x000fe40000000000 */
[----:B------:R-:W-:Y:S02]  /*47560*/  VIADD R16, R0, UR4 ;  /* 0x0000000400107c36 */ /* 0x000fe40008000000 */
[----:B------:R-:W-:Y:S01]  /*47570*/  VIADD R26, R6, 0xc ;  /* 0x0000000c061a7836 */ /* 0x000fe20000000000 */
[----:B------:R-:W-:Y:S01]  /*47580*/  PRMT R29, R28, 0x7632, R29 ;  /* 0x000076321c1d7816 */ /* 0x000fe2000000001d */
[----:B------:R-:W-:Y:S01]  /*47590*/  IMAD.WIDE R18, R0, 0x2, R20 ;  /* 0x0000000200127825 */ /* 0x000fe200078e0214 */
[----:B------:R-:W-:Y:S01]  /*475a0*/  ISETP.LT.AND P0, PT, R11, UR10, !P0 ;  /* 0x0000000a0b007c0c */ /* 0x000fe2000c701270 */
[----:B-1----:R-:W4:Y:S01]  /*475b0*/  LDL.LU R28, [R1+0x48] ;  /* 0x00004800011c7983 */ /* 0x002f220000300800 */
[----:B------:R-:W-:Y:S01]  /*475c0*/  ISETP.GE.AND P3, PT, R17, UR11, PT ;  /* 0x0000000b11007c0c */ /* 0x000fe2000bf66270 */
[----:B------:R-:W-:Y:S01]  /*475d0*/  IMAD.WIDE R22, R16, 0x2, R2 ;  /* 0x0000000210167825 */ /* 0x000fe200078e0202 */
[----:B--2---:R-:W-:-:S02]  /*475e0*/  PRMT R0, R8, 0x7632, R0 ;  /* 0x0000763208007816 */ /* 0x004fc40000000000 */
[----:B------:R-:W-:Y:S01]  /*475f0*/  ISETP.GE.AND P2, PT, R26, UR11, PT ;  /* 0x0000000b1a007c0c */ /* 0x000fe2000bf46270 */
[----:B------:R-:W-:Y:S01]  /*47600*/  IMAD.WIDE R24, R16, 0x2, R12 ;  /* 0x0000000210187825 */ /* 0x000fe200078e020c */
[----:B------:R-:W-:Y:S03]  /*47610*/  @P1 STG.E.U16 desc[UR12][R18.64], R29 ;  /* 0x0000001d12001986 */ /* 0x000fe6000c10150c */
[----:B------:R-:W-:Y:S02]  /*47620*/  VIADD R17, R6, 0xe ;  /* 0x0000000e06117836 */ /* 0x000fe40000000000 */
[----:B------:R-:W-:Y:S01]  /*47630*/  IMAD.WIDE R26, R16, 0x2, R14 ;  /* 0x00000002101a7825 */ /* 0x000fe200078e020e */
[----:B------:R0:W-:Y:S02]  /*47640*/  @P4 STG.E.U16 desc[UR12][R22.64], R8 ;  /* 0x0000000816004986 */ /* 0x0001e4000c10150c */
[----:B------:R-:W-:-:S02]  /*47650*/  ISETP.GE.AND P1, PT, R17, UR11, PT ;  /* 0x0000000b11007c0c */ /* 0x000fc4000bf26270 */
[----:B------:R1:W-:Y:S04]  /*47660*/  @P5 STG.E.U16 desc[UR12][R24.64], R0 ;  /* 0x0000000018005986 */ /* 0x0003e8000c10150c */
[----:B0-----:R-:W2:Y:S01]  /*47670*/  LDL.LU R8, [R1+0x1c08] ;  /* 0x001c080001087983 */ /* 0x001ea20000300800 */
[C---:B-1----:R-:W-:Y:S02]  /*47680*/  VIADD R0, R16.reuse, UR4 ;  /* 0x0000000410007c36 */ /* 0x042fe40008000000 */
[----:B------:R-:W-:Y:S01]  /*47690*/  IMAD.WIDE R16, R16, 0x2, R20 ;  /* 0x0000000210107825 */ /* 0x000fe200078e0214 */
[----:B---3--:R0:W-:Y:S01]  /*476a0*/  @P6 STG.E.U16 desc[UR12][R26.64], R4 ;  /* 0x000000041a006986 */ /* 0x0081e2000c10150c */
[----:B------:R-:W-:-:S05]  /*476b0*/  PRMT R29, R4, 0x7632, R29 ;  /* 0x00007632041d7816 */ /* 0x000fca000000001d */
[----:B------:R-:W-:Y:S01]  /*476c0*/  @P0 STG.E.U16 desc[UR12][R16.64], R29 ;  /* 0x0000001d10000986 */ /* 0x000fe2000c10150c */
[----:B0-----:R-:W-:-:S03]  /*476d0*/  VIADD R26, R6, 0xf ;  /* 0x0000000f061a7836 */ /* 0x001fc60000000000 */
[----:B------:R-:W3:Y:S02]  /*476e0*/  LDL.LU R4, [R1+0x28] ;  /* 0x0000280001047983 */ /* 0x000ee40000300800 */
[----:B------:R-:W-:Y:S02]  /*476f0*/  ISETP.GE.AND P0, PT, R26, UR11, PT ;  /* 0x0000000b1a007c0c */ /* 0x000fe4000bf06270 */
[----:B------:R-:W2:Y:S01]  /*47700*/  LDL.LU R26, [R1+0x38] ;  /* 0x00003800011a7983 */ /* 0x000ea20000300800 */
[----:B------:R-:W-:Y:S02]  /*47710*/  ISETP.LT.AND P4, PT, R5, UR10, !P2 ;  /* 0x0000000a05007c0c */ /* 0x000fe4000d781270 */
[----:B------:R-:W-:Y:S01]  /*47720*/  ISETP.LT.AND P5, PT, R10, UR10, !P2 ;  /* 0x0000000a0a007c0c */ /* 0x000fe2000d7a1270 */
[----:B------:R-:W-:Y:S01]  /*47730*/  IMAD.WIDE R18, R0, 0x2, R2 ;  /* 0x0000000200127825 */ /* 0x000fe200078e0202 */
[----:B------:R-:W-:-:S03]  /*47740*/  ISETP.LT.AND P6, PT, R7, UR10, !P2 ;  /* 0x0000000a07007c0c */ /* 0x000fc6000d7c1270 */
[----:B------:R-:W-:Y:S01]  /*47750*/  IMAD.WIDE R22, R0, 0x2, R12 ;  /* 0x0000000200167825 */ /* 0x000fe200078e020c */
[----:B----4-:R-:W-:Y:S02]  /*47760*/  PRMT R27, R9, 0x7632, R27 ;  /* 0x00007632091b7816 */ /* 0x010fe4000000001b */
[----:B------:R-:W-:-:S03]  /*47770*/  ISETP.LT.AND P2, PT, R11, UR10, !P2 ;  /* 0x0000000a0b007c0c */ /* 0x000fc6000d741270 */
[----:B------:R0:W-:Y:S01]  /*47780*/  @P4 STG.E.U16 desc[UR12][R18.64], R9 ;  /* 0x0000000912004986 */ /* 0x0001e2000c10150c */
[----:B------:R-:W-:-:S03]  /*47790*/  IMAD.WIDE R24, R0, 0x2, R14 ;  /* 0x0000000200187825 */ /* 0x000fc600078e020e */
[----:B------:R1:W-:Y:S01]  /*477a0*/  @P5 STG.E.U16 desc[UR12][R22.64], R27 ;  /* 0x0000001b16005986 */ /* 0x0003e2000c10150c */
[----:B------:R-:W-:-:S03]  /*477b0*/  ISETP.LT.AND P4, PT, R5, UR10, !P3 ;  /* 0x0000000a05007c0c */ /* 0x000fc6000df81270 */
[----:B0-----:R-:W4:Y:S04]  /*477c0*/  LDL.LU R9, [R1+0x1c04] ;  /* 0x001c040001097983 */ /* 0x001f280000300800 */
[----:B-1----:R-:W4:Y:S01]  /*477d0*/  LDL.LU R27, [R1+0x5c] ;  /* 0x00005c00011b7983 */ /* 0x002f220000300800 */
[----:B------:R-:W-:-:S03]  /*477e0*/  PRMT R18, R28, 0x7632, R18 ;  /* 0x000076321c127816 */ /* 0x000fc60000000012 */
[----:B------:R0:W-:Y:S01]  /*477f0*/  @P6 STG.E.U16 desc[UR12][R24.64], R28 ;  /* 0x0000001c18006986 */ /* 0x0001e2000c10150c */
[----:B------:R-:W-:Y:S01]  /*47800*/  IMAD.WIDE R16, R0, 0x2, R20 ;  /* 0x0000000200107825 */ /* 0x000fe200078e0214 */
[----:B------:R-:W-:-:S03]  /*47810*/  ISETP.LT.AND P5, PT, R10, UR10, !P3 ;  /* 0x0000000a0a007c0c */ /* 0x000fc6000dfa1270 */
[----:B------:R-:W-:Y:S01]  /*47820*/  VIADD R0, R0, UR4 ;  /* 0x0000000400007c36 */ /* 0x000fe20008000000 */
[----:B------:R-:W-:Y:S01]  /*47830*/  ISETP.LT.AND P6, PT, R7, UR10, !P3 ;  /* 0x0000000a07007c0c */ /* 0x000fe2000dfc1270 */
[----:B0-----:R-:W4:Y:S04]  /*47840*/  LDL.LU R28, [R1+0x4c] ;  /* 0x00004c00011c7983 */ /* 0x001f280000300800 */
[----:B------:R0:W-:Y:S01]  /*47850*/  @P2 STG.E.U16 desc[UR12][R16.64], R18 ;  /* 0x0000001210002986 */ /* 0x0001e2000c10150c */
[----:B------:R-:W-:-:S04]  /*47860*/  IMAD.WIDE R22, R0, 0x2, R14 ;  /* 0x0000000200167825 */ /* 0x000fc800078e020e */
[----:B0-----:R-:W-:-:S04]  /*47870*/  IMAD.WIDE R16, R0, 0x2, R2 ;  /* 0x0000000200107825 */ /* 0x001fc800078e0202 */
[----:B------:R-:W-:Y:S01]  /*47880*/  IMAD.WIDE R18, R0, 0x2, R12 ;  /* 0x0000000200127825 */ /* 0x000fe200078e020c */
[----:B--2---:R-:W-:Y:S01]  /*47890*/  PRMT R25, R26, 0x7632, R25 ;  /* 0x000076321a197816 */ /* 0x004fe20000000019 */
[----:B------:R0:W-:Y:S04]  /*478a0*/  @P4 STG.E.U16 desc[UR12][R16.64], R26 ;  /* 0x0000001a10004986 */ /* 0x0001e8000c10150c */
[----:B------:R1:W-:Y:S04]  /*478b0*/  @P5 STG.E.U16 desc[UR12][R18.64], R25 ;  /* 0x0000001912005986 */ /* 0x0003e8000c10150c */
[----:B0-----:R-:W2:Y:S04]  /*478c0*/  LDL.LU R26, [R1+0x3c] ;  /* 0x00003c00011a7983 */ /* 0x001ea80000300800 */
[----:B---3--:R0:W-:Y:S01]  /*478d0*/  @P6 STG.E.U16 desc[UR12][R22.64], R4 ;  /* 0x0000000416006986 */ /* 0x0081e2000c10150c */
[----:B-1----:R-:W-:-:S03]  /*478e0*/  PRMT R19, R4, 0x7632, R19 ;  /* 0x0000763204137816 */ /* 0x002fc60000000013 */
[----:B0-----:R-:W3:Y:S01]  /*478f0*/  LDL.LU R4, [R1+0x2c] ;  /* 0x00002c0001047983 */ /* 0x001ee20000300800 */
[----:B------:R-:W-:Y:S02]  /*47900*/  ISETP.LT.AND P3, PT, R11, UR10, !P3 ;  /* 0x0000000a0b007c0c */ /* 0x000fe4000df61270 */
[----:B------:R-:W-:Y:S01]  /*47910*/  ISETP.LT.AND P4, PT, R5, UR10, !P1 ;  /* 0x0000000a05007c0c */ /* 0x000fe2000cf81270 */
[----:B------:R-:W-:Y:S01]  /*47920*/  IMAD.WIDE R16, R0, 0x2, R20 ;  /* 0x0000000200107825 */ /* 0x000fe200078e0214 */
[----:B------:R-:W-:Y:S02]  /*47930*/  ISETP.LT.AND P5, PT, R10, UR10, !P1 ;  /* 0x0000000a0a007c0c */ /* 0x000fe4000cfa1270 */
[----:B------:R-:W-:Y:S01]  /*47940*/  ISETP.LT.AND P6, PT, R7, UR10, !P1 ;  /* 0x0000000a07007c0c */ /* 0x000fe2000cfc1270 */
[C---:B------:R-:W-:Y:S02]  /*47950*/  VIADD R24, R6.reuse, 0x10 ;  /* 0x0000001006187836 */ /* 0x040fe40000000000 */
[----:B------:R-:W-:-:S02]  /*47960*/  VIADD R18, R6, 0x11 ;  /* 0x0000001106127836 */ /* 0x000fc40000000000 */
[----:B------:R-:W-:Y:S01]  /*47970*/  VIADD R0, R0, UR4 ;  /* 0x0000000400007c36 */ /* 0x000fe20008000000 */
[----:B------:R-:W-:Y:S01]  /*47980*/  ISETP.GE.AND P2, PT, R24, UR11, PT ;  /* 0x0000000b18007c0c */ /* 0x000fe2000bf46270 */
[----:B------:R0:W-:Y:S01]  /*47990*/  @P3 STG.E.U16 desc[UR12][R16.64], R19 ;  /* 0x0000001310003986 */ /* 0x0001e2000c10150c */
[----:B------:R-:W-:Y:S01]  /*479a0*/  ISETP.GE.AND P3, PT, R18, UR11, PT ;  /* 0x0000000b12007c0c */ /* 0x000fe2000bf66270 */
[C---:B------:R-:W-:Y:S01]  /*479b0*/  IMAD.WIDE R22, R0.reuse, 0x2, R14 ;  /* 0x0000000200167825 */ /* 0x040fe200078e020e */
[----:B----4-:R-:W-:Y:S02]  /*479c0*/  PRMT R24, R27, 0x7632, R24 ;  /* 0x000076321b187816 */ /* 0x010fe40000000018 */
[----:B------:R-:W-:Y:S01]  /*479d0*/  ISETP.LT.AND P1, PT, R11, UR10, !P1 ;  /* 0x0000000a0b007c0c */ /* 0x000fe2000cf21270 */
[----:B0-----:R-:W-:-:S04]  /*479e0*/  IMAD.WIDE R16, R0, 0x2, R2 ;  /* 0x0000000200107825 */ /* 0x001fc800078e0202 */
[----:B------:R-:W-:Y:S01]  /*479f0*/  IMAD.WIDE R18, R0, 0x2, R12 ;  /* 0x0000000200127825 */ /* 0x000fe200078e020c */
[----:B------:R0:W-:Y:S04]  /*47a00*/  @P4 STG.E.U16 desc[UR12][R16.64], R27 ;  /* 0x0000001b10004986 */ /* 0x0001e8000c10150c */
[----:B------:R1:W-:Y:S04]  /*47a10*/  @P5 STG.E.U16 desc[UR12][R18.64], R24 ;  /* 0x0000001812005986 */ /* 0x0003e8000c10150c */
[----:B------:R4:W-:Y:S01]  /*47a20*/  @P6 STG.E.U16 desc[UR12][R22.64], R28 ;  /* 0x0000001c16006986 */ /* 0x0009e2000c10150c */
[----:B------:R-:W-:-:S03]  /*47a30*/  ISETP.LT.AND P6, PT, R5, UR10, !P0 ;  /* 0x0000000a05007c0c */ /* 0x000fc6000c7c1270 */
[----:B0-----:R-:W3:Y:S01]  /*47a40*/  LDL.LU R27, [R1+0x10] ;  /* 0x00001000011b7983 */ /* 0x001ee20000300800 */
[----:B------:R-:W-:Y:S01]  /*47a50*/  IMAD.WIDE R16, R0, 0x2, R20 ;  /* 0x0000000200107825 */ /* 0x000fe200078e0214 */
[----:B-1----:R-:W-:-:S03]  /*47a60*/  PRMT R18, R28, 0x7632, R18 ;  /* 0x000076321c127816 */ /* 0x002fc60000000012 */
[----:B------:R-:W-:Y:S01]  /*47a70*/  VIADD R0, R0, UR4 ;  /* 0x0000000400007c36 */ /* 0x000fe20008000000 */
[----:B------:R-:W-:Y:S01]  /*47a80*/  ISETP.LT.AND P4, PT, R10, UR10, !P0 ;  /* 0x0000000a0a007c0c */ /* 0x000fe2000c781270 */
[----:B----4-:R-:W4:Y:S01]  /*47a90*/  LDL.LU R28, [R1+0xb0] ;  /* 0x0000b000011c7983 */ /* 0x010f220000300800 */
[----:B------:R-:W-:Y:S01]  /*47aa0*/  ISETP.LT.AND P5, PT, R7, UR10, !P0 ;  /* 0x0000000a07007c0c */ /* 0x000fe2000c7a1270 */
[----:B------:R-:W-:Y:S02]  /*47ab0*/  VIADD R22, R6, 0x12 ;  /* 0x0000001206167836 */ /* 0x000fe40000000000 */
[----:B------:R0:W-:Y:S03]  /*47ac0*/  @P1 STG.E.U16 desc[UR12][R16.64], R18 ;  /* 0x0000001210001986 */ /* 0x0001e6000c10150c */
[----:B------:R-:W-:Y:S01]  /*47ad0*/  ISETP.GE.AND P1, PT, R22, UR11, PT ;  /* 0x0000000b16007c0c */ /* 0x000fe2000bf26270 */
[----:B0-----:R-:W-:-:S04]  /*47ae0*/  IMAD.WIDE R18, R0, 0x2, R2 ;  /* 0x0000000200127825 */ /* 0x001fc800078e0202 */
[----:B------:R-:W-:Y:S01]  /*47af0*/  IMAD.WIDE R16, R0, 0x2, R12 ;  /* 0x0000000200107825 */ /* 0x000fe200078e020c */
[----:B--2---:R-:W-:Y:S01]  /*47b00*/  PRMT R22, R26, 0x7632, R22 ;  /* 0x000076321a167816 */ /* 0x004fe20000000016 */
[----:B------:R0:W-:Y:S04]  /*47b10*/  @P6 STG.E.U16 desc[UR12][R18.64], R26 ;  /* 0x0000001a12006986 */ /* 0x0001e8000c10150c */
[----:B------:R3:W-:Y:S01]  /*47b20*/  @P4 STG.E.U16 desc[UR12][R16.64], R22 ;  /* 0x0000001610004986 */ /* 0x0007e2000c10150c */
[----:B0-----:R-:W-:-:S03]  /*47b30*/  IMAD.WIDE R18, R0, 0x2, R14 ;  /* 0x0000000200127825 */ /* 0x001fc600078e020e */
[----:B------:R-:W2:Y:S01]  /*47b40*/  LDL.LU R26, [R1+0xa0] ;  /* 0x0000a000011a7983 */ /* 0x000ea20000300800 */
[----:B---3--:R-:W-:-:S03]  /*47b50*/  PRMT R22, R4, 0x7632, R22 ;  /* 0x0000763204167816 */ /* 0x008fc60000000016 */
[----:B------:R0:W-:Y:S04]  /*47b60*/  @P5 STG.E.U16 desc[UR12][R18.64], R4 ;  /* 0x0000000412005986 */ /* 0x0001e8000c10150c */
[----:B0-----:R-:W3:Y:S01]  /*47b70*/  LDL.LU R4, [R1] ;  /* 0x0000000001047983 */ /* 0x001ee20000300800 */
[----:B------:R-:W-:Y:S02]  /*47b80*/  ISETP.LT.AND P0, PT, R11, UR10, !P0 ;  /* 0x0000000a0b007c0c */ /* 0x000fe4000c701270 */
[----:B------:R-:W-:Y:S01]  /*47b90*/  ISETP.LT.AND P6, PT, R5, UR10, !P2 ;  /* 0x0000000a05007c0c */ /* 0x000fe2000d7c1270 */
[----:B------:R-:W-:Y:S01]  /*47ba0*/  IMAD.WIDE R16, R0, 0x2, R20 ;  /* 0x0000000200107825 */ /* 0x000fe200078e0214 */
[----:B------:R-:W-:-:S03]  /*47bb0*/  ISETP.LT.AND P4, PT, R10, UR10, !P2 ;  /* 0x0000000a0a007c0c */ /* 0x000fc6000d781270 */
[----:B------:R-:W-:Y:S01]  /*47bc0*/  VIADD R0, R0, UR4 ;  /* 0x0000000400007c36 */ /* 0x000fe20008000000 */
[----:B------:R-:W-:Y:S01]  /*47bd0*/  ISETP.LT.AND P5, PT, R7, UR10, !P2 ;  /* 0x0000000a07007c0c */ /* 0x000fe2000d7a1270 */
[----:B------:R-:W-:-:S04]  /*47be0*/  VIADD R18, R6, 0x13 ;  /* 0x0000001306127836 */ /* 0x000fc80000000000 */
[----:B------:R0:W-:Y:S01]  /*47bf0*/  @P0 STG.E.U16 desc[UR12][R16.64], R22 ;  /* 0x0000001610000986 */ /* 0x0001e2000c10150c */
[----:B------:R-:W-:Y:S01]  /*47c00*/  ISETP.GE.AND P0, PT, R18, UR11, PT ;  /* 0x0000000b12007c0c */ /* 0x000fe2000bf06270 */
[C---:B------:R-:W-:Y:S01]  /*47c10*/  IMAD.WIDE R18, R0.reuse, 0x2, R12 ;  /* 0x0000000200127825 */ /* 0x040fe200078e020c */
[----:B------:R-:W-:Y:S01]  /*47c20*/  ISETP.LT.AND P2, PT, R11, UR5, !P2 ;  /* 0x000000050b007c0c */ /* 0x000fe2000d741270 */
[----:B------:R-:W1:Y:S01]  /*47c30*/  LDCU UR10, c[0x0][0x398] ;  /* 0x00007300ff0a77ac */ /* 0x000e620008000800 */
[----:B------:R-:W1:Y:S01]  /*47c40*/  LDCU UR5, c[0x0][0x398] ;  /* 0x00007300ff0577ac */ /* 0x000e620008000800 */
[----:B0-----:R-:W-:Y:S01]  /*47c50*/  IMAD.WIDE R16, R0, 0x2, R2 ;  /* 0x0000000200107825 */ /* 0x001fe200078e0202 */
[----:B------:R-:W-:-:S03]  /*47c60*/  PRMT R24, R27, 0x7632, R24 ;  /* 0x000076321b187816 */ /* 0x000fc60000000018 */
[----:B------:R-:W-:Y:S01]  /*47c70*/  IMAD.WIDE R22, R0, 0x2, R14 ;  /* 0x0000000200167825 */ /* 0x000fe200078e020e */
[----:B------:R0:W-:Y:S01]  /*47c80*/  @P6 STG.E.U16 desc[UR12][R16.64], R27 ;  /* 0x0000001b10006986 */ /* 0x0001e2000c10150c */
[----:B------:R-:W-:Y:S01]  /*47c90*/  ISETP.LT.AND P6, PT, R5, UR6, !P3 ;  /* 0x0000000605007c0c */ /* 0x000fe2000dfc1270 */
[----:B------:R-:W1:Y:S02]  /*47ca0*/  LDCU UR6, c[0x0][0x398] ;  /* 0x00007300ff0677ac */ /* 0x000e640008000800 */
[----:B------:R4:W-:Y:S01]  /*47cb0*/  @P4 STG.E.U16 desc[UR12][R18.64], R24 ;  /* 0x0000001812004986 */ /* 0x0009e2000c10150c */
[----:B------:R-:W-:Y:S01]  /*47cc0*/  ISETP.LT.AND P4, PT, R10, UR7, !P3 ;  /* 0x000000070a007c0c */ /* 0x000fe2000df81270 */
[----:B------:R-:W1:Y:S02]  /*47cd0*/  LDCU UR7, c[0x0][0x398] ;  /* 0x00007300ff0777ac */ /* 0x000e640008000800 */
[----:B0-----:R-:W3:Y:S01]  /*47ce0*/  LDL.LU R27, [R1+0x14] ;  /* 0x00001400011b7983 */ /* 0x001ee20000300800 */
[----:B------:R-:W-:-:S03]  /*47cf0*/  IMAD.WIDE R16, R0, 0x2, R20 ;  /* 0x0000000200107825 */ /* 0x000fc600078e0214 */
[----:B----4-:R0:W-:Y:S01]  /*47d00*/  @P5 STG.E.U16 desc[UR12][R22.64], R28 ;  /* 0x0000001c16005986 */ /* 0x0101e2000c10150c */
[----:B------:R-:W-:Y:S01]  /*47d10*/  PRMT R18, R28, 0x7632, R18 ;  /* 0x000076321c127816 */ /* 0x000fe20000000012 */
[----:B------:R-:W-:Y:S01]  /*47d20*/  VIADD R19, R6, 0x14 ;  /* 0x0000001406137836 */ /* 0x000fe20000000000 */
[----:B------:R-:W-:Y:S01]  /*47d30*/  ISETP.LT.AND P5, PT, R7, UR8, !P3 ;  /* 0x0000000807007c0c */ /* 0x000fe2000dfa1270 */
[----:B------:R-:W-:Y:S01]  /*47d40*/  VIADD R0, R0, UR4 ;  /* 0x0000000400007c36 */ /* 0x000fe20008000000 */
[----:B------:R-:W4:Y:S01]  /*47d50*/  LDCU UR8, c[0x0][0x398] ;  /* 0x00007300ff0877ac */ /* 0x000f220008000800 */
[----:B------:R1:W-:Y:S04]  /*47d60*/  @P2 STG.E.U16 desc[UR12][R16.64], R18 ;  /* 0x0000001210002986 */ /* 0x0003e8000c10150c */
[----:B0-----:R-:W4:Y:S01]  /*47d70*/  LDL.LU R28, [R1+0xb4] ;  /* 0x0000b400011c7983 */ /* 0x001f220000300800 */
[----:B------:R-:W-:Y:S01]  /*47d80*/  ISETP.GE.AND P2, PT, R19, UR11, PT ;  /* 0x0000000b13007c0c */ /* 0x000fe2000bf46270 */
[----:B------:R-:W-:-:S04]  /*47d90*/  IMAD.WIDE R22, R0, 0x2, R14 ;  /* 0x0000000200167825 */ /* 0x000fc800078e020e */
[----:B-1----:R-:W-:-:S04]  /*47da0*/  IMAD.WIDE R16, R0, 0x2, R2 ;  /* 0x0000000200107825 */ /* 0x002fc800078e0202 */
[----:B------:R-:W-:Y:S01]  /*47db0*/  IMAD.WIDE R18, R0, 0x2, R12 ;  /* 0x0000000200127825 */ /* 0x000fe200078e020c */
[----:B--2---:R-:W-:Y:S01]  /*47dc0*/  PRMT R24, R26, 0x7632, R24 ;  /* 0x000076321a187816 */ /* 0x004fe20000000018 */
[----:B------:R-:W-:Y:S04]  /*47dd0*/  @P6 STG.E.U16 desc[UR12][R16.64], R26 ;  /* 0x0000001a10006986 */ /* 0x000fe8000c10150c */
[----:B------:R0:W-:Y:S04]  /*47de0*/  @P4 STG.E.U16 desc[UR12][R18.64], R24 ;  /* 0x0000001812004986 */ /* 0x0001e8000c10150c */
[----:B---3--:R1:W-:Y:S01]  /*47df0*/  @P5 STG.E.U16 desc[UR12][R22.64], R4 ;  /* 0x0000000416005986 */ /* 0x0083e2000c10150c */
[----:B0-----:R-:W-:-:S03]  /*47e00*/  PRMT R18, R4, 0x7632, R18 ;  /* 0x0000763204127816 */ /* 0x001fc60000000012 */
[----:B-1----:R-:W2:Y:S04]  /*47e10*/  LDL.LU R4, [R1+0xa4] ;  /* 0x0000a40001047983 */ /* 0x002ea80000300800 */
[----:B------:R-:W3:Y:S01]  /*47e20*/  LDL.LU R26, [R1+0x4] ;  /* 0x00000400011a7983 */ /* 0x000ee20000300800 */
[----:B------:R-:W-:Y:S01]  /*47e30*/  ISETP.LT.AND P3, PT, R11, UR9, !P3 ;  /* 0x000000090b007c0c */ /* 0x000fe2000df61270 */
[----:B------:R-:W-:Y:S01]  /*47e40*/  IMAD.WIDE R16, R0, 0x2, R20 ;  /* 0x0000000200107825 */ /* 0x000fe200078e0214 */
[----:B------:R-:W-:Y:S01]  /*47e50*/  ISETP.LT.AND P4, PT, R5, UR14, !P1 ;  /* 0x0000000e05007c0c */ /* 0x000fe2000cf81270 */
[----:B------:R-:W0:Y:S01]  /*47e60*/  LDCU UR9, c[0x0][0x398] ;  /* 0x00007300ff0977ac */ /* 0x000e220008000800 */
[----:B------:R-:W-:Y:S01]  /*47e70*/  ISETP.LT.AND P5, PT, R10, UR15, !P1 ;  /* 0x0000000f0a007c0c */ /* 0x000fe2000cfa1270 */
[----:B------:R-:W-:Y:S01]  /*47e80*/  VIADD R19, R6, 0x15 ;  /* 0x0000001506137836 */ /* 0x000fe20000000000 */
[----:B------:R-:W-:Y:S01]  /*47e90*/  ISETP.LT.AND P6, PT, R7, UR16, !P1 ;  /* 0x0000001007007c0c */ /* 0x000fe2000cfc1270 */
[----:B------:R-:W-:Y:S01]  /*47ea0*/  VIADD R0, R0, UR4 ;  /* 0x0000000400007c36 */ /* 0x000fe20008000000 */
[----:B------:R-:W-:Y:S01]  /*47eb0*/  ISETP.LT.AND P1, PT, R11, UR17, !P1 ;  /* 0x000000110b007c0c */ /* 0x000fe2000cf21270 */
[----:B------:R-:W1:Y:S04]  /*47ec0*/  LDCU UR14, c[0x0][0x398] ;  /* 0x00007300ff0e77ac */ /* 0x000e680008000800 */
[----:B------:R0:W-:Y:S01]  /*47ed0*/  @P3 STG.E.U16 desc[UR12][R16.64], R18 ;  /* 0x0000001210003986 */ /* 0x0001e2000c10150c */
[----:B------:R-:W-:Y:S01]  /*47ee0*/  ISETP.GE.AND P3, PT, R19, UR11, PT ;  /* 0x0000000b13007c0c */ /* 0x000fe2000bf66270 */
[C---:B------:R-:W-:Y:S01]  /*47ef0*/  IMAD.WIDE R22, R0.reuse, 0x2, R14 ;  /* 0x0000000200167825 */ /* 0x040fe200078e020e */
[----:B------:R-:W1:Y:S01]  /*47f00*/  LDCU UR15, c[0x0][0x398] ;  /* 0x00007300ff0f77ac */ /* 0x000e620008000800 */
[----:B------:R-:W1:Y:S01]  /*47f10*/  LDCU UR16, c[0x0][0x398] ;  /* 0x00007300ff1077ac */ /* 0x000e620008000800 */
[----:B------:R-:W1:Y:S01]  /*47f20*/  LDCU UR17, c[0x0][0x398] ;  /* 0x00007300ff1177ac */ /* 0x000e620008000800 */
[----:B0-----:R-:W-:Y:S01]  /*47f30*/  IMAD.WIDE R16, R0, 0x2, R2 ;  /* 0x0000000200107825 */ /* 0x001fe200078e0202 */
[----:B------:R-:W-:-:S03]  /*47f40*/  PRMT R24, R27, 0x7632, R24 ;  /* 0x000076321b187816 */ /* 0x000fc60000000018 */
[C---:B------:R-:W-:Y:S01]  /*47f50*/  IMAD.WIDE R18, R0.reuse, 0x2, R12 ;  /* 0x0000000200127825 */ /* 0x040fe200078e020c */
[----:B------:R0:W-:Y:S04]  /*47f60*/  @P4 STG.E.U16 desc[UR12][R16.64], R27 ;  /* 0x0000001b10004986 */ /* 0x0001e8000c10150c */
[----:B------:R1:W-:Y:S04]  /*47f70*/  @P5 STG.E.U16 desc[UR12][R18.64], R24 ;  /* 0x0000001812005986 */ /* 0x0003e8000c10150c */
[----:B----4-:R4:W-:Y:S01]  /*47f80*/  @P6 STG.E.U16 desc[UR12][R22.64], R28 ;  /* 0x0000001c16006986 */ /* 0x0109e2000c10150c */
[----:B------:R-:W-:Y:S01]  /*47f90*/  ISETP.LT.AND P6, PT, R5, UR18, !P0 ;  /* 0x0000001205007c0c */ /* 0x000fe2000c7c1270 */
[----:B0-----:R-:W-:Y:S01]  /*47fa0*/  IMAD.WIDE R16, R0, 0x2, R20 ;  /* 0x0000000200107825 */ /* 0x001fe200078e0214 */
[----:B-1----:R-:W-:Y:S01]  /*47fb0*/  PRMT R18, R28, 0x7632, R18 ;  /* 0x000076321c127816 */ /* 0x002fe20000000012 */
[----:B------:R-:W0:Y:S02]  /*47fc0*/  LDCU UR18, c[0x0][0x398] ;  /* 0x00007300ff1277ac */ /* 0x000e240008000800 */
[----:B------:R-:W-:-:S02]  /*47fd0*/  VIADD R0, R0, UR4 ;  /* 0x0000000400007c36 */ /* 0x000fc40008000000 */
[----:B------:R1:W-:Y:S04]  /*47fe0*/  @P1 STG.E.U16 desc[UR12][R16.64], R18 ;  /* 0x0000001210001986 */ /* 0x0003e8000c10150c */
[----:B----4-:R-:W4:Y:S01]  /*47ff0*/  LDL.LU R28, [R1+0x18] ;  /* 0x00001800011c7983 */ /* 0x010f220000300800 */
[----:B-1----:R-:W-:Y:S01]  /*48000*/  IMAD.WIDE R16, R0, 0x2, R2 ;  /* 0x0000000200107825 */ /* 0x002fe200078e0202 */
[----:B------:R-:W-:Y:S01]  /*48010*/  ISETP.LT.AND P4, PT, R10, UR10, !P0 ;  /* 0x0000000a0a007c0c */ /* 0x000fe2000c781270 */
[----:B------:R-:W1:Y:S01]  /*48020*/  LDCU UR10, c[0x0][0x398] ;  /* 0x00007300ff0a77ac */ /* 0x000e620008000800 */
[----:B------:R-:W-:Y:S01]  /*48030*/  ISETP.LT.AND P5, PT, R7, UR19, !P0 ;  /* 0x0000001307007c0c */ /* 0x000fe2000c7a1270 */
[----:B------:R-:W-:Y:S02]  /*48040*/  VIADD R19, R6, 0x16 ;  /* 0x0000001606137836 */ /* 0x000fe40000000000 */
[C---:B------:R-:W-:Y:S01]  /*48050*/  IMAD.WIDE R22, R0.reuse, 0x2, R14 ;  /* 0x0000000200167825 */ /* 0x040fe200078e020e */
[----:B------:R-:W0:Y:S02]  /*48060*/  LDCU UR19, c[0x0][0x398] ;  /* 0x00007300ff1377ac */ /* 0x000e240008000800 */
[----:B------:R-:W-:Y:S01]  /*48070*/  ISETP.GE.AND P1, PT, R19, UR11, PT ;  /* 0x0000000b13007c0c */ /* 0x000fe2000bf26270 */
[----:B------:R-:W-:Y:S01]  /*48080*/  IMAD.WIDE R18, R0, 0x2, R12 ;  /* 0x0000000200127825 */ /* 0x000fe200078e020c */
[----:B--2---:R-:W-:Y:S01]  /*48090*/  PRMT R24, R4, 0x7632, R24 ;  /* 0x0000763204187816 */ /* 0x004fe20000000018 */
[----:B------:R2:W-:Y:S04]  /*480a0*/  @P6 STG.E.U16 desc[UR12][R16.64], R4 ;  /* 0x0000000410006986 */ /* 0x0005e8000c10150c */
[----:B--2---:R-:W2:Y:S04]  /*480b0*/  LDL.LU R4, [R1+0xb8] ;  /* 0x0000b80001047983 */ /* 0x004ea80000300800 */
[----:B------:R-:W2:Y:S01]  /*480c0*/  LDL.LU R27, [R1+0xa8] ;  /* 0x0000a800011b7983 */ /* 0x000ea20000300800 */
[----:B---3--:R-:W-:-:S03]  /*480d0*/  PRMT R17, R26, 0x7632, R17 ;  /* 0x000076321a117816 */ /* 0x008fc60000000011 */
[----:B------:R-:W-:Y:S04]  /*480e0*/  @P4 STG.E.U16 desc[UR12][R18.64], R24 ;  /* 0x0000001812004986 */ /* 0x000fe8000c10150c */
[----:B------:R3:W-:Y:S04]  /*480f0*/  @P5 STG.E.U16 desc[UR12][R22.64], R26 ;  /* 0x0000001a16005986 */ /* 0x0007e8000c10150c */
[----:B---3--:R-:W3:Y:S01]  /*48100*/  LDL.LU R26, [R1+0x8] ;  /* 0x00000800011a7983 */ /* 0x008ee20000300800 */
[----:B------:R-:W-:Y:S01]  /*48110*/  ISETP.LT.AND P0, PT, R11, UR5, !P0 ;  /* 0x000000050b007c0c */ /* 0x000fe2000c701270 */
[----:B------:R-:W-:Y:S01]  /*48120*/  IMAD.WIDE R18, R0, 0x2, R20 ;  /* 0x0000000200127825 */ /* 0x000fe200078e0214 */
[----:B------:R-:W-:Y:S01]  /*48130*/  ISETP.LT.AND P6, PT, R5, UR20, !P2 ;  /* 0x0000001405007c0c */ /* 0x000fe2000d7c1270 */
[----:B------:R-:W0:Y:S01]  /*48140*/  LDCU UR5, c[0x0][0x398] ;  /* 0x00007300ff0577ac */ /* 0x000e220008000800 */
[----:B------:R-:W-:Y:S01]  /*48150*/  ISETP.LT.AND P5, PT, R10, UR6, !P2 ;  /* 0x000000060a007c0c */ /* 0x000fe2000d7a1270 */
[----:B------:R-:W-:-:S02]  /*48160*/  VIADD R22, R6, 0x17 ;  /* 0x0000001706167836 */ /* 0x000fc40000000000 */
[----:B------:R-:W-:Y:S01]  /*48170*/  VIADD R16, R0, UR4 ;  /* 0x0000000400107c36 */ /* 0x000fe20008000000 */
[----:B------:R-:W0:Y:S01]  /*48180*/  LDCU UR20, c[0x0][0x398] ;  /* 0x00007300ff1477ac */ /* 0x000e220008000800 */
[----:B------:R-:W-:Y:S01]  /*48190*/  VIADD R0, R6, 0x18 ;  /* 0x0000001806007836 */ /* 0x000fe20000000000 */
[----:B------:R-:W-:-:S03]  /*481a0*/  ISETP.GE.AND P4, PT, R22, UR11, PT ;  /* 0x0000000b16007c0c */ /* 0x000fc6000bf86270 */
[----:B------:R1:W-:Y:S01]  /*481b0*/  @P0 STG.E.U16 desc[UR12][R18.64], R17 ;  /* 0x0000001112000986 */ /* 0x0003e2000c10150c */
[----:B------:R-:W-:Y:S01]  /*481c0*/  ISETP.LT.AND P0, PT, R7, UR7, !P2 ;  /* 0x0000000707007c0c */ /* 0x000fe2000d701270 */
[C---:B------:R-:W-:Y:S01]  /*481d0*/  IMAD.WIDE R22, R16.reuse, 0x2, R12 ;  /* 0x0000000210167825 */ /* 0x040fe200078e020c */
[----:B------:R-:W-:Y:S01]  /*481e0*/  ISETP.LT.AND P2, PT, R11, UR8, !P2 ;  /* 0x000000080b007c0c */ /* 0x000fe2000d741270 */
[----:B------:R-:W0:Y:S01]  /*481f0*/  LDCU UR6, c[0x0][0x398] ;  /* 0x00007300ff0677ac */ /* 0x000e220008000800 */
[----:B------:R-:W0:Y:S01]  /*48200*/  LDCU UR7, c[0x0][0x398] ;  /* 0x00007300ff0777ac */ /* 0x000e220008000800 */
[----:B-1----:R-:W-:Y:S01]  /*48210*/  IMAD.WIDE R18, R16, 0x2, R2 ;  /* 0x0000000210127825 */ /* 0x002fe200078e0202 */
[----:B----4-:R-:W-:Y:S01]  /*48220*/  PRMT R17, R28, 0x7632, R17 ;  /* 0x000076321c117816 */ /* 0x010fe20000000011 */
[----:B------:R-:W1:Y:S03]  /*48230*/  LDCU UR8, c[0x0][0x398] ;  /* 0x00007300ff0877ac */ /* 0x000e660008000800 */
[----:B------:R4:W-:Y:S01]  /*48240*/  @P6 STG.E.U16 desc[UR12][R18.64], R28 ;  /* 0x0000001c12006986 */ /* 0x0009e2000c10150c */
[----:B------:R-:W-:Y:S01]  /*48250*/  ISETP.GE.AND P6, PT, R0, UR11, PT ;  /* 0x0000000b00007c0c */ /* 0x000fe2000bfc6270 */
[----:B------:R-:W-:-:S02]  /*48260*/  VIADD R0, R16, UR4 ;  /* 0x0000000410007c36 */ /* 0x000fc40008000000 */
[----:B------:R0:W-:Y:S01]  /*48270*/  @P5 STG.E.U16 desc[UR12][R22.64], R17 ;  /* 0x0000001116005986 */ /* 0x0001e2000c10150c */
[----:B------:R-:W-:Y:S01]  /*48280*/  ISETP.LT.AND P5, PT, R5, UR9, !P3 ;  /* 0x0000000905007c0c */ /* 0x000fe2000dfa1270 */
[----:B------:R-:W1:Y:S01]  /*48290*/  LDCU UR9, c[0x0][0x398] ;  /* 0x00007300ff0977ac */ /* 0x000e620008000800 */
[C---:B----4-:R-:W-:Y:S01]  /*482a0*/  IMAD.WIDE R18, R16.reuse, 0x2, R14 ;  /* 0x0000000210127825 */ /* 0x050fe200078e020e */
[----:B------:R-:W4:Y:S03]  /*482b0*/  LDL.LU R28, [R1+0x1c00] ;  /* 0x001c0000011c7983 */ /* 0x000f260000300800 */
[----:B0-----:R-:W-:Y:S01]  /*482c0*/  IMAD.WIDE R16, R16, 0x2, R20 ;  /* 0x0000000210107825 */ /* 0x001fe200078e0214 */
[----:B--2---:R-:W-:Y:S01]  /*482d0*/  PRMT R22, R4, 0x7632, R22 ;  /* 0x0000763204167816 */ /* 0x004fe20000000016 */
[----:B------:R0:W-:Y:S01]  /*482e0*/  @P0 STG.E.U16 desc[UR12][R18.64], R4 ;  /* 0x0000000412000986 */ /* 0x0001e2000c10150c */
[----:B------:R-:W-:Y:S01]  /*482f0*/  ISETP.LT.AND P0, PT, R10, UR14, !P3 ;  /* 0x0000000e0a007c0c */ /* 0x000fe2000df01270 */
[----:B------:R-:W2:Y:S02]  /*48300*/  LDCU UR14, c[0x0][0x398] ;  /* 0x00007300ff0e77ac */ /* 0x000ea40008000800 */
[----:B------:R1:W-:Y:S01]  /*48310*/  @P2 STG.E.U16 desc[UR12][R16.64], R22 ;  /* 0x0000001610002986 */ /* 0x0003e2000c10150c */
[----:B------:R-:W-:Y:S01]  /*48320*/  ISETP.LT.AND P2, PT, R7, UR15, !P3 ;  /* 0x0000000f07007c0c */ /* 0x000fe2000df41270 */
[----:B------:R-:W2:Y:S01]  /*48330*/  LDCU UR15, c[0x0][0x398] ;  /* 0x00007300ff0f77ac */ /* 0x000ea20008000800 */
[----:B------:R-:W-:Y:S01]  /*48340*/  PRMT R24, R27, 0x7632, R24 ;  /* 0x000076321b187816 */ /* 0x000fe20000000018 */
[C---:B0-----:R-:W-:Y:S01]  /*48350*/  IMAD.WIDE R18, R0.reuse, 0x2, R2 ;  /* 0x0000000200127825 */ /* 0x041fe200078e0202 */
[----:B------:R-:W2:Y:S03]  /*48360*/  LDL.LU R4, [R1+0xbc] ;  /* 0x0000bc0001047983 */ /* 0x000ea60000300800 */
[C---:B-1----:R-:W-:Y:S01]  /*48370*/  IMAD.WIDE R16, R0.reuse, 0x2, R12 ;  /* 0x0000000200107825 */ /* 0x042fe200078e020c */
[----:B------:R0:W-:Y:S04]  /*48380*/  @P5 STG.E.U16 desc[UR12][R18.64], R27 ;  /* 0x0000001b12005986 */ /* 0x0001e8000c10150c */
[----:B------:R-:W-:Y:S01]  /*48390*/  @P0 STG.E.U16 desc[UR12][R16.64], R24 ;  /* 0x0000001810000986 */ /* 0x000fe2000c10150c */
[----:B0-----:R-:W-:-:S05]  /*483a0*/  IMAD.WIDE R18, R0, 0x2, R14 ;  /* 0x0000000200127825 */ /* 0x001fca00078e020e */
[----:B---3--:R0:W-:Y:S04]  /*483b0*/  @P2 STG.E.U16 desc[UR12][R18.64], R26 ;  /* 0x0000001a12002986 */ /* 0x0081e8000c10150c */
[----:B0-----:R-:W3:Y:S01]  /*483c0*/  LDL.LU R19, [R1+0x1c] ;  /* 0x00001c0001137983 */ /* 0x001ee20000300800 */
[----:B------:R-:W-:Y:S01]  /*483d0*/  ISETP.LT.AND P3, PT, R11, UR16, !P3 ;  /* 0x000000100b007c0c */ /* 0x000fe2000df61270 */
[----:B------:R-:W-:Y:S01]  /*483e0*/  IMAD.WIDE R22, R0, 0x2, R20 ;  /* 0x0000000200167825 */ /* 0x000fe200078e0214 */
[----:B------:R-:W-:Y:S01]  /*483f0*/  PRMT R25, R26, 0x7632, R25 ;  /* 0x000076321a197816 */ /* 0x000fe20000000019 */
[----:B------:R-:W4:Y:S01]  /*48400*/  LDL.LU R27, [R1+0xac] ;  /* 0x0000ac00011b7983 */ /* 0x000f220000300800 */
[----:B------:R-:W-:Y:S01]  /*48410*/  ISETP.LT.AND P5, PT, R5, UR17, !P1 ;  /* 0x0000001105007c0c */ /* 0x000fe2000cfa1270 */
[----:B------:R-:W-:Y:S01]  /*48420*/  VIADD R0, R0, UR4 ;  /* 0x0000000400007c36 */ /* 0x000fe20008000000 */
[----:B------:R-:W-:Y:S01]  /*48430*/  ISETP.LT.AND P2, PT, R7, UR18, !P1 ;  /* 0x0000001207007c0c */ /* 0x000fe2000cf41270 */
[----:B------:R-:W-:Y:S01]  /*48440*/  VIADD R18, R6, 0x19 ;  /* 0x0000001906127836 */ /* 0x000fe20000000000 */
[----:B------:R-:W4:Y:S01]  /*48450*/  LDL.LU R26, [R1+0xc] ;  /* 0x00000c00011a7983 */ /* 0x000f220000300800 */
[----:B------:R-:W-:Y:S01]  /*48460*/  IMAD.WIDE R16, R0, 0x2, R2 ;  /* 0x0000000200107825 */ /* 0x000fe200078e0202 */
[----:B------:R-:W0:Y:S03]  /*48470*/  LDCU UR16, c[0x0][0x398] ;  /* 0x00007300ff1077ac */ /* 0x000e260008000800 */
[----:B------:R2:W-:Y:S01]  /*48480*/  @P3 STG.E.U16 desc[UR12][R22.64], R25 ;  /* 0x0000001916003986 */ /* 0x0005e2000c10150c */
[----:B------:R-:W-:Y:S01]  /*48490*/  ISETP.LT.AND P3, PT, R10, UR10, !P1 ;  /* 0x0000000a0a007c0c */ /* 0x000fe2000cf61270 */
[----:B------:R-:W1:Y:S01]  /*484a0*/  LDCU UR17, c[0x0][0x398] ;  /* 0x00007300ff1177ac */ /* 0x000e620008000800 */
[----:B------:R-:W-:Y:S01]  /*484b0*/  ISETP.GE.AND P0, PT, R18, UR11, PT ;  /* 0x0000000b12007c0c */ /* 0x000fe2000bf06270 */
[----:B------:R-:W0:Y:S01]  /*484c0*/  LDCU UR18, c[0x0][0x398] ;  /* 0x00007300ff1277ac */ /* 0x000e220008000800 */
[----:B--2---:R-:W-:-:S02]  /*484d0*/  PRMT R25, R4, 0x7632, R25 ;  /* 0x0000763204197816 */ /* 0x004fc40000000019 */
[----:B---3--:R-:W-:Y:S01]  /*484e0*/  PRMT R24, R19, 0x7632, R24 ;  /* 0x0000763213187816 */ /* 0x008fe20000000018 */
[----:B------:R2:W-:Y:S01]  /*484f0*/  @P5 STG.E.U16 desc[UR12][R16.64], R19 ;  /* 0x0000001310005986 */ /* 0x0005e2000c10150c */
[C---:B------:R-:W-:Y:S01]  /*48500*/  IMAD.WIDE R22, R0.reuse, 0x2, R20 ;  /* 0x0000000200167825 */ /* 0x040fe200078e0214 */
[----:B------:R-:W3:Y:S03]  /*48510*/  LDCU UR10, c[0x0][0x398] ;  /* 0x00007300ff0a77ac */ /* 0x000ee60008000800 */
[----:B--2---:R-:W-:-:S04]  /*48520*/  IMAD.WIDE R16, R0, 0x2, R12 ;  /* 0x0000000200107825 */ /* 0x004fc800078e020c */
[----:B------:R-:W-:Y:S01]  /*48530*/  IMAD.WIDE R18, R0, 0x2, R14 ;  /* 0x0000000200127825 */ /* 0x000fe200078e020e */
[----:B------:R-:W-:Y:S04]  /*48540*/  @P3 STG.E.U16 desc[UR12][R16.64], R24 ;  /* 0x0000001810003986 */ /* 0x000fe8000c10150c */
[----:B------:R2:W-:Y:S04]  /*48550*/  @P2 STG.E.U16 desc[UR12][R18.64], R4 ;  /* 0x0000000412002986 */ /* 0x0005e8000c10150c */
[----:B--2---:R-:W2:Y:S01]  /*48560*/  LDL.LU R4, [R1+0xc0] ;  /* 0x0000c00001047983 */ /* 0x004ea20000300800 */
[----:B------:R-:W-:-:S02]  /*48570*/  ISETP.LT.AND P1, PT, R11, UR5, !P1 ;  /* 0x000000050b007c0c */ /* 0x000fc4000cf21270 */
[----:B------:R-:W-:Y:S01]  /*48580*/  ISETP.LT.AND P5, PT, R10, UR20, !P4 ;  /* 0x000000140a007c0c */ /* 0x000fe2000e7a1270 */
[----:B------:R-:W-:Y:S01]  /*48590*/  VIADD R16, R6, 0x1a ;  /* 0x0000001a06107836 */ /* 0x000fe20000000000 */
[----:B------:R-:W-:Y:S01]  /*485a0*/  ISETP.LT.AND P2, PT, R5, UR19, !P4 ;  /* 0x0000001305007c0c */ /* 0x000fe2000e741270 */
[----:B------:R-:W-:Y:S01]  /*485b0*/  VIADD R0, R0, UR4 ;  /* 0x0000000400007c36 */ /* 0x000fe20008000000 */
[----:B------:R-:W-:Y:S01]  /*485c0*/  ISETP.LT.AND P3, PT, R7, UR6, !P4 ;  /* 0x0000000607007c0c */ /* 0x000fe2000e761270 */
[----:B------:R-:W0:Y:S01]  /*485d0*/  LDCU UR5, c[0x0][0x398] ;  /* 0x00007300ff0577ac */ /* 0x000e220008000800 */
[----:B----4-:R-:W-:Y:S01]  /*485e0*/  PRMT R24, R27, 0x7632, R24 ;  /* 0x000076321b187816 */ /* 0x010fe20000000018 */
[----:B------:R-:W-:Y:S01]  /*485f0*/  IMAD.WIDE R18, R0, 0x2, R2 ;  /* 0x0000000200127825 */ /* 0x000fe200078e0202 */
[----:B------:R-:W-:Y:S01]  /*48600*/  ISETP.LT.AND P4, PT, R11, UR7, !P4 ;  /* 0x000000070b007c0c */ /* 0x000fe2000e781270 */
[----:B------:R-:W4:Y:S02]  /*48610*/  LDCU UR19, c[0x0][0x398] ;  /* 0x00007300ff1377ac */ /* 0x000f240008000800 */
[----:B------:R0:W-:Y:S01]  /*48620*/  @P1 STG.E.U16 desc[UR12][R22.64], R25 ;  /* 0x0000001916001986 */ /* 0x0001e2000c10150c */
[----:B------:R-:W-:Y:S01]  /*48630*/  ISETP.GE.AND P1, PT, R16, UR11, PT ;  /* 0x0000000b10007c0c */ /* 0x000fe2000bf26270 */
[C---:B------:R-:W-:Y:S01]  /*48640*/  IMAD.WIDE R16, R0.reuse, 0x2, R12 ;  /* 0x0000000200107825 */ /* 0x040fe200078e020c */
[----:B------:R-:W1:Y:S01]  /*48650*/  LDCU UR20, c[0x0][0x398] ;  /* 0x00007300ff1477ac */ /* 0x000e620008000800 */
[----:B------:R-:W-:Y:S01]  /*48660*/  @P2 STG.E.U16 desc[UR12][R18.64], R27 ;  /* 0x0000001b12002986 */ /* 0x000fe2000c10150c */
[----:B------:R-:W1:Y:S03]  /*48670*/  LDCU UR6, c[0x0][0x398] ;  /* 0x00007300ff0677ac */ /* 0x000e660008000800 */
[----:B------:R1:W-:Y:S01]  /*48680*/  @P5 STG.E.U16 desc[UR12][R16.64], R24 ;  /* 0x0000001810005986 */ /* 0x0003e2000c10150c */
[----:B------:R-:W1:Y:S01]  /*48690*/  LDCU UR7, c[0x0][0x398] ;  /* 0x00007300ff0777ac */ /* 0x000e620008000800 */
[----:B0-----:R-:W-:Y:S01]  /*486a0*/  IMAD.WIDE R22, R0, 0x2, R14 ;  /* 0x0000000200167825 */ /* 0x001fe200078e020e */
[----:B------:R-:W-:Y:S01]  /*486b0*/  ISETP.LT.AND P5, PT, R5, UR8, !P6 ;  /* 0x0000000805007c0c */ /* 0x000fe2000f7a1270 */
[----:B------:R0:W0:Y:S01]  /*486c0*/  LDS.128 R16, [R28] ;  /* 0x000000001c107984 */ /* 0x0000220000000c00 */
[----:B--2---:R-:W-:-:S03]  /*486d0*/  PRMT R29, R4, 0x7632, R29 ;  /* 0x00007632041d7816 */ /* 0x004fc6000000001d */
[----:B------:R2:W-:Y:S01]  /*486e0*/  @P3 STG.E.U16 desc[UR12][R22.64], R26 ;  /* 0x0000001a16003986 */ /* 0x0005e2000c10150c */
[----:B------:R-:W-:Y:S02]  /*486f0*/  ISETP.LT.AND P3, PT, R10, UR9, !P6 ;  /* 0x000000090a007c0c */ /* 0x000fe4000f761270 */
[----:B-1----:R-:W-:Y:S01]  /*48700*/  PRMT R24, R26, 0x7632, R24 ;  /* 0x000076321a187816 */ /* 0x002fe20000000018 */
[----:B------:R-:W3:Y:S01]  /*48710*/  LDL.LU R10, [R1+0x1bfc] ;  /* 0x001bfc00010a7983 */ /* 0x000ee20000300800 */
[----:B------:R-:W-:Y:S01]  /*48720*/  ISETP.LT.AND P2, PT, R7, UR14, !P6 ;  /* 0x0000000e07007c0c */ /* 0x000fe2000f741270 */
[----:B0-----:R-:W-:Y:S01]  /*48730*/  VIADD R28, R6, 0x1b ;  /* 0x0000001b061c7836 */ /* 0x001fe20000000000 */
[----:B------:R-:W0:Y:S01]  /*48740*/  LDCU UR8, c[0x0][0x398] ;  /* 0x00007300ff0877ac */ /* 0x000e220008000800 */
[C---:B--2---:R-:W-:Y:S01]  /*48750*/  IMAD.WIDE R22, R0.reuse, 0x2, R20 ;  /* 0x0000000200167825 */ /* 0x044fe200078e0214 */
[----:B------:R-:W1:Y:S03]  /*48760*/  LDCU UR9, c[0x0][0x398] ;  /* 0x00007300ff0977ac */ /* 0x000e660008000800 */
[----:B------:R-:W-:Y:S01]  /*48770*/  VIADD R0, R0, UR4 ;  /* 0x0000000400007c36 */ /* 0x000fe20008000000 */
[----:B------:R2:W-:Y:S01]  /*48780*/  @P4 STG.E.U16 desc[UR12][R22.64], R24 ;  /* 0x0000001816004986 */ /* 0x0005e2000c10150c */
[----:B------:R-:W0:Y:S02]  /*48790*/  LDCU UR14, c[0x0][0x398] ;  /* 0x00007300ff0e77ac */ /* 0x000e240008000800 */
[----:B--2---:R-:W-:-:S04]  /*487a0*/  IMAD.WIDE R22, R0, 0x2, R2 ;  /* 0x0000000200167825 */ /* 0x004fc800078e0202 */
[C---:B------:R-:W-:Y:S01]  /*487b0*/  IMAD.WIDE R24, R0.reuse, 0x2, R12 ;  /* 0x0000000200187825 */ /* 0x040fe200078e020c */
[----:B------:R2:W-:Y:S04]  /*487c0*/  @P5 STG.E.U16 desc[UR12][R22.64], R4 ;  /* 0x0000000416005986 */ /* 0x0005e8000c10150c */
[----:B------:R0:W-:Y:S04]  /*487d0*/  @P3 STG.E.U16 desc[UR12][R24.64], R29 ;  /* 0x0000001d18003986 */ /* 0x0001e8000c10150c */
[----:B--2---:R-:W2:Y:S04]  /*487e0*/  LDL.LU R4, [R1+0x1bf8] ;  /* 0x001bf80001047983 */ /* 0x004ea80000300800 */
[----:B0-----:R-:W3:Y:S01]  /*487f0*/  LDL.LU R29, [R1+0x1bd4] ;  /* 0x001bd400011d7983 */ /* 0x001ee20000300800 */
[----:B------:R-:W-:Y:S01]  /*48800*/  ISETP.LT.AND P6, PT, R11, UR15, !P6 ;  /* 0x0000000f0b007c0c */ /* 0x000fe2000f7c1270 */
[C---:B------:R-:W-:Y:S01]  /*48810*/  IMAD.WIDE R26, R0.reuse, 0x2, R14 ;  /* 0x00000002001a7825 */ /* 0x040fe200078e020e */
[----:B------:R-:W-:Y:S01]  /*48820*/  ISETP.LT.AND P5, PT, R5, UR16, !P0 ;  /* 0x0000001005007c0c */ /* 0x000fe2000c7a1270 */
[----:B------:R-:W0:Y:S02]  /*48830*/  LDCU UR15, c[0x0][0x398] ;  /* 0x00007300ff0f77ac */ /* 0x000e240008000800 */
[----:B------:R-:W-:Y:S01]  /*48840*/  IMAD.WIDE R22, R0, 0x2, R20 ;  /* 0x0000000200167825 */ /* 0x000fe200078e0214 */
[----:B------:R-:W-:Y:S01]  /*48850*/  ISETP.GE.AND P4, PT, R28, UR11, PT ;  /* 0x0000000b1c007c0c */ /* 0x000fe2000bf86270 */
[----:B------:R-:W0:Y:S02]  /*48860*/  LDCU UR16, c[0x0][0x398] ;  /* 0x00007300ff1077ac */ /* 0x000e240008000800 */
[----:B------:R-:W-:Y:S01]  /*48870*/  VIADD R0, R0, UR4 ;  /* 0x0000000400007c36 */ /* 0x000fe20008000000 */
[----:B------:R-:W-:-:S03]  /*48880*/  PRMT R28, R8, 0x7632, R28 ;  /* 0x00007632081c7816 */ /* 0x000fc6000000001c */
[----:B------:R-:W-:Y:S01]  /*48890*/  IMAD.WIDE R24, R0, 0x2, R12 ;  /* 0x0000000200187825 */ /* 0x000fe200078e020c */
[----:B--2---:R2:W-:Y:S01]  /*488a0*/  @P2 STG.E.U16 desc[UR12][R26.64], R4 ;  /* 0x000000041a002986 */ /* 0x0045e2000c10150c */
[----:B---3--:R-:W-:Y:S01]  /*488b0*/  ISETP.LT.AND P3, PT, R29, UR17, !P0 ;  /* 0x000000111d007c0c */ /* 0x008fe2000c761270 */
[----:B------:R-:W3:Y:S01]  /*488c0*/  LDCU UR17, c[0x0][0x398] ;  /* 0x00007300ff1177ac */ /* 0x000ee20008000800 */
[----:B--2---:R-:W-:-:S05]  /*488d0*/  PRMT R4, R4, 0x7632, R4 ;  /* 0x0000763204047816 */ /* 0x004fca0000000004 */
[----:B------:R2:W-:Y:S02]  /*488e0*/  @P6 STG.E.U16 desc[UR12][R22.64], R4 ;  /* 0x0000000416006986 */ /* 0x0005e4000c10150c */
[----:B--2---:R-:W-:-:S05]  /*488f0*/  IMAD.WIDE R22, R0, 0x2, R2 ;  /* 0x0000000200167825 */ /* 0x004fca00078e0202 */
[----:B------:R-:W-:Y:S04]  /*48900*/  @P5 STG.E.U16 desc[UR12][R22.64], R8 ;  /* 0x0000000816005986 */ /* 0x000fe8000c10150c */
[----:B------:R2:W-:Y:S01]  /*48910*/  @P3 STG.E.U16 desc[UR12][R24.64], R28 ;  /* 0x0000001c18003986 */ /* 0x0005e2000c10150c */
[----:B------:R-:W-:Y:S02]  /*48920*/  ISETP.LT.AND P5, PT, R5, UR18, !P1 ;  /* 0x0000001205007c0c */ /* 0x000fe4000cfa1270 */
[----:B------:R-:W-:Y:S01]  /*48930*/  ISETP.LT.AND P2, PT, R7, UR5, !P0 ;  /* 0x0000000507007c0c */ /* 0x000fe2000c741270 */
[----:B------:R-:W-:Y:S01]  /*48940*/  IMAD.WIDE R26, R0, 0x2, R14 ;  /* 0x00000002001a7825 */ /* 0x000fe200078e020e */
[----:B--2---:R-:W2:Y:S01]  /*48950*/  LDL.LU R28, [R1+0xc4] ;  /* 0x0000c400011c7983 */ /* 0x004ea20000300800 */
[----:B------:R-:W-:-:S02]  /*48960*/  ISETP.LT.AND P6, PT, R11, UR10, !P0 ;  /* 0x0000000a0b007c0c */ /* 0x000fc4000c7c1270 */
[C---:B------:R-:W-:Y:S01]  /*48970*/  IMAD.WIDE R22, R0.reuse, 0x2, R20 ;  /* 0x0000000200167825 */ /* 0x040fe200078e0214 */
[----:B----4-:R-:W-:Y:S01]  /*48980*/  ISETP.LT.AND P3, PT, R29, UR19, !P1 ;  /* 0x000000131d007c0c */ /* 0x010fe2000cf61270 */
[----:B------:R-:W4:Y:S01]  /*48990*/  LDL.LU R5, [R1+0x1bf4] ;  /* 0x001bf40001057983 */ /* 0x000f220000300800 */
[----:B------:R-:W0:Y:S05]  /*489a0*/  LDCU UR5, c[0x0][0x398] ;  /* 0x00007300ff0577ac */ /* 0x000e2a0008000800 */
[----:B------:R1:W-:Y:S01]  /*489b0*/  @P2 STG.E.U16 desc[UR12][R26.64], R16 ;  /* 0x000000101a002986 */ /* 0x0003e2000c10150c */
[----:B------:R-:W-:Y:S01]  /*489c0*/  ISETP.LT.AND P2, PT, R7, UR20, !P1 ;  /* 0x0000001407007c0c */ /* 0x000fe2000cf41270 */
[----:B------:R-:W-:Y:S01]  /*489d0*/  VIADD R0, R0, UR4 ;  /* 0x0000000400007c36 */ /* 0x000fe20008000000 */
[----:B------:R-:W0:Y:S01]  /*489e0*/  LDCU UR10, c[0x0][0x398] ;  /* 0x00007300ff0a77ac */ /* 0x000e220008000800 */
[----:B------:R-:W-:Y:S01]  /*489f0*/  VIADD R4, R6, 0x1c ;  /* 0x0000001c06047836 */ /* 0x000fe20000000000 */
[----:B------:R-:W0:Y:S01]  /*48a00*/  LDCU UR18, c[0x0][0x398] ;  /* 0x00007300ff1277ac */ /* 0x000e220008000800 */
[----:B-1----:R-:W-:Y:S01]  /*48a10*/  PRMT R16, R16, 0x7632, R16 ;  /* 0x0000763210107816 */ /* 0x002fe20000000010 */
[----:B------:R-:W-:-:S04]  /*48a20*/  IMAD.WIDE R24, R0, 0x2, R12 ;  /* 0x0000000200187825 */ /* 0x000fc800078e020c */
[----:B------:R1:W-:Y:S01]  /*48a30*/  @P6 STG.E.U16 desc[UR12][R22.64], R16 ;  /* 0x0000001016006986 */ /* 0x0003e2000c10150c */
[----:B------:R-:W-:-:S04]  /*48a40*/  IMAD.WIDE R26, R0, 0x2, R14 ;  /* 0x00000002001a7825 */ /* 0x000fc800078e020e */
[----:B-1----:R-:W-:Y:S01]  /*48a50*/  IMAD.WIDE R22, R0, 0x2, R2 ;  /* 0x0000000200167825 */ /* 0x002fe200078e0202 */
[----:B--2---:R-:W-:-:S04]  /*48a60*/  PRMT R8, R28, 0x7632, R8 ;  /* 0x000076321c087816 */ /* 0x004fc80000000008 */
[----:B------:R1:W-:Y:S04]  /*48a70*/  @P5 STG.E.U16 desc[UR12][R22.64], R28 ;  /* 0x0000001c16005986 */ /* 0x0003e8000c10150c */
[----:B------:R-:W-:Y:S04]  /*48a80*/  @P3 STG.E.U16 desc[UR12][R24.64], R8 ;  /* 0x0000000818003986 */ /* 0x000fe8000c10150c */
[----:B----4-:R2:W-:Y:S04]  /*48a90*/  @P2 STG.E.U16 desc[UR12][R26.64], R5 ;  /* 0x000000051a002986 */ /* 0x0105e8000c10150c */
[----:B-1----:R-:W4:Y:S04]  /*48aa0*/  LDL.LU R28, [R1+0xc8] ;  /* 0x0000c800011c7983 */ /* 0x002f280000300800 */
[----:B--2---:R-:W2:Y:S01]  /*48ab0*/  LDL.LU R27, [R1+0x1bd0] ;  /* 0x001bd000011b7983 */ /* 0x004ea20000300800 */
[----:B------:R-:W-:-:S02]  /*48ac0*/  ISETP.LT.AND P6, PT, R11, UR6, !P1 ;  /* 0x000000060b007c0c */ /* 0x000fc4000cfc1270 */
[----:B------:R-:W-:Y:S01]  /*48ad0*/  ISETP.GE.AND P0, PT, R4, UR11, PT ;  /* 0x0000000b04007c0c */ /* 0x000fe2000bf06270 */
[C---:B------:R-:W-:Y:S01]  /*48ae0*/  VIADD R4, R6.reuse, 0x1d ;  /* 0x0000001d06047836 */ /* 0x040fe20000000000 */
[----:B------:R-:W-:Y:S02]  /*48af0*/  PRMT R23, R5, 0x7632, R23 ;  /* 0x0000763205177816 */ /* 0x000fe40000000017 */
[----:B------:R-:W-:Y:S01]  /*48b00*/  PRMT R16, R9, 0x7632, R16 ;  /* 0x0000763209107816 */ /* 0x000fe20000000010 */
[----:B------:R-:W-:Y:S01]  /*48b10*/  VIADD R8, R6, 0x1e ;  /* 0x0000001e06087836 */ /* 0x000fe20000000000 */
[----:B------:R-:W-:Y:S01]  /*48b20*/  ISETP.GE.AND P1, PT, R4, UR11, PT ;  /* 0x0000000b04007c0c */ /* 0x000fe2000bf26270 */
[C---:B------:R-:W-:Y:S01]  /*48b30*/  IMAD.WIDE R4, R0.reuse, 0x2, R20 ;  /* 0x0000000200047825 */ /* 0x040fe200078e0214 */
[----:B------:R-:W-:Y:S01]  /*48b40*/  ISETP.LT.AND P3, PT, R29, UR7, !P4 ;  /* 0x000000071d007c0c */ /* 0x000fe2000e761270 */
[----:B------:R-:W1:Y:S02]  /*48b50*/  LDCU UR6, c[0x0][0x398] ;  /* 0x00007300ff0677ac */ /* 0x000e640008000800 */
[----:B------:R-:W-:Y:S01]  /*48b60*/  VIADD R0, R0, UR4 ;  /* 0x0000000400007c36 */ /* 0x000fe20008000000 */
[----:B------:R0:W-:Y:S01]  /*48b70*/  @P6 STG.E.U16 desc[UR12][R4.64], R23 ;  /* 0x0000001704006986 */ /* 0x0001e2000c10150c */
[----:B------:R-:W-:Y:S01]  /*48b80*/  ISETP.LT.AND P2, PT, R7, UR22, !P4 ;  /* 0x0000001607007c0c */ /* 0x000fe2000e741270 */
[----:B------:R-:W1:Y:S01]  /*48b90*/  LDCU UR7, c[0x0][0x398] ;  /* 0x00007300ff0777ac */ /* 0x000e620008000800 */
[----:B------:R-:W-:Y:S01]  /*48ba0*/  ISETP.LT.AND P6, PT, R11, UR8, !P4 ;  /* 0x000000080b007c0c */ /* 0x000fe2000e7c1270 */
[C---:B------:R-:W-:Y:S01]  /*48bb0*/  IMAD.WIDE R24, R0.reuse, 0x2, R14 ;  /* 0x0000000200187825 */ /* 0x040fe200078e020e */
[----:B------:R-:W1:Y:S03]  /*48bc0*/  LDCU UR8, c[0x0][0x398] ;  /* 0x00007300ff0877ac */ /* 0x000e660008000800 */
[----:B0-----:R-:W-:-:S04]  /*48bd0*/  IMAD.WIDE R4, R0, 0x2, R2 ;  /* 0x0000000200047825 */ /* 0x001fc800078e0202 */
[----:B------:R-:W-:Y:S01]  /*48be0*/  IMAD.WIDE R22, R0, 0x2, R12 ;  /* 0x0000000200167825 */ /* 0x000fe200078e020c */
[----:B--2---:R-:W-:-:S13]  /*48bf0*/  ISETP.LT.AND P5, PT, R27, UR21, !P4 ;  /* 0x000000151b007c0c */ /* 0x004fda000e7a1270 */
[----:B------:R-:W-:Y:S04]  /*48c00*/  @P5 STG.E.U16 desc[UR12][R4.64], R9 ;  /* 0x0000000904005986 */ /* 0x000fe8000c10150c */
[----:B------:R0:W-:Y:S01]  /*48c10*/  @P3 STG.E.U16 desc[UR12][R22.64], R16 ;  /* 0x0000001016003986 */ /* 0x0001e2000c10150c */
[----:B------:R-:W-:Y:S01]  /*48c20*/  ISETP.LT.AND P3, PT, R27, UR9, !P0 ;  /* 0x000000091b007c0c */ /* 0x000fe2000c761270 */
[----:B------:R-:W2:Y:S01]  /*48c30*/  LDCU UR9, c[0x0][0x398] ;  /* 0x00007300ff0977ac */ /* 0x000ea20008000800 */
[----:B0-----:R-:W-:Y:S02]  /*48c40*/  VIADD R16, R6, 0x1f ;  /* 0x0000001f06107836 */ /* 0x001fe40000000000 */
[----:B------:R-:W2:Y:S01]  /*48c50*/  LDL.LU R6, [R1+0x1bf0] ;  /* 0x001bf00001067983 */ /* 0x000ea20000300800 */
[----:B------:R-:W-:Y:S01]  /*48c60*/  PRMT R23, R17, 0x7632, R23 ;  /* 0x0000763211177816 */ /* 0x000fe20000000017 */
[----:B------:R-:W-:-:S02]  /*48c70*/  IMAD.WIDE R4, R0, 0x2, R20 ;  /* 0x0000000200047825 */ /* 0x000fc400078e0214 */
[----:B------:R-:W-:Y:S02]  /*48c80*/  @P2 STG.E.U16 desc[UR12][R24.64], R17 ;  /* 0x0000001118002986 */ /* 0x000fe4000c10150c */
[----:B------:R-:W-:Y:S02]  /*48c90*/  VIADD R0, R0, UR4 ;  /* 0x0000000400007c36 */ /* 0x000fe40008000000 */
[----:B------:R0:W-:Y:S02]  /*48ca0*/  @P6 STG.E.U16 desc[UR12][R4.64], R23 ;  /* 0x0000001704006986 */ /* 0x0001e4000c10150c */
[----:B0-----:R-:W-:Y:S01]  /*48cb0*/  IMAD.WIDE R4, R0, 0x2, R2 ;  /* 0x0000000200047825 */ /* 0x001fe200078e0202 */
[----:B----4-:R-:W-:-:S04]  /*48cc0*/  PRMT R17, R28, 0x7632, R17 ;  /* 0x000076321c117816 */ /* 0x010fc80000000011 */
[----:B------:R0:W-:Y:S04]  /*48cd0*/  @P3 STG.E.U16 desc[UR12][R4.64], R28 ;  /* 0x0000001c04003986 */ /* 0x0001e8000c10150c */
[----:B0-----:R-:W4:Y:S01]  /*48ce0*/  LDL.LU R28, [R1+0xcc] ;  /* 0x0000cc00011c7983 */ /* 0x001f220000300800 */
[----:B------:R-:W-:Y:S02]  /*48cf0*/  ISETP.LT.AND P5, PT, R29, UR14, !P0 ;  /* 0x0000000e1d007c0c */ /* 0x000fe4000c7a1270 */
[----:B------:R-:W-:Y:S01]  /*48d00*/  ISETP.LT.AND P6, PT, R7, UR5, !P0 ;  /* 0x0000000507007c0c */ /* 0x000fe2000c7c1270 */
[----:B------:R-:W0:Y:S01]  /*48d10*/  LDCU UR5, c[0x0][0x398] ;  /* 0x00007300ff0577ac */ /* 0x000e220008000800 */
[----:B------:R-:W-:Y:S02]  /*48d20*/  ISETP.LT.AND P0, PT, R11, UR10, !P0 ;  /* 0x0000000a0b007c0c */ /* 0x000fe4000c701270 */
[----:B------:R-:W-:Y:S01]  /*48d30*/  ISETP.GE.AND P4, PT, R8, UR11, PT ;  /* 0x0000000b08007c0c */ /* 0x000fe2000bf86270 */
[C---:B------:R-:W-:Y:S01]  /*48d40*/  IMAD.WIDE R8, R0.reuse, 0x2, R12 ;  /* 0x0000000200087825 */ /* 0x040fe200078e020c */
[----:B------:R-:W-:Y:S01]  /*48d50*/  ISETP.LT.AND P3, PT, R27, UR15, !P1 ;  /* 0x0000000f1b007c0c */ /* 0x000fe2000cf61270 */
[----:B------:R-:W0:Y:S02]  /*48d60*/  LDCU UR10, c[0x0][0x398] ;  /* 0x00007300ff0a77ac */ /* 0x000e240008000800 */
[----:B------:R-:W-:-:S02]  /*48d70*/  IMAD.WIDE R4, R0, 0x2, R14 ;  /* 0x0000000200047825 */ /* 0x000fc400078e020e */
[----:B------:R1:W-:Y:S02]  /*48d80*/  @P5 STG.E.U16 desc[UR12][R8.64], R17 ;  /* 0x0000001108005986 */ /* 0x0003e4000c10150c */
[----:B------:R-:W-:Y:S01]  /*48d90*/  VIADD R23, R0, UR4 ;  /* 0x0000000400177c36 */ /* 0x000fe20008000000 */
[----:B------:R-:W-:Y:S01]  /*48da0*/  ISETP.GE.AND P2, PT, R16, UR11, PT ;  /* 0x0000000b10007c0c */ /* 0x000fe2000bf46270 */
[----:B------:R-:W0:Y:S01]  /*48db0*/  LDCU UR11, c[0x0][0x398] ;  /* 0x00007300ff0b77ac */ /* 0x000e220008000800 */
[----:B------:R-:W-:Y:S01]  /*48dc0*/  ISETP.LT.AND P5, PT, R29, UR16, !P1 ;  /* 0x000000101d007c0c */ /* 0x000fe2000cfa1270 */
[----:B------:R-:W-:Y:S01]  /*48dd0*/  IMAD.WIDE R24, R23, 0x2, R2 ;  /* 0x0000000217187825 */ /* 0x000fe200078e0202 */
[----:B------:R-:W0:Y:S03]  /*48de0*/  LDCU UR14, c[0x0][0x398] ;  /* 0x00007300ff0e77ac */ /* 0x000e260008000800 */
[----:B-1----:R-:W-:Y:S01]  /*48df0*/  IMAD.WIDE R8, R0, 0x2, R20 ;  /* 0x0000000200087825 */ /* 0x002fe200078e0214 */
[----:B------:R-:W-:-:S03]  /*48e00*/  PRMT R0, R10, 0x7632, R0 ;  /* 0x000076320a007816 */ /* 0x000fc60000000000 */
[----:B------:R-:W-:Y:S01]  /*48e10*/  IMAD.WIDE R16, R23, 0x2, R12 ;  /* 0x0000000217107825 */ /* 0x000fe200078e020c */
[----:B--2---:R-:W-:Y:S01]  /*48e20*/  PRMT R22, R6, 0x7632, R22 ;  /* 0x0000763206167816 */ /* 0x004fe20000000016 */
[----:B------:R1:W-:Y:S01]  /*48e30*/  @P6 STG.E.U16 desc[UR12][R4.64], R6 ;  /* 0x0000000604006986 */ /* 0x0003e2000c10150c */
[----:B------:R-:W-:-:S03]  /*48e40*/  ISETP.LT.AND P6, PT, R27, UR7, !P4 ;  /* 0x000000071b007c0c */ /* 0x000fc6000e7c1270 */
[----:B------:R2:W-:Y:S01]  /*48e50*/  @P0 STG.E.U16 desc[UR12][R8.64], R22 ;  /* 0x0000001608000986 */ /* 0x0005e2000c10150c */
[----:B------:R-:W-:Y:S02]  /*48e60*/  ISETP.LT.AND P0, PT, R7, UR6, !P1 ;  /* 0x0000000607007c0c */ /* 0x000fe4000cf01270 */
[----:B---3--:R-:W-:Y:S01]  /*48e70*/  ISETP.LT.AND P1, PT, R11, UR17, !P1 ;  /* 0x000000110b007c0c */ /* 0x008fe2000cf21270 */
[----:B------:R-:W-:Y:S01]  /*48e80*/  @P3 STG.E.U16 desc[UR12][R24.64], R10 ;  /* 0x0000000a18003986 */ /* 0x000fe2000c10150c */
[----:B0-----:R-:W-:Y:S01]  /*48e90*/  ISETP.LT.AND P3, PT, R27, UR5, !P2 ;  /* 0x000000051b007c0c */ /* 0x001fe2000d761270 */
[C---:B------:R-:W-:Y:S02]  /*48ea0*/  VIADD R27, R23.reuse, UR4 ;  /* 0x00000004171b7c36 */ /* 0x040fe40008000000 */
[----:B-1----:R-:W-:Y:S01]  /*48eb0*/  IMAD.WIDE R4, R23, 0x2, R14 ;  /* 0x0000000217047825 */ /* 0x002fe200078e020e */
[----:B------:R-:W-:-:S03]  /*48ec0*/  PRMT R6, R18, 0x7632, R6 ;  /* 0x0000763212067816 */ /* 0x000fc60000000006 */
[----:B--2---:R-:W-:Y:S01]  /*48ed0*/  IMAD.WIDE R8, R23, 0x2, R20 ;  /* 0x0000000217087825 */ /* 0x004fe200078e0214 */
[----:B------:R0:W-:Y:S03]  /*48ee0*/  @P5 STG.E.U16 desc[UR12][R16.64], R0 ;  /* 0x0000000010005986 */ /* 0x0001e6000c10150c */
[----:B------:R-:W-:Y:S01]  /*48ef0*/  IMAD.WIDE R22, R27, 0x2, R2 ;  /* 0x000000021b167825 */ /* 0x000fe200078e0202 */
[----:B------:R1:W-:Y:S01]  /*48f00*/  @P0 STG.E.U16 desc[UR12][R4.64], R18 ;  /* 0x0000001204000986 */ /* 0x0003e2000c10150c */
[----:B------:R-:W-:-:S03]  /*48f10*/  ISETP.LT.AND P0, PT, R29, UR8, !P4 ;  /* 0x000000081d007c0c */ /* 0x000fc6000e701270 */
[----:B------:R2:W-:Y:S01]  /*48f20*/  @P1 STG.E.U16 desc[UR12][R8.64], R6 ;  /* 0x0000000608001986 */ /* 0x0005e2000c10150c */
[----:B------:R-:W-:Y:S02]  /*48f30*/  ISETP.LT.AND P1, PT, R7, UR11, !P2 ;  /* 0x0000000b07007c0c */ /* 0x000fe4000d721270 */
[----:B------:R-:W-:Y:S02]  /*48f40*/  ISETP.LT.AND P5, PT, R29, UR10, !P2 ;  /* 0x0000000a1d007c0c */ /* 0x000fe4000d7a1270 */
[----:B------:R-:W-:Y:S01]  /*48f50*/  ISETP.LT.AND P2, PT, R11, UR14, !P2 ;  /* 0x0000000e0b007c0c */ /* 0x000fe2000d741270 */
[----:B----4-:R3:W-:Y:S01]  /*48f60*/  @P6 STG.E.U16 desc[UR12][R22.64], R28 ;  /* 0x0000001c16006986 */ /* 0x0107e2000c10150c */
[----:B------:R-:W-:Y:S02]  /*48f70*/  ISETP.LT.AND P6, PT, R7, UR18, !P4 ;  /* 0x0000001207007c0c */ /* 0x000fe4000e7c1270 */
[----:B------:R-:W-:Y:S01]  /*48f80*/  ISETP.LT.AND P4, PT, R11, UR9, !P4 ;  /* 0x000000090b007c0c */ /* 0x000fe2000e781270 */
[----:B------:R-:W2:Y:S04]  /*48f90*/  LDL.LU R7, [R1+0x1bec] ;  /* 0x001bec0001077983 */ /* 0x000ea80000300800 */
[----:B------:R-:W4:Y:S01]  /*48fa0*/  LDL.LU R11, [R1+0x1be8] ;  /* 0x001be800010b7983 */ /* 0x000f220000300800 */
[C---:B------:R-:W-:Y:S01]  /*48fb0*/  VIADD R29, R27.reuse, UR4 ;  /* 0x000000041b1d7c36 */ /* 0x040fe20008000000 */
[----:B0-----:R-:W-:Y:S01]  /*48fc0*/  PRMT R0, R28, 0x7632, R0 ;  /* 0x000076321c007816 */ /* 0x001fe20000000000 */
[----:B-1----:R-:W-:-:S04]  /*48fd0*/  IMAD.WIDE R4, R27, 0x2, R12 ;  /* 0x000000021b047825 */ /* 0x002fc800078e020c */
[C---:B------:R-:W-:Y:S01]  /*48fe0*/  IMAD.WIDE R16, R27.reuse, 0x2, R14 ;  /* 0x000000021b107825 */ /* 0x040fe200078e020e */
[----:B------:R3:W-:Y:S03]  /*48ff0*/  @P0 STG.E.U16 desc[UR12][R4.64], R0 ;  /* 0x0000000004000986 */ /* 0x0007e6000c10150c */
[----:B------:R-:W-:-:S04]  /*49000*/  IMAD.WIDE R24, R27, 0x2, R20 ;  /* 0x000000021b187825 */ /* 0x000fc800078e0214 */
[----:B------:R-:W-:-:S04]  /*49010*/  IMAD.WIDE R2, R29, 0x2, R2 ;  /* 0x000000021d027825 */ /* 0x000fc800078e0202 */
[----:B------:R-:W-:-:S04]  /*49020*/  IMAD.WIDE R12, R29, 0x2, R12 ;  /* 0x000000021d0c7825 */ /* 0x000fc800078e020c */
[----:B------:R-:W-:-:S04]  /*49030*/  IMAD.WIDE R14, R29, 0x2, R14 ;  /* 0x000000021d0e7825 */ /* 0x000fc800078e020e */
[----:B------:R-:W-:Y:S01]  /*49040*/  IMAD.WIDE R20, R29, 0x2, R20 ;  /* 0x000000021d147825 */ /* 0x000fe200078e0214 */
[----:B--2---:R-:W-:Y:S01]  /*49050*/  PRMT R6, R7, 0x7632, R6 ;  /* 0x0000763207067816 */ /* 0x004fe20000000006 */
[----:B------:R3:W-:Y:S01]  /*49060*/  @P6 STG.E.U16 desc[UR12][R16.64], R7 ;  /* 0x0000000710006986 */ /* 0x0007e2000c10150c */
[----:B----4-:R-:W-:-:S03]  /*49070*/  PRMT R8, R11, 0x7632, R8 ;  /* 0x000076320b087816 */ /* 0x010fc60000000008 */
[----:B------:R3:W-:Y:S04]  /*49080*/  @P4 STG.E.U16 desc[UR12][R24.64], R6 ;  /* 0x0000000618004986 */ /* 0x0007e8000c10150c */
[----:B------:R3:W-:Y:S04]  /*49090*/  @P3 STG.E.U16 desc[UR12][R2.64], R11 ;  /* 0x0000000b02003986 */ /* 0x0007e8000c10150c */
[----:B------:R3:W-:Y:S04]  /*490a0*/  @P5 STG.E.U16 desc[UR12][R12.64], R8 ;  /* 0x000000080c005986 */ /* 0x0007e8000c10150c */
[----:B------:R3:W-:Y:S01]  /*490b0*/  @P1 STG.E.U16 desc[UR12][R14.64], R19 ;  /* 0x000000130e001986 */ /* 0x0007e2000c10150c */
[----:B------:R-:W-:Y:S05]  /*490c0*/  @!P2 EXIT ;  /* 0x000000000000a94d */ /* 0x000fea0003800000 */
[----:B------:R-:W-:-:S05]  /*490d0*/  PRMT R10, R19, 0x7632, R10 ;  /* 0x00007632130a7816 */ /* 0x000fca000000000a */
[----:B------:R-:W-:Y:S01]  /*490e0*/  STG.E.U16 desc[UR12][R20.64], R10 ;  /* 0x0000000a14007986 */ /* 0x000fe2000c10150c */
[----:B------:R-:W-:Y:S05]  /*490f0*/  EXIT ;  /* 0x000000000000794d */ /* 0x000fea0003800000 */
.L_x_2:
[----:B------:R-:W-:-:S00]  /*49100*/  BRA `(.L_x_2) ;  /* 0xfffffffc00fc7947 */ /* 0x000fc0000383ffff */
[----:B------:R-:W-:-:S00]  /*49110*/  NOP ;  /* 0x0000000000007918 */ /* 0x000fc00000000000 */
        /* <DEDUP_REMOVED lines=14> */
.L_x_3:


//--------------------- .nv.shared.matmul_kernel  --------------------------
	.section	.nv.shared.matmul_kernel,"aw",@nobits
	.sectionflags	@""
	.align	16
	.zero		1024


//--------------------- .nv.shared.reserved.0     --------------------------
	.section	.nv.shared.reserved.0,"aw",@nobits
	.weak		__nv_reservedSMEM_offset_0_alias
	.size		__nv_reservedSMEM_offset_0_alias, 0, 64
	.other		__nv_reservedSMEM_offset_0_alias,@"STO_CUDA_RESERVED_SHARED STV_DEFAULT"
__nv_reservedSMEM_offset_0_alias:
	.zero		0
	.zero		64


//--------------------- .nv.constant0.matmul_kernel --------------------------
	.section	.nv.constant0.matmul_kernel,"a",@progbits
	.sectionflags	@""
	.align	4
.nv.constant0.matmul_kernel:
	.zero		976


//--------------------- SYMBOLS --------------------------

	.type		.nv.reservedSmem.offset0,@object
	.size		.nv.reservedSmem.offset0,0x4
	.type		.nv.reservedSmem.cap,@object
	.size		.nv.reservedSmem.cap,0x4
